//
// Generated by NVIDIA NVVM Compiler
//
// Compiler Build ID: CL-36424714
// Cuda compilation tools, release 13.0, V13.0.88
// Based on NVVM 20.0.0
//

.version 9.0
.target sm_100
.address_size 64

	// .globl	_Z12setup_kernelP17curandStateXORWOW
.global .align 4 .b8 precalc_xorwow_matrix[102400];
.global .align 4 .b8 precalc_xorwow_offset_matrix[102400];
.global .align 4 .b8 mrg32k3aM1[2304];
.global .align 4 .b8 mrg32k3aM2[2304];
.global .align 4 .b8 mrg32k3aM1SubSeq[2016];
.global .align 4 .b8 mrg32k3aM2SubSeq[2016];
.global .align 4 .b8 mrg32k3aM1Seq[2304];
.global .align 4 .b8 mrg32k3aM2Seq[2304];
.const .align 8 .b8 __cr_lgamma_table[72];
// _ZZN3cub18CUB_300001_SM_10006detail10radix_sort31DeviceRadixSortSingleTileKernelINS1_5radix10policy_hubIifyE10Policy1000ELNS0_9SortOrderE0EifyNS1_21identity_decomposer_tEEEvPKT1_PSA_PKT2_PSE_T3_iiT4_E12temp_storage has been demoted
// _ZZN3cub18CUB_300001_SM_10006detail10radix_sort30DeviceRadixSortHistogramKernelINS1_5radix10policy_hubIifyE10Policy1000ELNS0_9SortOrderE0EiyNS1_21identity_decomposer_tEEEvPT2_PKT1_SA_iiT3_E12temp_storage has been demoted
// _ZZN3cub18CUB_300001_SM_10006detail10radix_sort33DeviceRadixSortExclusiveSumKernelINS1_5radix10policy_hubIifyE10Policy1000EyEEvPT0_E12temp_storage has been demoted
// _ZZN3cub18CUB_300001_SM_10006detail10radix_sort29DeviceRadixSortOnesweepKernelINS1_5radix10policy_hubIifyE10Policy1000ELNS0_9SortOrderE0EifyiiNS1_21identity_decomposer_tEEEvPT5_SB_PT3_PKSC_PT1_PKSG_PT2_PKSK_T4_iiT6_E1s has been demoted
// _ZZN3cub18CUB_300001_SM_10006detail10radix_sort31DeviceRadixSortSingleTileKernelINS1_5radix10policy_hubIiiyE10Policy1000ELNS0_9SortOrderE0EiiyNS1_21identity_decomposer_tEEEvPKT1_PSA_PKT2_PSE_T3_iiT4_E12temp_storage has been demoted
// _ZZN3cub18CUB_300001_SM_10006detail10radix_sort30DeviceRadixSortHistogramKernelINS1_5radix10policy_hubIiiyE10Policy1000ELNS0_9SortOrderE0EiyNS1_21identity_decomposer_tEEEvPT2_PKT1_SA_iiT3_E12temp_storage has been demoted
// _ZZN3cub18CUB_300001_SM_10006detail10radix_sort33DeviceRadixSortExclusiveSumKernelINS1_5radix10policy_hubIiiyE10Policy1000EyEEvPT0_E12temp_storage has been demoted
// _ZZN3cub18CUB_300001_SM_10006detail10radix_sort29DeviceRadixSortOnesweepKernelINS1_5radix10policy_hubIiiyE10Policy1000ELNS0_9SortOrderE0EiiyiiNS1_21identity_decomposer_tEEEvPT5_SB_PT3_PKSC_PT1_PKSG_PT2_PKSK_T4_iiT6_E1s has been demoted
// _ZZN3cub18CUB_300001_SM_10006detail6reduce28DeviceReduceSingleTileKernelINS2_10policy_hubIN4cuda3std3__45tupleIJblEEEjN6thrust24THRUST_300001_SM_1000_NS8cuda_cub9__find_if7functorIS9_EEE10Policy1000ENSB_12zip_iteratorINS8_IJNSD_26transform_input_iterator_tIbNSC_6detail35transform_pair_of_input_iterators_tIbNSB_6detail15normal_iteratorINSB_10device_ptrIiEEEESQ_NS7_8equal_toIiEEEENS7_10__not_fn_tINS7_10__identityEEEEENSB_17counting_iteratorIlNSB_11use_defaultESZ_SZ_EEEEEEEPS9_jSF_S9_S9_SV_EEvT0_T1_T2_T3_T4_T6_E12temp_storage has been demoted
// _ZZN3cub18CUB_300001_SM_10006detail6reduce18DeviceReduceKernelINS2_10policy_hubIN4cuda3std3__45tupleIJblEEEjN6thrust24THRUST_300001_SM_1000_NS8cuda_cub9__find_if7functorIS9_EEE10Policy1000ENSB_12zip_iteratorINS8_IJNSD_26transform_input_iterator_tIbNSC_6detail35transform_pair_of_input_iterators_tIbNSB_6detail15normal_iteratorINSB_10device_ptrIiEEEESQ_NS7_8equal_toIiEEEENS7_10__not_fn_tINS7_10__identityEEEEENSB_17counting_iteratorIlNSB_11use_defaultESZ_SZ_EEEEEEEjSF_S9_SV_EEvT0_PT3_T1_NS0_13GridEvenShareIS16_EET2_T4_E12temp_storage has been demoted
// _ZZN3cub18CUB_300001_SM_10006detail6reduce28DeviceReduceSingleTileKernelINS2_10policy_hubIN4cuda3std3__45tupleIJblEEEjN6thrust24THRUST_300001_SM_1000_NS8cuda_cub9__find_if7functorIS9_EEE10Policy1000EPS9_SI_iSF_S9_S9_NS7_10__identityEEEvT0_T1_T2_T3_T4_T6_E12temp_storage has been demoted
// _ZZN3cub18CUB_300001_SM_10006detail6reduce28DeviceReduceSingleTileKernelINS2_10policy_hubIN4cuda3std3__45tupleIJblEEEyN6thrust24THRUST_300001_SM_1000_NS8cuda_cub9__find_if7functorIS9_EEE10Policy1000ENSB_12zip_iteratorINS8_IJNSD_26transform_input_iterator_tIbNSC_6detail35transform_pair_of_input_iterators_tIbNSB_6detail15normal_iteratorINSB_10device_ptrIiEEEESQ_NS7_8equal_toIiEEEENS7_10__not_fn_tINS7_10__identityEEEEENSB_17counting_iteratorIlNSB_11use_defaultESZ_SZ_EEEEEEEPS9_ySF_S9_S9_SV_EEvT0_T1_T2_T3_T4_T6_E12temp_storage has been demoted
// _ZZN3cub18CUB_300001_SM_10006detail6reduce18DeviceReduceKernelINS2_10policy_hubIN4cuda3std3__45tupleIJblEEEyN6thrust24THRUST_300001_SM_1000_NS8cuda_cub9__find_if7functorIS9_EEE10Policy1000ENSB_12zip_iteratorINS8_IJNSD_26transform_input_iterator_tIbNSC_6detail35transform_pair_of_input_iterators_tIbNSB_6detail15normal_iteratorINSB_10device_ptrIiEEEESQ_NS7_8equal_toIiEEEENS7_10__not_fn_tINS7_10__identityEEEEENSB_17counting_iteratorIlNSB_11use_defaultESZ_SZ_EEEEEEEySF_S9_SV_EEvT0_PT3_T1_NS0_13GridEvenShareIS16_EET2_T4_E12temp_storage has been demoted
// _ZZN3cub18CUB_300001_SM_10006detail6reduce28DeviceReduceSingleTileKernelINS2_10policy_hubIN4cuda3std3__45tupleIJblEEEyN6thrust24THRUST_300001_SM_1000_NS8cuda_cub9__find_if7functorIS9_EEE10Policy1000EPS9_SI_iSF_S9_S9_NS7_10__identityEEEvT0_T1_T2_T3_T4_T6_E12temp_storage has been demoted
// _ZZN3cub18CUB_300001_SM_10006detail9transform23transform_kernel_ublkcpINS2_19async_copy_policy_tILi128EEEiN4cuda3std3__45minusIjEEN6thrust24THRUST_300001_SM_1000_NS6detail15normal_iteratorINSC_10device_ptrIiEEEEJjjEEEvT0_iT1_T2_DpNS2_16aligned_base_ptrIT3_EEE3bar has been demoted
// _ZZN3cub18CUB_300001_SM_10006detail9transform23transform_kernel_ublkcpINS2_19async_copy_policy_tILi128EEElN4cuda3std3__45minusIjEEN6thrust24THRUST_300001_SM_1000_NS6detail15normal_iteratorINSC_10device_ptrIiEEEEJjjEEEvT0_iT1_T2_DpNS2_16aligned_base_ptrIT3_EEE3bar has been demoted
// _ZZN3cub18CUB_300001_SM_10006detail9transform23transform_kernel_ublkcpINS2_19async_copy_policy_tILi128EEEiN4cuda3std3__47dividesIfEEN6thrust24THRUST_300001_SM_1000_NS6detail15normal_iteratorINSC_10device_ptrIfEEEEJfiEEEvT0_iT1_T2_DpNS2_16aligned_base_ptrIT3_EEE3bar has been demoted
// _ZZN3cub18CUB_300001_SM_10006detail9transform23transform_kernel_ublkcpINS2_19async_copy_policy_tILi128EEElN4cuda3std3__47dividesIfEEN6thrust24THRUST_300001_SM_1000_NS6detail15normal_iteratorINSC_10device_ptrIfEEEEJfiEEEvT0_iT1_T2_DpNS2_16aligned_base_ptrIT3_EEE3bar has been demoted
.global .align 1 .b8 _ZN34_INTERNAL_4930d1e3_4_k_cu_eff789a34cuda3std3__45__cpo5beginE[1];
.global .align 1 .b8 _ZN34_INTERNAL_4930d1e3_4_k_cu_eff789a34cuda3std3__45__cpo3endE[1];
.global .align 1 .b8 _ZN34_INTERNAL_4930d1e3_4_k_cu_eff789a34cuda3std3__45__cpo6cbeginE[1];
.global .align 1 .b8 _ZN34_INTERNAL_4930d1e3_4_k_cu_eff789a34cuda3std3__45__cpo4cendE[1];
.global .align 1 .b8 _ZN34_INTERNAL_4930d1e3_4_k_cu_eff789a34cuda3std3__45__cpo6rbeginE[1];
.global .align 1 .b8 _ZN34_INTERNAL_4930d1e3_4_k_cu_eff789a34cuda3std3__45__cpo4rendE[1];
.global .align 1 .b8 _ZN34_INTERNAL_4930d1e3_4_k_cu_eff789a34cuda3std3__45__cpo7crbeginE[1];
.global .align 1 .b8 _ZN34_INTERNAL_4930d1e3_4_k_cu_eff789a34cuda3std3__45__cpo5crendE[1];
.global .align 1 .b8 _ZN34_INTERNAL_4930d1e3_4_k_cu_eff789a34cuda3std3__436_GLOBAL__N__4930d1e3_4_k_cu_eff789a36ignoreE[1];
.global .align 1 .b8 _ZN34_INTERNAL_4930d1e3_4_k_cu_eff789a34cuda3std3__419piecewise_constructE[1];
.global .align 1 .b8 _ZN34_INTERNAL_4930d1e3_4_k_cu_eff789a34cuda3std3__48in_placeE[1];
.global .align 1 .b8 _ZN34_INTERNAL_4930d1e3_4_k_cu_eff789a34cuda3std3__420unreachable_sentinelE[1];
.global .align 1 .b8 _ZN34_INTERNAL_4930d1e3_4_k_cu_eff789a34cuda3std3__47nulloptE[1];
.global .align 1 .b8 _ZN34_INTERNAL_4930d1e3_4_k_cu_eff789a34cuda3std3__48unexpectE[1];
.global .align 1 .b8 _ZN34_INTERNAL_4930d1e3_4_k_cu_eff789a34cuda3std6ranges3__45__cpo4swapE[1];
.global .align 1 .b8 _ZN34_INTERNAL_4930d1e3_4_k_cu_eff789a34cuda3std6ranges3__45__cpo9iter_moveE[1];
.global .align 1 .b8 _ZN34_INTERNAL_4930d1e3_4_k_cu_eff789a34cuda3std6ranges3__45__cpo5beginE[1];
.global .align 1 .b8 _ZN34_INTERNAL_4930d1e3_4_k_cu_eff789a34cuda3std6ranges3__45__cpo3endE[1];
.global .align 1 .b8 _ZN34_INTERNAL_4930d1e3_4_k_cu_eff789a34cuda3std6ranges3__45__cpo6cbeginE[1];
.global .align 1 .b8 _ZN34_INTERNAL_4930d1e3_4_k_cu_eff789a34cuda3std6ranges3__45__cpo4cendE[1];
.global .align 1 .b8 _ZN34_INTERNAL_4930d1e3_4_k_cu_eff789a34cuda3std6ranges3__45__cpo7advanceE[1];
.global .align 1 .b8 _ZN34_INTERNAL_4930d1e3_4_k_cu_eff789a34cuda3std6ranges3__45__cpo9iter_swapE[1];
.global .align 1 .b8 _ZN34_INTERNAL_4930d1e3_4_k_cu_eff789a34cuda3std6ranges3__45__cpo4nextE[1];
.global .align 1 .b8 _ZN34_INTERNAL_4930d1e3_4_k_cu_eff789a34cuda3std6ranges3__45__cpo4prevE[1];
.global .align 1 .b8 _ZN34_INTERNAL_4930d1e3_4_k_cu_eff789a34cuda3std6ranges3__45__cpo4dataE[1];
.global .align 1 .b8 _ZN34_INTERNAL_4930d1e3_4_k_cu_eff789a34cuda3std6ranges3__45__cpo5cdataE[1];
.global .align 1 .b8 _ZN34_INTERNAL_4930d1e3_4_k_cu_eff789a34cuda3std6ranges3__45__cpo4sizeE[1];
.global .align 1 .b8 _ZN34_INTERNAL_4930d1e3_4_k_cu_eff789a34cuda3std6ranges3__45__cpo5ssizeE[1];
.global .align 1 .b8 _ZN34_INTERNAL_4930d1e3_4_k_cu_eff789a34cuda3std6ranges3__45__cpo8distanceE[1];
.global .align 1 .b8 _ZN34_INTERNAL_4930d1e3_4_k_cu_eff789a36thrust24THRUST_300001_SM_1000_NS8cuda_cub3parE[1];
.global .align 1 .b8 _ZN34_INTERNAL_4930d1e3_4_k_cu_eff789a36thrust24THRUST_300001_SM_1000_NS8cuda_cub10par_nosyncE[1];
.global .align 1 .b8 _ZN34_INTERNAL_4930d1e3_4_k_cu_eff789a36thrust24THRUST_300001_SM_1000_NS6system6detail10sequential3seqE[1];
.global .align 1 .b8 _ZN34_INTERNAL_4930d1e3_4_k_cu_eff789a36thrust24THRUST_300001_SM_1000_NS6system3cpp3parE[1];
.global .align 1 .b8 _ZN34_INTERNAL_4930d1e3_4_k_cu_eff789a36thrust24THRUST_300001_SM_1000_NS12placeholders2_1E[1];
.global .align 1 .b8 _ZN34_INTERNAL_4930d1e3_4_k_cu_eff789a36thrust24THRUST_300001_SM_1000_NS12placeholders2_2E[1];
.global .align 1 .b8 _ZN34_INTERNAL_4930d1e3_4_k_cu_eff789a36thrust24THRUST_300001_SM_1000_NS12placeholders2_3E[1];
.global .align 1 .b8 _ZN34_INTERNAL_4930d1e3_4_k_cu_eff789a36thrust24THRUST_300001_SM_1000_NS12placeholders2_4E[1];
.global .align 1 .b8 _ZN34_INTERNAL_4930d1e3_4_k_cu_eff789a36thrust24THRUST_300001_SM_1000_NS12placeholders2_5E[1];
.global .align 1 .b8 _ZN34_INTERNAL_4930d1e3_4_k_cu_eff789a36thrust24THRUST_300001_SM_1000_NS12placeholders2_6E[1];
.global .align 1 .b8 _ZN34_INTERNAL_4930d1e3_4_k_cu_eff789a36thrust24THRUST_300001_SM_1000_NS12placeholders2_7E[1];
.global .align 1 .b8 _ZN34_INTERNAL_4930d1e3_4_k_cu_eff789a36thrust24THRUST_300001_SM_1000_NS12placeholders2_8E[1];
.global .align 1 .b8 _ZN34_INTERNAL_4930d1e3_4_k_cu_eff789a36thrust24THRUST_300001_SM_1000_NS12placeholders2_9E[1];
.global .align 1 .b8 _ZN34_INTERNAL_4930d1e3_4_k_cu_eff789a36thrust24THRUST_300001_SM_1000_NS12placeholders3_10E[1];
.global .align 1 .b8 _ZN34_INTERNAL_4930d1e3_4_k_cu_eff789a36thrust24THRUST_300001_SM_1000_NS3seqE[1];
.global .align 1 .b8 _ZN34_INTERNAL_4930d1e3_4_k_cu_eff789a36thrust24THRUST_300001_SM_1000_NS6deviceE[1];
.extern .shared .align 16 .b8 _ZN6thrust24THRUST_300001_SM_1000_NS8cuda_cub4core6detail5shmemE[];
.extern .shared .align 128 .b8 _ZN3cub18CUB_300001_SM_10006detail9transform4smemE[];

.visible .entry _Z12setup_kernelP17curandStateXORWOW(
	.param .u64 .ptr .align 1 _Z12setup_kernelP17curandStateXORWOW_param_0
)
{
	.reg .pred 	%p<25>;
	.reg .b32 	%r<411>;
	.reg .b64 	%rd<18>;

	ld.param.u64 	%rd8, [_Z12setup_kernelP17curandStateXORWOW_param_0];
	cvta.to.global.u64 	%rd9, %rd8;
	mov.u32 	%r182, %tid.x;
	mov.u32 	%r183, %ctaid.x;
	mov.u32 	%r184, %ntid.x;
	mad.lo.s32 	%r185, %r183, %r184, %r182;
	add.s32 	%r186, %r185, 7;
	cvt.s64.s32 	%rd17, %r185;
	mul.wide.s32 	%rd10, %r185, 48;
	add.s64 	%rd2, %rd9, %rd10;
	xor.b32  	%r187, %r186, -1429050551;
	mul.lo.s32 	%r188, %r187, 1099087573;
	setp.gt.s32 	%p1, %r185, -8;
	selp.b32 	%r189, -644748465, -1947113066, %p1;
	add.s32 	%r190, %r189, %r188;
	add.s32 	%r191, %r190, 6615241;
	add.s32 	%r192, %r188, 123456789;
	st.global.v2.u32 	[%rd2], {%r191, %r192};
	xor.b32  	%r193, %r188, 362436069;
	add.s32 	%r194, %r189, 521288629;
	st.global.v2.u32 	[%rd2+8], {%r193, %r194};
	xor.b32  	%r195, %r189, 88675123;
	add.s32 	%r196, %r188, 5783321;
	st.global.v2.u32 	[%rd2+16], {%r195, %r196};
	setp.eq.s32 	%p2, %r185, 0;
	@%p2 bra 	$L__BB0_42;
	mov.b32 	%r317, 0;
	mov.u64 	%rd12, precalc_xorwow_matrix;
$L__BB0_2:
	and.b64  	%rd4, %rd17, 3;
	setp.eq.s64 	%p3, %rd4, 0;
	@%p3 bra 	$L__BB0_41;
	mul.wide.u32 	%rd11, %r317, 3200;
	add.s64 	%rd5, %rd12, %rd11;
	cvt.u32.u64 	%r2, %rd4;
	mov.b32 	%r318, 0;
$L__BB0_4:
	mov.b32 	%r331, 0;
	mov.u32 	%r332, %r331;
	mov.u32 	%r333, %r331;
	mov.u32 	%r334, %r331;
	mov.u32 	%r335, %r331;
	mov.u32 	%r324, %r331;
$L__BB0_5:
	mul.wide.u32 	%rd13, %r324, 4;
	add.s64 	%rd14, %rd2, %rd13;
	ld.global.u32 	%r10, [%rd14+4];
	shl.b32 	%r11, %r324, 5;
	mov.b32 	%r330, 0;
$L__BB0_6:
	.pragma "nounroll";
	shr.u32 	%r201, %r10, %r330;
	and.b32  	%r202, %r201, 1;
	setp.eq.b32 	%p4, %r202, 1;
	not.pred 	%p5, %p4;
	add.s32 	%r203, %r11, %r330;
	mul.lo.s32 	%r204, %r203, 5;
	mul.wide.u32 	%rd15, %r204, 4;
	add.s64 	%rd6, %rd5, %rd15;
	@%p5 bra 	$L__BB0_8;
	ld.global.u32 	%r205, [%rd6];
	xor.b32  	%r335, %r335, %r205;
	ld.global.u32 	%r206, [%rd6+4];
	xor.b32  	%r334, %r334, %r206;
	ld.global.u32 	%r207, [%rd6+8];
	xor.b32  	%r333, %r333, %r207;
	ld.global.u32 	%r208, [%rd6+12];
	xor.b32  	%r332, %r332, %r208;
	ld.global.u32 	%r209, [%rd6+16];
	xor.b32  	%r331, %r331, %r209;
$L__BB0_8:
	and.b32  	%r211, %r201, 2;
	setp.eq.s32 	%p6, %r211, 0;
	@%p6 bra 	$L__BB0_10;
	ld.global.u32 	%r212, [%rd6+20];
	xor.b32  	%r335, %r335, %r212;
	ld.global.u32 	%r213, [%rd6+24];
	xor.b32  	%r334, %r334, %r213;
	ld.global.u32 	%r214, [%rd6+28];
	xor.b32  	%r333, %r333, %r214;
	ld.global.u32 	%r215, [%rd6+32];
	xor.b32  	%r332, %r332, %r215;
	ld.global.u32 	%r216, [%rd6+36];
	xor.b32  	%r331, %r331, %r216;
$L__BB0_10:
	and.b32  	%r218, %r201, 4;
	setp.eq.s32 	%p7, %r218, 0;
	@%p7 bra 	$L__BB0_12;
	ld.global.u32 	%r219, [%rd6+40];
	xor.b32  	%r335, %r335, %r219;
	ld.global.u32 	%r220, [%rd6+44];
	xor.b32  	%r334, %r334, %r220;
	ld.global.u32 	%r221, [%rd6+48];
	xor.b32  	%r333, %r333, %r221;
	ld.global.u32 	%r222, [%rd6+52];
	xor.b32  	%r332, %r332, %r222;
	ld.global.u32 	%r223, [%rd6+56];
	xor.b32  	%r331, %r331, %r223;
$L__BB0_12:
	and.b32  	%r225, %r201, 8;
	setp.eq.s32 	%p8, %r225, 0;
	@%p8 bra 	$L__BB0_14;
	ld.global.u32 	%r226, [%rd6+60];
	xor.b32  	%r335, %r335, %r226;
	ld.global.u32 	%r227, [%rd6+64];
	xor.b32  	%r334, %r334, %r227;
	ld.global.u32 	%r228, [%rd6+68];
	xor.b32  	%r333, %r333, %r228;
	ld.global.u32 	%r229, [%rd6+72];
	xor.b32  	%r332, %r332, %r229;
	ld.global.u32 	%r230, [%rd6+76];
	xor.b32  	%r331, %r331, %r230;
$L__BB0_14:
	and.b32  	%r232, %r201, 16;
	setp.eq.s32 	%p9, %r232, 0;
	@%p9 bra 	$L__BB0_16;
	ld.global.u32 	%r233, [%rd6+80];
	xor.b32  	%r335, %r335, %r233;
	ld.global.u32 	%r234, [%rd6+84];
	xor.b32  	%r334, %r334, %r234;
	ld.global.u32 	%r235, [%rd6+88];
	xor.b32  	%r333, %r333, %r235;
	ld.global.u32 	%r236, [%rd6+92];
	xor.b32  	%r332, %r332, %r236;
	ld.global.u32 	%r237, [%rd6+96];
	xor.b32  	%r331, %r331, %r237;
$L__BB0_16:
	and.b32  	%r239, %r201, 32;
	setp.eq.s32 	%p10, %r239, 0;
	@%p10 bra 	$L__BB0_18;
	ld.global.u32 	%r240, [%rd6+100];
	xor.b32  	%r335, %r335, %r240;
	ld.global.u32 	%r241, [%rd6+104];
	xor.b32  	%r334, %r334, %r241;
	ld.global.u32 	%r242, [%rd6+108];
	xor.b32  	%r333, %r333, %r242;
	ld.global.u32 	%r243, [%rd6+112];
	xor.b32  	%r332, %r332, %r243;
	ld.global.u32 	%r244, [%rd6+116];
	xor.b32  	%r331, %r331, %r244;
$L__BB0_18:
	and.b32  	%r246, %r201, 64;
	setp.eq.s32 	%p11, %r246, 0;
	@%p11 bra 	$L__BB0_20;
	ld.global.u32 	%r247, [%rd6+120];
	xor.b32  	%r335, %r335, %r247;
	ld.global.u32 	%r248, [%rd6+124];
	xor.b32  	%r334, %r334, %r248;
	ld.global.u32 	%r249, [%rd6+128];
	xor.b32  	%r333, %r333, %r249;
	ld.global.u32 	%r250, [%rd6+132];
	xor.b32  	%r332, %r332, %r250;
	ld.global.u32 	%r251, [%rd6+136];
	xor.b32  	%r331, %r331, %r251;
$L__BB0_20:
	and.b32  	%r253, %r201, 128;
	setp.eq.s32 	%p12, %r253, 0;
	@%p12 bra 	$L__BB0_22;
	ld.global.u32 	%r254, [%rd6+140];
	xor.b32  	%r335, %r335, %r254;
	ld.global.u32 	%r255, [%rd6+144];
	xor.b32  	%r334, %r334, %r255;
	ld.global.u32 	%r256, [%rd6+148];
	xor.b32  	%r333, %r333, %r256;
	ld.global.u32 	%r257, [%rd6+152];
	xor.b32  	%r332, %r332, %r257;
	ld.global.u32 	%r258, [%rd6+156];
	xor.b32  	%r331, %r331, %r258;
$L__BB0_22:
	and.b32  	%r260, %r201, 256;
	setp.eq.s32 	%p13, %r260, 0;
	@%p13 bra 	$L__BB0_24;
	ld.global.u32 	%r261, [%rd6+160];
	xor.b32  	%r335, %r335, %r261;
	ld.global.u32 	%r262, [%rd6+164];
	xor.b32  	%r334, %r334, %r262;
	ld.global.u32 	%r263, [%rd6+168];
	xor.b32  	%r333, %r333, %r263;
	ld.global.u32 	%r264, [%rd6+172];
	xor.b32  	%r332, %r332, %r264;
	ld.global.u32 	%r265, [%rd6+176];
	xor.b32  	%r331, %r331, %r265;
$L__BB0_24:
	and.b32  	%r267, %r201, 512;
	setp.eq.s32 	%p14, %r267, 0;
	@%p14 bra 	$L__BB0_26;
	ld.global.u32 	%r268, [%rd6+180];
	xor.b32  	%r335, %r335, %r268;
	ld.global.u32 	%r269, [%rd6+184];
	xor.b32  	%r334, %r334, %r269;
	ld.global.u32 	%r270, [%rd6+188];
	xor.b32  	%r333, %r333, %r270;
	ld.global.u32 	%r271, [%rd6+192];
	xor.b32  	%r332, %r332, %r271;
	ld.global.u32 	%r272, [%rd6+196];
	xor.b32  	%r331, %r331, %r272;
$L__BB0_26:
	and.b32  	%r274, %r201, 1024;
	setp.eq.s32 	%p15, %r274, 0;
	@%p15 bra 	$L__BB0_28;
	ld.global.u32 	%r275, [%rd6+200];
	xor.b32  	%r335, %r335, %r275;
	ld.global.u32 	%r276, [%rd6+204];
	xor.b32  	%r334, %r334, %r276;
	ld.global.u32 	%r277, [%rd6+208];
	xor.b32  	%r333, %r333, %r277;
	ld.global.u32 	%r278, [%rd6+212];
	xor.b32  	%r332, %r332, %r278;
	ld.global.u32 	%r279, [%rd6+216];
	xor.b32  	%r331, %r331, %r279;
$L__BB0_28:
	and.b32  	%r281, %r201, 2048;
	setp.eq.s32 	%p16, %r281, 0;
	@%p16 bra 	$L__BB0_30;
	ld.global.u32 	%r282, [%rd6+220];
	xor.b32  	%r335, %r335, %r282;
	ld.global.u32 	%r283, [%rd6+224];
	xor.b32  	%r334, %r334, %r283;
	ld.global.u32 	%r284, [%rd6+228];
	xor.b32  	%r333, %r333, %r284;
	ld.global.u32 	%r285, [%rd6+232];
	xor.b32  	%r332, %r332, %r285;
	ld.global.u32 	%r286, [%rd6+236];
	xor.b32  	%r331, %r331, %r286;
$L__BB0_30:
	and.b32  	%r288, %r201, 4096;
	setp.eq.s32 	%p17, %r288, 0;
	@%p17 bra 	$L__BB0_32;
	ld.global.u32 	%r289, [%rd6+240];
	xor.b32  	%r335, %r335, %r289;
	ld.global.u32 	%r290, [%rd6+244];
	xor.b32  	%r334, %r334, %r290;
	ld.global.u32 	%r291, [%rd6+248];
	xor.b32  	%r333, %r333, %r291;
	ld.global.u32 	%r292, [%rd6+252];
	xor.b32  	%r332, %r332, %r292;
	ld.global.u32 	%r293, [%rd6+256];
	xor.b32  	%r331, %r331, %r293;
$L__BB0_32:
	and.b32  	%r295, %r201, 8192;
	setp.eq.s32 	%p18, %r295, 0;
	@%p18 bra 	$L__BB0_34;
	ld.global.u32 	%r296, [%rd6+260];
	xor.b32  	%r335, %r335, %r296;
	ld.global.u32 	%r297, [%rd6+264];
	xor.b32  	%r334, %r334, %r297;
	ld.global.u32 	%r298, [%rd6+268];
	xor.b32  	%r333, %r333, %r298;
	ld.global.u32 	%r299, [%rd6+272];
	xor.b32  	%r332, %r332, %r299;
	ld.global.u32 	%r300, [%rd6+276];
	xor.b32  	%r331, %r331, %r300;
$L__BB0_34:
	and.b32  	%r302, %r201, 16384;
	setp.eq.s32 	%p19, %r302, 0;
	@%p19 bra 	$L__BB0_36;
	ld.global.u32 	%r303, [%rd6+280];
	xor.b32  	%r335, %r335, %r303;
	ld.global.u32 	%r304, [%rd6+284];
	xor.b32  	%r334, %r334, %r304;
	ld.global.u32 	%r305, [%rd6+288];
	xor.b32  	%r333, %r333, %r305;
	ld.global.u32 	%r306, [%rd6+292];
	xor.b32  	%r332, %r332, %r306;
	ld.global.u32 	%r307, [%rd6+296];
	xor.b32  	%r331, %r331, %r307;
$L__BB0_36:
	and.b32  	%r309, %r201, 32768;
	setp.eq.s32 	%p20, %r309, 0;
	@%p20 bra 	$L__BB0_38;
	ld.global.u32 	%r310, [%rd6+300];
	xor.b32  	%r335, %r335, %r310;
	ld.global.u32 	%r311, [%rd6+304];
	xor.b32  	%r334, %r334, %r311;
	ld.global.u32 	%r312, [%rd6+308];
	xor.b32  	%r333, %r333, %r312;
	ld.global.u32 	%r313, [%rd6+312];
	xor.b32  	%r332, %r332, %r313;
	ld.global.u32 	%r314, [%rd6+316];
	xor.b32  	%r331, %r331, %r314;
$L__BB0_38:
	add.s32 	%r330, %r330, 16;
	setp.ne.s32 	%p21, %r330, 32;
	@%p21 bra 	$L__BB0_6;
	mad.lo.s32 	%r315, %r324, -31, %r11;
	add.s32 	%r324, %r315, 1;
	setp.ne.s32 	%p22, %r324, 5;
	@%p22 bra 	$L__BB0_5;
	st.global.u32 	[%rd2+4], %r335;
	st.global.u32 	[%rd2+8], %r334;
	st.global.u32 	[%rd2+12], %r333;
	st.global.u32 	[%rd2+16], %r332;
	st.global.u32 	[%rd2+20], %r331;
	add.s32 	%r318, %r318, 1;
	setp.lt.u32 	%p23, %r318, %r2;
	@%p23 bra 	$L__BB0_4;
$L__BB0_41:
	shr.u64 	%rd7, %rd17, 2;
	add.s32 	%r317, %r317, 1;
	setp.gt.u64 	%p24, %rd17, 3;
	mov.u64 	%rd17, %rd7;
	@%p24 bra 	$L__BB0_2;
$L__BB0_42:
	mov.b32 	%r316, 0;
	st.global.v2.u32 	[%rd2+24], {%r316, %r316};
	st.global.u32 	[%rd2+32], %r316;
	mov.b64 	%rd16, 0;
	st.global.u64 	[%rd2+40], %rd16;
	ret;

}
	// .globl	_Z22generate_normal_kernelP17curandStateXORWOWPfS1_
.visible .entry _Z22generate_normal_kernelP17curandStateXORWOWPfS1_(
	.param .u64 .ptr .align 1 _Z22generate_normal_kernelP17curandStateXORWOWPfS1__param_0,
	.param .u64 .ptr .align 1 _Z22generate_normal_kernelP17curandStateXORWOWPfS1__param_1,
	.param .u64 .ptr .align 1 _Z22generate_normal_kernelP17curandStateXORWOWPfS1__param_2
)
{
	.reg .pred 	%p<9>;
	.reg .b32 	%r<86>;
	.reg .b32 	%f<72>;
	.reg .b64 	%rd<13>;
	.reg .b64 	%fd<2>;

	ld.param.u64 	%rd4, [_Z22generate_normal_kernelP17curandStateXORWOWPfS1__param_0];
	ld.param.u64 	%rd2, [_Z22generate_normal_kernelP17curandStateXORWOWPfS1__param_1];
	ld.param.u64 	%rd3, [_Z22generate_normal_kernelP17curandStateXORWOWPfS1__param_2];
	cvta.to.global.u64 	%rd5, %rd4;
	mov.u32 	%r30, %tid.x;
	mov.u32 	%r31, %ctaid.x;
	mov.u32 	%r32, %ntid.x;
	mad.lo.s32 	%r1, %r31, %r32, %r30;
	mul.wide.s32 	%rd6, %r1, 48;
	add.s64 	%rd1, %rd5, %rd6;
	ld.global.v2.u32 	{%r85, %r3}, [%rd1];
	ld.global.v2.u32 	{%r4, %r84}, [%rd1+8];
	ld.global.v2.u32 	{%r83, %r75}, [%rd1+16];
	ld.global.v2.u32 	{%r10, %r9}, [%rd1+24];
	ld.global.f64 	%fd1, [%rd1+40];
	setp.eq.s32 	%p1, %r10, 1;
	@%p1 bra 	$L__BB1_2;
	shr.u32 	%r33, %r3, 2;
	xor.b32  	%r34, %r33, %r3;
	shl.b32 	%r35, %r75, 4;
	shl.b32 	%r36, %r34, 1;
	xor.b32  	%r37, %r35, %r36;
	xor.b32  	%r38, %r37, %r75;
	xor.b32  	%r74, %r38, %r34;
	add.s32 	%r39, %r85, %r74;
	add.s32 	%r40, %r39, 362437;
	shr.u32 	%r41, %r4, 2;
	xor.b32  	%r42, %r41, %r4;
	shl.b32 	%r43, %r74, 4;
	shl.b32 	%r44, %r42, 1;
	xor.b32  	%r45, %r44, %r43;
	xor.b32  	%r46, %r45, %r42;
	xor.b32  	%r73, %r46, %r74;
	add.s32 	%r85, %r85, 724874;
	add.s32 	%r47, %r73, %r85;
	cvt.rn.f32.u32 	%f10, %r40;
	fma.rn.f32 	%f11, %f10, 0f2F800000, 0f2F000000;
	cvt.rn.f32.u32 	%f12, %r47;
	fma.rn.f32 	%f13, %f12, 0f30C90FDB, 0f30490FDB;
	setp.lt.f32 	%p2, %f11, 0f00800000;
	mul.f32 	%f14, %f11, 0f4B000000;
	selp.f32 	%f15, %f14, %f11, %p2;
	selp.f32 	%f16, 0fC1B80000, 0f00000000, %p2;
	mov.b32 	%r48, %f15;
	add.s32 	%r49, %r48, -1059760811;
	and.b32  	%r50, %r49, -8388608;
	sub.s32 	%r51, %r48, %r50;
	mov.b32 	%f17, %r51;
	cvt.rn.f32.s32 	%f18, %r50;
	fma.rn.f32 	%f19, %f18, 0f34000000, %f16;
	add.f32 	%f20, %f17, 0fBF800000;
	fma.rn.f32 	%f21, %f20, 0fBE055027, 0f3E1039F6;
	fma.rn.f32 	%f22, %f21, %f20, 0fBDF8CDCC;
	fma.rn.f32 	%f23, %f22, %f20, 0f3E0F2955;
	fma.rn.f32 	%f24, %f23, %f20, 0fBE2AD8B9;
	fma.rn.f32 	%f25, %f24, %f20, 0f3E4CED0B;
	fma.rn.f32 	%f26, %f25, %f20, 0fBE7FFF22;
	fma.rn.f32 	%f27, %f26, %f20, 0f3EAAAA78;
	fma.rn.f32 	%f28, %f27, %f20, 0fBF000000;
	mul.f32 	%f29, %f20, %f28;
	fma.rn.f32 	%f30, %f29, %f20, %f20;
	fma.rn.f32 	%f31, %f19, 0f3F317218, %f30;
	setp.gt.u32 	%p3, %r48, 2139095039;
	fma.rn.f32 	%f32, %f15, 0f7F800000, 0f7F800000;
	selp.f32 	%f33, %f32, %f31, %p3;
	setp.eq.f32 	%p4, %f15, 0f00000000;
	mul.f32 	%f34, %f33, 0fC0000000;
	selp.f32 	%f35, 0f7F800000, %f34, %p4;
	sqrt.rn.f32 	%f36, %f35;
	sin.approx.f32 	%f37, %f13;
	cos.approx.f32 	%f38, %f13;
	mul.f32 	%f69, %f36, %f37;
	mul.f32 	%f70, %f36, %f38;
	bra.uni 	$L__BB1_3;
$L__BB1_2:
	ld.global.f32 	%f70, [%rd1+32];
	mov.u32 	%r73, %r75;
	mov.u32 	%r74, %r83;
	mov.u32 	%r75, %r84;
	mov.u32 	%r83, %r4;
	mov.u32 	%r84, %r3;
	mov.f32 	%f69, %f70;
$L__BB1_3:
	setp.ne.s32 	%p5, %r10, 1;
	cvta.to.global.u64 	%rd7, %rd2;
	mul.wide.s32 	%rd8, %r1, 4;
	add.s64 	%rd9, %rd7, %rd8;
	st.global.f32 	[%rd9], %f69;
	mov.b32 	%r79, 0;
	mov.u32 	%r80, %r73;
	mov.u32 	%r81, %r74;
	mov.u32 	%r82, %r75;
	mov.f32 	%f71, %f70;
	@%p5 bra 	$L__BB1_5;
	shr.u32 	%r54, %r84, 2;
	xor.b32  	%r55, %r54, %r84;
	shl.b32 	%r56, %r73, 4;
	shl.b32 	%r57, %r55, 1;
	xor.b32  	%r58, %r56, %r57;
	xor.b32  	%r59, %r58, %r73;
	xor.b32  	%r81, %r59, %r55;
	add.s32 	%r60, %r85, %r81;
	add.s32 	%r61, %r60, 362437;
	shr.u32 	%r62, %r83, 2;
	xor.b32  	%r63, %r62, %r83;
	shl.b32 	%r64, %r81, 4;
	shl.b32 	%r65, %r63, 1;
	xor.b32  	%r66, %r65, %r64;
	xor.b32  	%r67, %r66, %r63;
	xor.b32  	%r80, %r67, %r81;
	add.s32 	%r85, %r85, 724874;
	add.s32 	%r68, %r80, %r85;
	cvt.rn.f32.u32 	%f39, %r61;
	fma.rn.f32 	%f40, %f39, 0f2F800000, 0f2F000000;
	cvt.rn.f32.u32 	%f41, %r68;
	fma.rn.f32 	%f42, %f41, 0f30C90FDB, 0f30490FDB;
	setp.lt.f32 	%p6, %f40, 0f00800000;
	mul.f32 	%f43, %f40, 0f4B000000;
	selp.f32 	%f44, %f43, %f40, %p6;
	selp.f32 	%f45, 0fC1B80000, 0f00000000, %p6;
	mov.b32 	%r69, %f44;
	add.s32 	%r70, %r69, -1059760811;
	and.b32  	%r71, %r70, -8388608;
	sub.s32 	%r72, %r69, %r71;
	mov.b32 	%f46, %r72;
	cvt.rn.f32.s32 	%f47, %r71;
	fma.rn.f32 	%f48, %f47, 0f34000000, %f45;
	add.f32 	%f49, %f46, 0fBF800000;
	fma.rn.f32 	%f50, %f49, 0fBE055027, 0f3E1039F6;
	fma.rn.f32 	%f51, %f50, %f49, 0fBDF8CDCC;
	fma.rn.f32 	%f52, %f51, %f49, 0f3E0F2955;
	fma.rn.f32 	%f53, %f52, %f49, 0fBE2AD8B9;
	fma.rn.f32 	%f54, %f53, %f49, 0f3E4CED0B;
	fma.rn.f32 	%f55, %f54, %f49, 0fBE7FFF22;
	fma.rn.f32 	%f56, %f55, %f49, 0f3EAAAA78;
	fma.rn.f32 	%f57, %f56, %f49, 0fBF000000;
	mul.f32 	%f58, %f49, %f57;
	fma.rn.f32 	%f59, %f58, %f49, %f49;
	fma.rn.f32 	%f60, %f48, 0f3F317218, %f59;
	setp.gt.u32 	%p7, %r69, 2139095039;
	fma.rn.f32 	%f61, %f44, 0f7F800000, 0f7F800000;
	selp.f32 	%f62, %f61, %f60, %p7;
	setp.eq.f32 	%p8, %f44, 0f00000000;
	mul.f32 	%f63, %f62, 0fC0000000;
	selp.f32 	%f64, 0f7F800000, %f63, %p8;
	sqrt.rn.f32 	%f65, %f64;
	sin.approx.f32 	%f66, %f42;
	cos.approx.f32 	%f67, %f42;
	mul.f32 	%f71, %f65, %f66;
	mul.f32 	%f70, %f65, %f67;
	mov.b32 	%r79, 1;
	mov.u32 	%r82, %r73;
	mov.u32 	%r83, %r74;
	mov.u32 	%r84, %r75;
$L__BB1_5:
	cvta.to.global.u64 	%rd10, %rd3;
	add.s64 	%rd12, %rd10, %rd8;
	st.global.f32 	[%rd12], %f71;
	st.global.v2.u32 	[%rd1], {%r85, %r84};
	st.global.v2.u32 	[%rd1+8], {%r83, %r82};
	st.global.v2.u32 	[%rd1+16], {%r81, %r80};
	st.global.v2.u32 	[%rd1+24], {%r79, %r9};
	st.global.f32 	[%rd1+32], %f70;
	st.global.f64 	[%rd1+40], %fd1;
	ret;

}
	// .globl	_Z11mapFunctionPiPfS0_S0_S0_
.visible .entry _Z11mapFunctionPiPfS0_S0_S0_(
	.param .u64 .ptr .align 1 _Z11mapFunctionPiPfS0_S0_S0__param_0,
	.param .u64 .ptr .align 1 _Z11mapFunctionPiPfS0_S0_S0__param_1,
	.param .u64 .ptr .align 1 _Z11mapFunctionPiPfS0_S0_S0__param_2,
	.param .u64 .ptr .align 1 _Z11mapFunctionPiPfS0_S0_S0__param_3,
	.param .u64 .ptr .align 1 _Z11mapFunctionPiPfS0_S0_S0__param_4
)
{
	.reg .pred 	%p<2>;
	.reg .b32 	%r<6>;
	.reg .b32 	%f<18>;
	.reg .b64 	%rd<15>;

	ld.param.u64 	%rd1, [_Z11mapFunctionPiPfS0_S0_S0__param_0];
	ld.param.u64 	%rd2, [_Z11mapFunctionPiPfS0_S0_S0__param_1];
	ld.param.u64 	%rd3, [_Z11mapFunctionPiPfS0_S0_S0__param_2];
	ld.param.u64 	%rd4, [_Z11mapFunctionPiPfS0_S0_S0__param_3];
	ld.param.u64 	%rd5, [_Z11mapFunctionPiPfS0_S0_S0__param_4];
	cvta.to.global.u64 	%rd6, %rd4;
	cvta.to.global.u64 	%rd7, %rd2;
	mov.u32 	%r1, %tid.x;
	mov.u32 	%r2, %ctaid.x;
	mov.u32 	%r3, %ntid.x;
	mad.lo.s32 	%r4, %r2, %r3, %r1;
	mul.wide.s32 	%rd8, %r4, 4;
	add.s64 	%rd9, %rd7, %rd8;
	add.s64 	%rd10, %rd6, %rd8;
	ld.global.f32 	%f1, [%rd10];
	ld.global.f32 	%f2, [%rd9];
	cvta.to.global.u64 	%rd11, %rd3;
	cvta.to.global.u64 	%rd12, %rd5;
	ld.global.f32 	%f3, [%rd11];
	ld.global.f32 	%f4, [%rd12];
	sub.f32 	%f5, %f3, %f2;
	sub.f32 	%f6, %f4, %f1;
	mul.f32 	%f7, %f6, %f6;
	fma.rn.f32 	%f8, %f5, %f5, %f7;
	sqrt.rn.f32 	%f9, %f8;
	min.f32 	%f10, %f9, 0f7F7FFFFF;
	ld.global.f32 	%f11, [%rd11+4];
	ld.global.f32 	%f12, [%rd12+4];
	sub.f32 	%f13, %f11, %f2;
	sub.f32 	%f14, %f12, %f1;
	mul.f32 	%f15, %f14, %f14;
	fma.rn.f32 	%f16, %f13, %f13, %f15;
	sqrt.rn.f32 	%f17, %f16;
	setp.lt.f32 	%p1, %f17, %f10;
	selp.u32 	%r5, 1, 0, %p1;
	cvta.to.global.u64 	%rd13, %rd1;
	add.s64 	%rd14, %rd13, %rd8;
	st.global.u32 	[%rd14], %r5;
	ret;

}
	// .globl	_ZN6thrust24THRUST_300001_SM_1000_NS8cuda_cub4core6detail13_kernel_agentINS1_15__reduce_by_key9InitAgentIN3cub18CUB_300001_SM_100024ReduceByKeyScanTileStateIfiLb1EEEiPiEEJSA_iSB_EEEvDpT0_
.visible .entry _ZN6thrust24THRUST_300001_SM_1000_NS8cuda_cub4core6detail13_kernel_agentINS1_15__reduce_by_key9InitAgentIN3cub18CUB_300001_SM_100024ReduceByKeyScanTileStateIfiLb1EEEiPiEEJSA_iSB_EEEvDpT0_(
	.param .align 8 .b8 _ZN6thrust24THRUST_300001_SM_1000_NS8cuda_cub4core6detail13_kernel_agentINS1_15__reduce_by_key9InitAgentIN3cub18CUB_300001_SM_100024ReduceByKeyScanTileStateIfiLb1EEEiPiEEJSA_iSB_EEEvDpT0__param_0[8],
	.param .u32 _ZN6thrust24THRUST_300001_SM_1000_NS8cuda_cub4core6detail13_kernel_agentINS1_15__reduce_by_key9InitAgentIN3cub18CUB_300001_SM_100024ReduceByKeyScanTileStateIfiLb1EEEiPiEEJSA_iSB_EEEvDpT0__param_1,
	.param .u64 .ptr .align 1 _ZN6thrust24THRUST_300001_SM_1000_NS8cuda_cub4core6detail13_kernel_agentINS1_15__reduce_by_key9InitAgentIN3cub18CUB_300001_SM_100024ReduceByKeyScanTileStateIfiLb1EEEiPiEEJSA_iSB_EEEvDpT0__param_2
)
.maxntid 128
{
	.reg .pred 	%p<6>;
	.reg .b32 	%r<9>;
	.reg .b64 	%rd<12>;

	ld.param.u64 	%rd3, [_ZN6thrust24THRUST_300001_SM_1000_NS8cuda_cub4core6detail13_kernel_agentINS1_15__reduce_by_key9InitAgentIN3cub18CUB_300001_SM_100024ReduceByKeyScanTileStateIfiLb1EEEiPiEEJSA_iSB_EEEvDpT0__param_0];
	ld.param.u32 	%r4, [_ZN6thrust24THRUST_300001_SM_1000_NS8cuda_cub4core6detail13_kernel_agentINS1_15__reduce_by_key9InitAgentIN3cub18CUB_300001_SM_100024ReduceByKeyScanTileStateIfiLb1EEEiPiEEJSA_iSB_EEEvDpT0__param_1];
	ld.param.u64 	%rd2, [_ZN6thrust24THRUST_300001_SM_1000_NS8cuda_cub4core6detail13_kernel_agentINS1_15__reduce_by_key9InitAgentIN3cub18CUB_300001_SM_100024ReduceByKeyScanTileStateIfiLb1EEEiPiEEJSA_iSB_EEEvDpT0__param_2];
	cvta.to.global.u64 	%rd1, %rd3;
	mov.u32 	%r1, %ctaid.x;
	mov.u32 	%r5, %ntid.x;
	mov.u32 	%r2, %tid.x;
	mad.lo.s32 	%r3, %r1, %r5, %r2;
	setp.ge.s32 	%p1, %r3, %r4;
	@%p1 bra 	$L__BB3_2;
	mul.wide.s32 	%rd4, %r3, 16;
	add.s64 	%rd5, %rd1, %rd4;
	mov.b64 	%rd6, 99;
	mov.b64 	%rd7, 0;
	st.global.v2.u64 	[%rd5+512], {%rd7, %rd6};
$L__BB3_2:
	setp.ne.s32 	%p2, %r1, 0;
	setp.gt.u32 	%p3, %r2, 31;
	or.pred  	%p4, %p2, %p3;
	@%p4 bra 	$L__BB3_4;
	mul.wide.u32 	%rd8, %r2, 16;
	add.s64 	%rd9, %rd1, %rd8;
	mov.b64 	%rd10, 0;
	st.global.v2.u64 	[%rd9], {%rd10, %rd10};
$L__BB3_4:
	or.b32  	%r7, %r1, %r2;
	setp.ne.s32 	%p5, %r7, 0;
	@%p5 bra 	$L__BB3_6;
	cvta.to.global.u64 	%rd11, %rd2;
	mov.b32 	%r8, 0;
	st.global.u32 	[%rd11], %r8;
$L__BB3_6:
	ret;

}
	// .globl	_ZN6thrust24THRUST_300001_SM_1000_NS8cuda_cub4core6detail13_kernel_agentINS1_15__reduce_by_key16ReduceByKeyAgentINS0_6detail15normal_iteratorINS0_10device_ptrIiEEEENS8_INS9_IfEEEESB_SD_N4cuda3std3__48equal_toIiEENSG_4plusIfEEPiiEEJSB_SD_SB_SD_SL_N3cub18CUB_300001_SM_100024ReduceByKeyScanTileStateIfiLb1EEESI_SK_iiEEEvDpT0_
.visible .entry _ZN6thrust24THRUST_300001_SM_1000_NS8cuda_cub4core6detail13_kernel_agentINS1_15__reduce_by_key16ReduceByKeyAgentINS0_6detail15normal_iteratorINS0_10device_ptrIiEEEENS8_INS9_IfEEEESB_SD_N4cuda3std3__48equal_toIiEENSG_4plusIfEEPiiEEJSB_SD_SB_SD_SL_N3cub18CUB_300001_SM_100024ReduceByKeyScanTileStateIfiLb1EEESI_SK_iiEEEvDpT0_(
	.param .align 8 .b8 _ZN6thrust24THRUST_300001_SM_1000_NS8cuda_cub4core6detail13_kernel_agentINS1_15__reduce_by_key16ReduceByKeyAgentINS0_6detail15normal_iteratorINS0_10device_ptrIiEEEENS8_INS9_IfEEEESB_SD_N4cuda3std3__48equal_toIiEENSG_4plusIfEEPiiEEJSB_SD_SB_SD_SL_N3cub18CUB_300001_SM_100024ReduceByKeyScanTileStateIfiLb1EEESI_SK_iiEEEvDpT0__param_0[8],
	.param .align 8 .b8 _ZN6thrust24THRUST_300001_SM_1000_NS8cuda_cub4core6detail13_kernel_agentINS1_15__reduce_by_key16ReduceByKeyAgentINS0_6detail15normal_iteratorINS0_10device_ptrIiEEEENS8_INS9_IfEEEESB_SD_N4cuda3std3__48equal_toIiEENSG_4plusIfEEPiiEEJSB_SD_SB_SD_SL_N3cub18CUB_300001_SM_100024ReduceByKeyScanTileStateIfiLb1EEESI_SK_iiEEEvDpT0__param_1[8],
	.param .align 8 .b8 _ZN6thrust24THRUST_300001_SM_1000_NS8cuda_cub4core6detail13_kernel_agentINS1_15__reduce_by_key16ReduceByKeyAgentINS0_6detail15normal_iteratorINS0_10device_ptrIiEEEENS8_INS9_IfEEEESB_SD_N4cuda3std3__48equal_toIiEENSG_4plusIfEEPiiEEJSB_SD_SB_SD_SL_N3cub18CUB_300001_SM_100024ReduceByKeyScanTileStateIfiLb1EEESI_SK_iiEEEvDpT0__param_2[8],
	.param .align 8 .b8 _ZN6thrust24THRUST_300001_SM_1000_NS8cuda_cub4core6detail13_kernel_agentINS1_15__reduce_by_key16ReduceByKeyAgentINS0_6detail15normal_iteratorINS0_10device_ptrIiEEEENS8_INS9_IfEEEESB_SD_N4cuda3std3__48equal_toIiEENSG_4plusIfEEPiiEEJSB_SD_SB_SD_SL_N3cub18CUB_300001_SM_100024ReduceByKeyScanTileStateIfiLb1EEESI_SK_iiEEEvDpT0__param_3[8],
	.param .u64 .ptr .align 1 _ZN6thrust24THRUST_300001_SM_1000_NS8cuda_cub4core6detail13_kernel_agentINS1_15__reduce_by_key16ReduceByKeyAgentINS0_6detail15normal_iteratorINS0_10device_ptrIiEEEENS8_INS9_IfEEEESB_SD_N4cuda3std3__48equal_toIiEENSG_4plusIfEEPiiEEJSB_SD_SB_SD_SL_N3cub18CUB_300001_SM_100024ReduceByKeyScanTileStateIfiLb1EEESI_SK_iiEEEvDpT0__param_4,
	.param .align 8 .b8 _ZN6thrust24THRUST_300001_SM_1000_NS8cuda_cub4core6detail13_kernel_agentINS1_15__reduce_by_key16ReduceByKeyAgentINS0_6detail15normal_iteratorINS0_10device_ptrIiEEEENS8_INS9_IfEEEESB_SD_N4cuda3std3__48equal_toIiEENSG_4plusIfEEPiiEEJSB_SD_SB_SD_SL_N3cub18CUB_300001_SM_100024ReduceByKeyScanTileStateIfiLb1EEESI_SK_iiEEEvDpT0__param_5[8],
	.param .align 1 .b8 _ZN6thrust24THRUST_300001_SM_1000_NS8cuda_cub4core6detail13_kernel_agentINS1_15__reduce_by_key16ReduceByKeyAgentINS0_6detail15normal_iteratorINS0_10device_ptrIiEEEENS8_INS9_IfEEEESB_SD_N4cuda3std3__48equal_toIiEENSG_4plusIfEEPiiEEJSB_SD_SB_SD_SL_N3cub18CUB_300001_SM_100024ReduceByKeyScanTileStateIfiLb1EEESI_SK_iiEEEvDpT0__param_6[1],
	.param .align 1 .b8 _ZN6thrust24THRUST_300001_SM_1000_NS8cuda_cub4core6detail13_kernel_agentINS1_15__reduce_by_key16ReduceByKeyAgentINS0_6detail15normal_iteratorINS0_10device_ptrIiEEEENS8_INS9_IfEEEESB_SD_N4cuda3std3__48equal_toIiEENSG_4plusIfEEPiiEEJSB_SD_SB_SD_SL_N3cub18CUB_300001_SM_100024ReduceByKeyScanTileStateIfiLb1EEESI_SK_iiEEEvDpT0__param_7[1],
	.param .u32 _ZN6thrust24THRUST_300001_SM_1000_NS8cuda_cub4core6detail13_kernel_agentINS1_15__reduce_by_key16ReduceByKeyAgentINS0_6detail15normal_iteratorINS0_10device_ptrIiEEEENS8_INS9_IfEEEESB_SD_N4cuda3std3__48equal_toIiEENSG_4plusIfEEPiiEEJSB_SD_SB_SD_SL_N3cub18CUB_300001_SM_100024ReduceByKeyScanTileStateIfiLb1EEESI_SK_iiEEEvDpT0__param_8,
	.param .u32 _ZN6thrust24THRUST_300001_SM_1000_NS8cuda_cub4core6detail13_kernel_agentINS1_15__reduce_by_key16ReduceByKeyAgentINS0_6detail15normal_iteratorINS0_10device_ptrIiEEEENS8_INS9_IfEEEESB_SD_N4cuda3std3__48equal_toIiEENSG_4plusIfEEPiiEEJSB_SD_SB_SD_SL_N3cub18CUB_300001_SM_100024ReduceByKeyScanTileStateIfiLb1EEESI_SK_iiEEEvDpT0__param_9
)
.maxntid 256
{
	.reg .pred 	%p<470>;
	.reg .b32 	%r<1628>;
	.reg .b32 	%f<490>;
	.reg .b64 	%rd<340>;

	ld.param.u64 	%rd1, [_ZN6thrust24THRUST_300001_SM_1000_NS8cuda_cub4core6detail13_kernel_agentINS1_15__reduce_by_key16ReduceByKeyAgentINS0_6detail15normal_iteratorINS0_10device_ptrIiEEEENS8_INS9_IfEEEESB_SD_N4cuda3std3__48equal_toIiEENSG_4plusIfEEPiiEEJSB_SD_SB_SD_SL_N3cub18CUB_300001_SM_100024ReduceByKeyScanTileStateIfiLb1EEESI_SK_iiEEEvDpT0__param_5];
	ld.param.u64 	%rd2, [_ZN6thrust24THRUST_300001_SM_1000_NS8cuda_cub4core6detail13_kernel_agentINS1_15__reduce_by_key16ReduceByKeyAgentINS0_6detail15normal_iteratorINS0_10device_ptrIiEEEENS8_INS9_IfEEEESB_SD_N4cuda3std3__48equal_toIiEENSG_4plusIfEEPiiEEJSB_SD_SB_SD_SL_N3cub18CUB_300001_SM_100024ReduceByKeyScanTileStateIfiLb1EEESI_SK_iiEEEvDpT0__param_0];
	ld.param.u64 	%rd3, [_ZN6thrust24THRUST_300001_SM_1000_NS8cuda_cub4core6detail13_kernel_agentINS1_15__reduce_by_key16ReduceByKeyAgentINS0_6detail15normal_iteratorINS0_10device_ptrIiEEEENS8_INS9_IfEEEESB_SD_N4cuda3std3__48equal_toIiEENSG_4plusIfEEPiiEEJSB_SD_SB_SD_SL_N3cub18CUB_300001_SM_100024ReduceByKeyScanTileStateIfiLb1EEESI_SK_iiEEEvDpT0__param_1];
	ld.param.u64 	%rd58, [_ZN6thrust24THRUST_300001_SM_1000_NS8cuda_cub4core6detail13_kernel_agentINS1_15__reduce_by_key16ReduceByKeyAgentINS0_6detail15normal_iteratorINS0_10device_ptrIiEEEENS8_INS9_IfEEEESB_SD_N4cuda3std3__48equal_toIiEENSG_4plusIfEEPiiEEJSB_SD_SB_SD_SL_N3cub18CUB_300001_SM_100024ReduceByKeyScanTileStateIfiLb1EEESI_SK_iiEEEvDpT0__param_3];
	ld.param.u64 	%rd59, [_ZN6thrust24THRUST_300001_SM_1000_NS8cuda_cub4core6detail13_kernel_agentINS1_15__reduce_by_key16ReduceByKeyAgentINS0_6detail15normal_iteratorINS0_10device_ptrIiEEEENS8_INS9_IfEEEESB_SD_N4cuda3std3__48equal_toIiEENSG_4plusIfEEPiiEEJSB_SD_SB_SD_SL_N3cub18CUB_300001_SM_100024ReduceByKeyScanTileStateIfiLb1EEESI_SK_iiEEEvDpT0__param_2];
	ld.param.u32 	%r344, [_ZN6thrust24THRUST_300001_SM_1000_NS8cuda_cub4core6detail13_kernel_agentINS1_15__reduce_by_key16ReduceByKeyAgentINS0_6detail15normal_iteratorINS0_10device_ptrIiEEEENS8_INS9_IfEEEESB_SD_N4cuda3std3__48equal_toIiEENSG_4plusIfEEPiiEEJSB_SD_SB_SD_SL_N3cub18CUB_300001_SM_100024ReduceByKeyScanTileStateIfiLb1EEESI_SK_iiEEEvDpT0__param_8];
	cvta.to.global.u64 	%rd4, %rd59;
	cvta.to.global.u64 	%rd5, %rd58;
	mov.u32 	%r1, %ctaid.x;
	mul.lo.s32 	%r2, %r1, 2304;
	sub.s32 	%r3, %r344, %r2;
	setp.lt.s32 	%p12, %r3, 2305;
	@%p12 bra 	$L__BB4_122;
	setp.ne.s32 	%p289, %r1, 0;
	@%p289 bra 	$L__BB4_52;
	mov.u32 	%r1556, %tid.x;
	and.b32  	%r1364, %r1556, 31;
	and.b32  	%r1365, %r1556, 992;
	add.s32 	%r1366, %r2, %r1364;
	mad.lo.s32 	%r1367, %r1365, 9, %r1366;
	mul.wide.u32 	%rd294, %r1367, 4;
	add.s64 	%rd276, %rd2, %rd294;
	// begin inline asm
	ld.global.nc.u32 %r1343, [%rd276];
	// end inline asm
	add.s64 	%rd277, %rd276, 128;
	// begin inline asm
	ld.global.nc.u32 %r1344, [%rd277];
	// end inline asm
	add.s64 	%rd278, %rd276, 256;
	// begin inline asm
	ld.global.nc.u32 %r1345, [%rd278];
	// end inline asm
	add.s64 	%rd279, %rd276, 384;
	// begin inline asm
	ld.global.nc.u32 %r1346, [%rd279];
	// end inline asm
	add.s64 	%rd280, %rd276, 512;
	// begin inline asm
	ld.global.nc.u32 %r1347, [%rd280];
	// end inline asm
	add.s64 	%rd281, %rd276, 640;
	// begin inline asm
	ld.global.nc.u32 %r1348, [%rd281];
	// end inline asm
	add.s64 	%rd282, %rd276, 768;
	// begin inline asm
	ld.global.nc.u32 %r1349, [%rd282];
	// end inline asm
	add.s64 	%rd283, %rd276, 896;
	// begin inline asm
	ld.global.nc.u32 %r1350, [%rd283];
	// end inline asm
	add.s64 	%rd284, %rd276, 1024;
	// begin inline asm
	ld.global.nc.u32 %r1351, [%rd284];
	// end inline asm
	// begin inline asm
	mov.u32 %r1352, %laneid;
	// end inline asm
	shr.u32 	%r6, %r1556, 5;
	mad.lo.s32 	%r1368, %r6, 288, %r1352;
	shl.b32 	%r1369, %r1368, 2;
	mov.u32 	%r1370, _ZN6thrust24THRUST_300001_SM_1000_NS8cuda_cub4core6detail5shmemE;
	add.s32 	%r1371, %r1370, %r1369;
	st.shared.u32 	[%r1371], %r1343;
	st.shared.u32 	[%r1371+128], %r1344;
	st.shared.u32 	[%r1371+256], %r1345;
	st.shared.u32 	[%r1371+384], %r1346;
	st.shared.u32 	[%r1371+512], %r1347;
	st.shared.u32 	[%r1371+640], %r1348;
	st.shared.u32 	[%r1371+768], %r1349;
	st.shared.u32 	[%r1371+896], %r1350;
	st.shared.u32 	[%r1371+1024], %r1351;
	bar.warp.sync 	-1;
	shl.b32 	%r1372, %r1352, 5;
	add.s32 	%r1373, %r1371, %r1372;
	ld.shared.u32 	%r7, [%r1373];
	ld.shared.u32 	%r8, [%r1373+4];
	ld.shared.u32 	%r9, [%r1373+8];
	ld.shared.u32 	%r10, [%r1373+12];
	ld.shared.u32 	%r11, [%r1373+16];
	ld.shared.u32 	%r12, [%r1373+20];
	ld.shared.u32 	%r13, [%r1373+24];
	ld.shared.u32 	%r14, [%r1373+28];
	ld.shared.u32 	%r15, [%r1373+32];
	bar.sync 	0;
	add.s64 	%rd285, %rd3, %rd294;
	// begin inline asm
	ld.global.nc.u32 %r1353, [%rd285];
	// end inline asm
	add.s64 	%rd286, %rd285, 128;
	// begin inline asm
	ld.global.nc.u32 %r1354, [%rd286];
	// end inline asm
	add.s64 	%rd287, %rd285, 256;
	// begin inline asm
	ld.global.nc.u32 %r1355, [%rd287];
	// end inline asm
	add.s64 	%rd288, %rd285, 384;
	// begin inline asm
	ld.global.nc.u32 %r1356, [%rd288];
	// end inline asm
	add.s64 	%rd289, %rd285, 512;
	// begin inline asm
	ld.global.nc.u32 %r1357, [%rd289];
	// end inline asm
	add.s64 	%rd290, %rd285, 640;
	// begin inline asm
	ld.global.nc.u32 %r1358, [%rd290];
	// end inline asm
	add.s64 	%rd291, %rd285, 768;
	// begin inline asm
	ld.global.nc.u32 %r1359, [%rd291];
	// end inline asm
	add.s64 	%rd292, %rd285, 896;
	// begin inline asm
	ld.global.nc.u32 %r1360, [%rd292];
	// end inline asm
	add.s64 	%rd293, %rd285, 1024;
	// begin inline asm
	ld.global.nc.u32 %r1361, [%rd293];
	// end inline asm
	st.shared.u32 	[%r1371], %r1353;
	st.shared.u32 	[%r1371+128], %r1354;
	st.shared.u32 	[%r1371+256], %r1355;
	st.shared.u32 	[%r1371+384], %r1356;
	st.shared.u32 	[%r1371+512], %r1357;
	st.shared.u32 	[%r1371+640], %r1358;
	st.shared.u32 	[%r1371+768], %r1359;
	st.shared.u32 	[%r1371+896], %r1360;
	st.shared.u32 	[%r1371+1024], %r1361;
	bar.warp.sync 	-1;
	ld.shared.f32 	%f1, [%r1373];
	ld.shared.f32 	%f2, [%r1373+4];
	ld.shared.f32 	%f3, [%r1373+8];
	ld.shared.f32 	%f4, [%r1373+12];
	ld.shared.f32 	%f5, [%r1373+16];
	ld.shared.f32 	%f6, [%r1373+20];
	ld.shared.f32 	%f7, [%r1373+24];
	ld.shared.f32 	%f8, [%r1373+28];
	ld.shared.f32 	%f9, [%r1373+32];
	bar.sync 	0;
	shl.b32 	%r1374, %r1556, 2;
	add.s32 	%r1375, %r1370, %r1374;
	add.s32 	%r16, %r1375, 1148;
	st.shared.u32 	[%r1375+1148], %r15;
	bar.sync 	0;
	setp.eq.s32 	%p399, %r1556, 0;
	mov.b32 	%r1550, 0;
	@%p399 bra 	$L__BB4_4;
	ld.shared.u32 	%r1551, [%r16+-4];
	setp.ne.s32 	%p400, %r1551, %r7;
	selp.u32 	%r1550, 1, 0, %p400;
$L__BB4_4:
	setp.ne.s32 	%p401, %r7, %r8;
	selp.u32 	%r1436, 1, 0, %p401;
	setp.ne.s32 	%p402, %r8, %r9;
	selp.u32 	%r1437, 1, 0, %p402;
	setp.ne.s32 	%p403, %r9, %r10;
	selp.u32 	%r1438, 1, 0, %p403;
	setp.ne.s32 	%p404, %r10, %r11;
	selp.u32 	%r1439, 1, 0, %p404;
	setp.ne.s32 	%p405, %r11, %r12;
	selp.u32 	%r1440, 1, 0, %p405;
	setp.ne.s32 	%p406, %r12, %r13;
	selp.u32 	%r1441, 1, 0, %p406;
	setp.ne.s32 	%p407, %r13, %r14;
	selp.u32 	%r1442, 1, 0, %p407;
	setp.ne.s32 	%p408, %r14, %r15;
	selp.u32 	%r1443, 1, 0, %p408;
	add.s32 	%r1444, %r1550, %r1436;
	add.f32 	%f408, %f1, %f2;
	selp.f32 	%f409, %f2, %f408, %p401;
	add.s32 	%r21, %r1444, %r1437;
	add.f32 	%f410, %f409, %f3;
	selp.f32 	%f411, %f3, %f410, %p402;
	add.s32 	%r1445, %r21, %r1438;
	add.f32 	%f412, %f411, %f4;
	selp.f32 	%f413, %f4, %f412, %p403;
	add.s32 	%r1446, %r1445, %r1439;
	add.f32 	%f414, %f413, %f5;
	selp.f32 	%f415, %f5, %f414, %p404;
	add.s32 	%r1447, %r1446, %r1440;
	add.f32 	%f416, %f415, %f6;
	selp.f32 	%f417, %f6, %f416, %p405;
	add.s32 	%r22, %r1447, %r1441;
	add.f32 	%f418, %f417, %f7;
	selp.f32 	%f419, %f7, %f418, %p406;
	add.s32 	%r23, %r22, %r1442;
	add.f32 	%f420, %f419, %f8;
	selp.f32 	%f421, %f8, %f420, %p407;
	add.s32 	%r1377, %r23, %r1443;
	add.f32 	%f422, %f421, %f9;
	selp.f32 	%f423, %f9, %f422, %p408;
	mov.b32 	%r1433, 1;
	mov.b32 	%r1434, 0;
	mov.b32 	%r1435, -1;
	// begin inline asm
	shfl.sync.up.b32 %r1376, %r1377, %r1433, %r1434, %r1435;
	// end inline asm
	mov.b32 	%r1382, %f423;
	// begin inline asm
	shfl.sync.up.b32 %r1381, %r1382, %r1433, %r1434, %r1435;
	// end inline asm
	mov.b32 	%f424, %r1381;
	setp.eq.s32 	%p409, %r1377, 0;
	add.f32 	%f425, %f423, %f424;
	selp.f32 	%f426, %f425, %f423, %p409;
	setp.lt.s32 	%p410, %r1352, 1;
	selp.f32 	%f427, %f423, %f426, %p410;
	selp.b32 	%r1448, 0, %r1376, %p410;
	add.s32 	%r1387, %r1448, %r1377;
	mov.b32 	%r1393, 2;
	// begin inline asm
	shfl.sync.up.b32 %r1386, %r1387, %r1393, %r1434, %r1435;
	// end inline asm
	mov.b32 	%r1392, %f427;
	// begin inline asm
	shfl.sync.up.b32 %r1391, %r1392, %r1393, %r1434, %r1435;
	// end inline asm
	mov.b32 	%f428, %r1391;
	setp.eq.s32 	%p411, %r1387, 0;
	add.f32 	%f429, %f427, %f428;
	selp.f32 	%f430, %f429, %f427, %p411;
	setp.lt.s32 	%p412, %r1352, 2;
	selp.f32 	%f431, %f427, %f430, %p412;
	selp.b32 	%r1449, 0, %r1386, %p412;
	add.s32 	%r1397, %r1449, %r1387;
	mov.b32 	%r1403, 4;
	// begin inline asm
	shfl.sync.up.b32 %r1396, %r1397, %r1403, %r1434, %r1435;
	// end inline asm
	mov.b32 	%r1402, %f431;
	// begin inline asm
	shfl.sync.up.b32 %r1401, %r1402, %r1403, %r1434, %r1435;
	// end inline asm
	mov.b32 	%f432, %r1401;
	setp.eq.s32 	%p413, %r1397, 0;
	add.f32 	%f433, %f431, %f432;
	selp.f32 	%f434, %f433, %f431, %p413;
	setp.lt.s32 	%p414, %r1352, 4;
	selp.f32 	%f435, %f431, %f434, %p414;
	selp.b32 	%r1450, 0, %r1396, %p414;
	add.s32 	%r1407, %r1450, %r1397;
	mov.b32 	%r1413, 8;
	// begin inline asm
	shfl.sync.up.b32 %r1406, %r1407, %r1413, %r1434, %r1435;
	// end inline asm
	mov.b32 	%r1412, %f435;
	// begin inline asm
	shfl.sync.up.b32 %r1411, %r1412, %r1413, %r1434, %r1435;
	// end inline asm
	mov.b32 	%f436, %r1411;
	setp.eq.s32 	%p415, %r1407, 0;
	add.f32 	%f437, %f435, %f436;
	selp.f32 	%f438, %f437, %f435, %p415;
	setp.lt.s32 	%p416, %r1352, 8;
	selp.f32 	%f439, %f435, %f438, %p416;
	selp.b32 	%r1451, 0, %r1406, %p416;
	add.s32 	%r1417, %r1451, %r1407;
	mov.b32 	%r1423, 16;
	// begin inline asm
	shfl.sync.up.b32 %r1416, %r1417, %r1423, %r1434, %r1435;
	// end inline asm
	mov.b32 	%r1422, %f439;
	// begin inline asm
	shfl.sync.up.b32 %r1421, %r1422, %r1423, %r1434, %r1435;
	// end inline asm
	mov.b32 	%f440, %r1421;
	setp.eq.s32 	%p417, %r1417, 0;
	add.f32 	%f441, %f439, %f440;
	selp.f32 	%f10, %f441, %f439, %p417;
	setp.lt.s32 	%p418, %r1352, 16;
	selp.f32 	%f442, %f439, %f10, %p418;
	selp.b32 	%r1452, 0, %r1416, %p418;
	add.s32 	%r1427, %r1452, %r1417;
	// begin inline asm
	shfl.sync.up.b32 %r1426, %r1427, %r1433, %r1434, %r1435;
	// end inline asm
	mov.b32 	%r1432, %f442;
	// begin inline asm
	shfl.sync.up.b32 %r1431, %r1432, %r1433, %r1434, %r1435;
	// end inline asm
	setp.ne.s32 	%p419, %r1352, 31;
	@%p419 bra 	$L__BB4_6;
	shl.b32 	%r1453, %r6, 3;
	mov.u32 	%r1454, _ZN6thrust24THRUST_300001_SM_1000_NS8cuda_cub4core6detail5shmemE;
	add.s32 	%r1455, %r1454, %r1453;
	mov.b32 	%r1456, %f10;
	st.shared.v2.u32 	[%r1455], {%r1427, %r1456};
$L__BB4_6:
	mov.b32 	%f443, %r1431;
	setp.ne.s32 	%p420, %r13, %r14;
	setp.ne.s32 	%p421, %r12, %r13;
	setp.ne.s32 	%p422, %r11, %r12;
	setp.ne.s32 	%p423, %r10, %r11;
	setp.ne.s32 	%p424, %r9, %r10;
	setp.ne.s32 	%p425, %r8, %r9;
	setp.ne.s32 	%p426, %r7, %r8;
	setp.ne.s32 	%p427, %r1556, 0;
	bar.sync 	0;
	ld.shared.v4.u32 	{%r27, %r1457, %r28, %r1458}, [_ZN6thrust24THRUST_300001_SM_1000_NS8cuda_cub4core6detail5shmemE];
	mov.b32 	%f444, %r1458;
	mov.b32 	%f445, %r1457;
	add.s32 	%r1459, %r28, %r27;
	setp.eq.s32 	%p428, %r28, 0;
	add.f32 	%f446, %f445, %f444;
	selp.f32 	%f447, %f446, %f444, %p428;
	setp.eq.s32 	%p429, %r6, 2;
	selp.f32 	%f448, %f447, %f445, %p429;
	selp.b32 	%r1460, %r1459, %r27, %p429;
	ld.shared.v4.u32 	{%r29, %r1461, %r30, %r1462}, [_ZN6thrust24THRUST_300001_SM_1000_NS8cuda_cub4core6detail5shmemE+16];
	mov.b32 	%f449, %r1462;
	mov.b32 	%f450, %r1461;
	add.s32 	%r1463, %r29, %r1459;
	setp.eq.s32 	%p430, %r29, 0;
	add.f32 	%f451, %f447, %f450;
	selp.f32 	%f452, %f451, %f450, %p430;
	setp.eq.s32 	%p431, %r6, 3;
	selp.f32 	%f453, %f452, %f448, %p431;
	selp.b32 	%r1464, %r1463, %r1460, %p431;
	add.s32 	%r1465, %r30, %r1463;
	setp.eq.s32 	%p432, %r30, 0;
	add.f32 	%f454, %f452, %f449;
	selp.f32 	%f455, %f454, %f449, %p432;
	setp.eq.s32 	%p433, %r6, 4;
	selp.f32 	%f456, %f455, %f453, %p433;
	selp.b32 	%r1466, %r1465, %r1464, %p433;
	ld.shared.v4.u32 	{%r31, %r1467, %r32, %r1468}, [_ZN6thrust24THRUST_300001_SM_1000_NS8cuda_cub4core6detail5shmemE+32];
	mov.b32 	%f457, %r1468;
	mov.b32 	%f458, %r1467;
	add.s32 	%r1469, %r31, %r1465;
	setp.eq.s32 	%p434, %r31, 0;
	add.f32 	%f459, %f455, %f458;
	selp.f32 	%f460, %f459, %f458, %p434;
	setp.eq.s32 	%p435, %r6, 5;
	selp.f32 	%f461, %f460, %f456, %p435;
	selp.b32 	%r1470, %r1469, %r1466, %p435;
	add.s32 	%r1471, %r32, %r1469;
	setp.eq.s32 	%p436, %r32, 0;
	add.f32 	%f462, %f460, %f457;
	selp.f32 	%f463, %f462, %f457, %p436;
	setp.eq.s32 	%p437, %r6, 6;
	selp.f32 	%f464, %f463, %f461, %p437;
	selp.b32 	%r1472, %r1471, %r1470, %p437;
	ld.shared.v4.u32 	{%r33, %r1473, %r34, %r1474}, [_ZN6thrust24THRUST_300001_SM_1000_NS8cuda_cub4core6detail5shmemE+48];
	mov.b32 	%f465, %r1474;
	mov.b32 	%f466, %r1473;
	add.s32 	%r1475, %r33, %r1471;
	setp.eq.s32 	%p438, %r33, 0;
	add.f32 	%f467, %f463, %f466;
	selp.f32 	%f468, %f467, %f466, %p438;
	setp.eq.s32 	%p439, %r6, 7;
	selp.f32 	%f469, %f468, %f464, %p439;
	selp.b32 	%r1476, %r1475, %r1472, %p439;
	add.s32 	%r35, %r34, %r1475;
	setp.eq.s32 	%p440, %r34, 0;
	add.f32 	%f470, %f468, %f465;
	selp.f32 	%f11, %f470, %f465, %p440;
	setp.eq.s32 	%p441, %r1476, 0;
	add.f32 	%f471, %f469, 0f00000000;
	selp.f32 	%f472, %f471, %f469, %p441;
	setp.lt.u32 	%p442, %r1556, 32;
	selp.f32 	%f473, 0f00000000, %f472, %p442;
	selp.b32 	%r1477, 0, %r1476, %p442;
	setp.eq.s32 	%p443, %r1426, 0;
	add.f32 	%f474, %f473, %f443;
	selp.f32 	%f475, %f474, %f443, %p443;
	setp.eq.s32 	%p444, %r1352, 0;
	selp.f32 	%f12, %f473, %f475, %p444;
	selp.b32 	%r1478, 0, %r1426, %p444;
	add.s32 	%r36, %r1477, %r1478;
	add.s32 	%r37, %r36, %r1550;
	setp.eq.s32 	%p445, %r1550, 0;
	add.f32 	%f476, %f1, %f12;
	selp.f32 	%f13, %f476, %f1, %p445;
	selp.u32 	%r1479, 1, 0, %p426;
	add.s32 	%r1480, %r1550, %r1479;
	add.s32 	%r38, %r1480, %r36;
	add.f32 	%f477, %f13, %f2;
	selp.f32 	%f14, %f2, %f477, %p426;
	add.s32 	%r39, %r21, %r36;
	add.f32 	%f478, %f14, %f3;
	selp.f32 	%f15, %f3, %f478, %p425;
	selp.u32 	%r1481, 1, 0, %p424;
	add.s32 	%r40, %r39, %r1481;
	add.f32 	%f479, %f15, %f4;
	selp.f32 	%f16, %f4, %f479, %p424;
	selp.u32 	%r1482, 1, 0, %p423;
	add.s32 	%r41, %r40, %r1482;
	add.f32 	%f480, %f16, %f5;
	selp.f32 	%f17, %f5, %f480, %p423;
	selp.u32 	%r1483, 1, 0, %p422;
	add.s32 	%r42, %r41, %r1483;
	add.f32 	%f481, %f17, %f6;
	selp.f32 	%f18, %f6, %f481, %p422;
	add.s32 	%r43, %r22, %r36;
	add.f32 	%f482, %f18, %f7;
	selp.f32 	%f19, %f7, %f482, %p421;
	add.s32 	%r44, %r23, %r36;
	add.f32 	%f483, %f19, %f8;
	selp.f32 	%f20, %f8, %f483, %p420;
	@%p427 bra 	$L__BB4_8;
	add.s64 	%rd295, %rd1, 512;
	mov.b32 	%r1484, %f11;
	mov.b64 	%rd296, {%r35, %r1484};
	mov.b64 	%rd297, 101;
	// begin inline asm
	st.relaxed.gpu.v2.u64 [%rd295], {%rd296, %rd297};
	// end inline asm
$L__BB4_8:
	setp.lt.s32 	%p446, %r35, 257;
	@%p446 bra 	$L__BB4_34;
	bar.sync 	0;
	@%p445 bra 	$L__BB4_11;
	shl.b32 	%r1485, %r36, 3;
	mov.u32 	%r1486, _ZN6thrust24THRUST_300001_SM_1000_NS8cuda_cub4core6detail5shmemE;
	add.s32 	%r1487, %r1486, %r1485;
	mov.b32 	%r1488, %f12;
	st.shared.v2.u32 	[%r1487], {%r1551, %r1488};
$L__BB4_11:
	setp.eq.s32 	%p457, %r7, %r8;
	@%p457 bra 	$L__BB4_13;
	shl.b32 	%r1489, %r37, 3;
	mov.u32 	%r1490, _ZN6thrust24THRUST_300001_SM_1000_NS8cuda_cub4core6detail5shmemE;
	add.s32 	%r1491, %r1490, %r1489;
	mov.b32 	%r1492, %f13;
	st.shared.v2.u32 	[%r1491], {%r7, %r1492};
$L__BB4_13:
	setp.eq.s32 	%p458, %r8, %r9;
	@%p458 bra 	$L__BB4_15;
	shl.b32 	%r1493, %r38, 3;
	mov.u32 	%r1494, _ZN6thrust24THRUST_300001_SM_1000_NS8cuda_cub4core6detail5shmemE;
	add.s32 	%r1495, %r1494, %r1493;
	mov.b32 	%r1496, %f14;
	st.shared.v2.u32 	[%r1495], {%r8, %r1496};
$L__BB4_15:
	setp.eq.s32 	%p459, %r9, %r10;
	@%p459 bra 	$L__BB4_17;
	shl.b32 	%r1497, %r39, 3;
	mov.u32 	%r1498, _ZN6thrust24THRUST_300001_SM_1000_NS8cuda_cub4core6detail5shmemE;
	add.s32 	%r1499, %r1498, %r1497;
	mov.b32 	%r1500, %f15;
	st.shared.v2.u32 	[%r1499], {%r9, %r1500};
$L__BB4_17:
	setp.eq.s32 	%p460, %r10, %r11;
	@%p460 bra 	$L__BB4_19;
	shl.b32 	%r1501, %r40, 3;
	mov.u32 	%r1502, _ZN6thrust24THRUST_300001_SM_1000_NS8cuda_cub4core6detail5shmemE;
	add.s32 	%r1503, %r1502, %r1501;
	mov.b32 	%r1504, %f16;
	st.shared.v2.u32 	[%r1503], {%r10, %r1504};
$L__BB4_19:
	setp.eq.s32 	%p461, %r11, %r12;
	@%p461 bra 	$L__BB4_21;
	shl.b32 	%r1505, %r41, 3;
	mov.u32 	%r1506, _ZN6thrust24THRUST_300001_SM_1000_NS8cuda_cub4core6detail5shmemE;
	add.s32 	%r1507, %r1506, %r1505;
	mov.b32 	%r1508, %f17;
	st.shared.v2.u32 	[%r1507], {%r11, %r1508};
$L__BB4_21:
	setp.eq.s32 	%p462, %r12, %r13;
	@%p462 bra 	$L__BB4_23;
	shl.b32 	%r1509, %r42, 3;
	mov.u32 	%r1510, _ZN6thrust24THRUST_300001_SM_1000_NS8cuda_cub4core6detail5shmemE;
	add.s32 	%r1511, %r1510, %r1509;
	mov.b32 	%r1512, %f18;
	st.shared.v2.u32 	[%r1511], {%r12, %r1512};
$L__BB4_23:
	setp.eq.s32 	%p463, %r13, %r14;
	@%p463 bra 	$L__BB4_25;
	shl.b32 	%r1513, %r43, 3;
	mov.u32 	%r1514, _ZN6thrust24THRUST_300001_SM_1000_NS8cuda_cub4core6detail5shmemE;
	add.s32 	%r1515, %r1514, %r1513;
	mov.b32 	%r1516, %f19;
	st.shared.v2.u32 	[%r1515], {%r13, %r1516};
$L__BB4_25:
	setp.eq.s32 	%p464, %r14, %r15;
	@%p464 bra 	$L__BB4_27;
	shl.b32 	%r1517, %r44, 3;
	mov.u32 	%r1518, _ZN6thrust24THRUST_300001_SM_1000_NS8cuda_cub4core6detail5shmemE;
	add.s32 	%r1519, %r1518, %r1517;
	mov.b32 	%r1520, %f20;
	st.shared.v2.u32 	[%r1519], {%r14, %r1520};
$L__BB4_27:
	bar.sync 	0;
	setp.ge.u32 	%p465, %r1556, %r35;
	@%p465 bra 	$L__BB4_322;
	add.s32 	%r1521, %r28, %r29;
	add.s32 	%r1522, %r1521, %r30;
	add.s32 	%r1523, %r1522, %r31;
	add.s32 	%r1524, %r1523, %r32;
	add.s32 	%r1525, %r1524, %r33;
	add.s32 	%r1526, %r1525, %r34;
	add.s32 	%r1527, %r1526, %r27;
	not.b32 	%r1528, %r1556;
	add.s32 	%r45, %r1527, %r1528;
	and.b32  	%r1529, %r45, 768;
	setp.eq.s32 	%p466, %r1529, 768;
	@%p466 bra 	$L__BB4_31;
	shr.u32 	%r1530, %r45, 8;
	add.s32 	%r1531, %r1530, 1;
	and.b32  	%r1532, %r1531, 3;
	mul.wide.u32 	%rd325, %r1556, 4;
	add.s64 	%rd331, %rd5, %rd325;
	add.s64 	%rd330, %rd4, %rd325;
	shl.b32 	%r1533, %r1556, 3;
	mov.u32 	%r1534, _ZN6thrust24THRUST_300001_SM_1000_NS8cuda_cub4core6detail5shmemE;
	add.s32 	%r1553, %r1534, %r1533;
	neg.s32 	%r1552, %r1532;
	shl.b32 	%r1535, %r1531, 8;
	and.b32  	%r1536, %r1535, 768;
	add.s32 	%r1556, %r1556, %r1536;
$L__BB4_30:
	.pragma "nounroll";
	ld.shared.v2.u32 	{%r1537, %r1538}, [%r1553];
	st.global.u32 	[%rd330], %r1537;
	st.global.u32 	[%rd331], %r1538;
	add.s64 	%rd331, %rd331, 1024;
	add.s64 	%rd330, %rd330, 1024;
	add.s32 	%r1553, %r1553, 2048;
	add.s32 	%r1552, %r1552, 1;
	setp.ne.s32 	%p467, %r1552, 0;
	@%p467 bra 	$L__BB4_30;
$L__BB4_31:
	setp.lt.u32 	%p468, %r45, 768;
	@%p468 bra 	$L__BB4_322;
	mul.wide.u32 	%rd326, %r1556, 4;
	add.s64 	%rd327, %rd326, 2048;
	add.s64 	%rd333, %rd4, %rd327;
	add.s64 	%rd332, %rd5, %rd327;
	shl.b32 	%r1539, %r1556, 3;
	mov.u32 	%r1540, _ZN6thrust24THRUST_300001_SM_1000_NS8cuda_cub4core6detail5shmemE;
	add.s32 	%r1541, %r1539, %r1540;
	add.s32 	%r1555, %r1541, 4096;
$L__BB4_33:
	ld.shared.v2.u32 	{%r1542, %r1543}, [%r1555+-4096];
	st.global.u32 	[%rd333+-2048], %r1542;
	st.global.u32 	[%rd332+-2048], %r1543;
	ld.shared.v2.u32 	{%r1544, %r1545}, [%r1555+-2048];
	st.global.u32 	[%rd333+-1024], %r1544;
	st.global.u32 	[%rd332+-1024], %r1545;
	ld.shared.v2.u32 	{%r1546, %r1547}, [%r1555];
	st.global.u32 	[%rd333], %r1546;
	st.global.u32 	[%rd332], %r1547;
	ld.shared.v2.u32 	{%r1548, %r1549}, [%r1555+2048];
	st.global.u32 	[%rd333+1024], %r1548;
	st.global.u32 	[%rd332+1024], %r1549;
	add.s32 	%r1556, %r1556, 1024;
	add.s64 	%rd333, %rd333, 4096;
	add.s64 	%rd332, %rd332, 4096;
	add.s32 	%r1555, %r1555, 8192;
	setp.lt.s32 	%p469, %r1556, %r35;
	@%p469 bra 	$L__BB4_33;
	bra.uni 	$L__BB4_322;
$L__BB4_34:
	@%p445 bra 	$L__BB4_36;
	mul.wide.s32 	%rd298, %r36, 4;
	add.s64 	%rd299, %rd4, %rd298;
	st.global.u32 	[%rd299], %r1551;
	add.s64 	%rd300, %rd5, %rd298;
	st.global.f32 	[%rd300], %f12;
$L__BB4_36:
	setp.eq.s32 	%p448, %r7, %r8;
	@%p448 bra 	$L__BB4_38;
	mul.wide.s32 	%rd301, %r37, 4;
	add.s64 	%rd302, %rd4, %rd301;
	st.global.u32 	[%rd302], %r7;
	add.s64 	%rd303, %rd5, %rd301;
	st.global.f32 	[%rd303], %f13;
$L__BB4_38:
	setp.eq.s32 	%p449, %r8, %r9;
	@%p449 bra 	$L__BB4_40;
	mul.wide.s32 	%rd304, %r38, 4;
	add.s64 	%rd305, %rd4, %rd304;
	st.global.u32 	[%rd305], %r8;
	add.s64 	%rd306, %rd5, %rd304;
	st.global.f32 	[%rd306], %f14;
$L__BB4_40:
	setp.eq.s32 	%p450, %r9, %r10;
	@%p450 bra 	$L__BB4_42;
	mul.wide.s32 	%rd307, %r39, 4;
	add.s64 	%rd308, %rd4, %rd307;
	st.global.u32 	[%rd308], %r9;
	add.s64 	%rd309, %rd5, %rd307;
	st.global.f32 	[%rd309], %f15;
$L__BB4_42:
	setp.eq.s32 	%p451, %r10, %r11;
	@%p451 bra 	$L__BB4_44;
	mul.wide.s32 	%rd310, %r40, 4;
	add.s64 	%rd311, %rd4, %rd310;
	st.global.u32 	[%rd311], %r10;
	add.s64 	%rd312, %rd5, %rd310;
	st.global.f32 	[%rd312], %f16;
$L__BB4_44:
	setp.eq.s32 	%p452, %r11, %r12;
	@%p452 bra 	$L__BB4_46;
	mul.wide.s32 	%rd313, %r41, 4;
	add.s64 	%rd314, %rd4, %rd313;
	st.global.u32 	[%rd314], %r11;
	add.s64 	%rd315, %rd5, %rd313;
	st.global.f32 	[%rd315], %f17;
$L__BB4_46:
	setp.eq.s32 	%p453, %r12, %r13;
	@%p453 bra 	$L__BB4_48;
	mul.wide.s32 	%rd316, %r42, 4;
	add.s64 	%rd317, %rd4, %rd316;
	st.global.u32 	[%rd317], %r12;
	add.s64 	%rd318, %rd5, %rd316;
	st.global.f32 	[%rd318], %f18;
$L__BB4_48:
	setp.eq.s32 	%p454, %r13, %r14;
	@%p454 bra 	$L__BB4_50;
	mul.wide.s32 	%rd319, %r43, 4;
	add.s64 	%rd320, %rd4, %rd319;
	st.global.u32 	[%rd320], %r13;
	add.s64 	%rd321, %rd5, %rd319;
	st.global.f32 	[%rd321], %f19;
$L__BB4_50:
	setp.eq.s32 	%p455, %r14, %r15;
	@%p455 bra 	$L__BB4_322;
	mul.wide.s32 	%rd322, %r44, 4;
	add.s64 	%rd323, %rd4, %rd322;
	st.global.u32 	[%rd323], %r14;
	add.s64 	%rd324, %rd5, %rd322;
	st.global.f32 	[%rd324], %f20;
	bra.uni 	$L__BB4_322;
$L__BB4_52:
	mov.u32 	%r1569, %tid.x;
	and.b32  	%r984, %r1569, 31;
	and.b32  	%r985, %r1569, 992;
	add.s32 	%r986, %r2, %r984;
	mad.lo.s32 	%r60, %r985, 9, %r986;
	mul.wide.u32 	%rd211, %r60, 4;
	add.s64 	%rd202, %rd2, %rd211;
	// begin inline asm
	ld.global.nc.u32 %r973, [%rd202];
	// end inline asm
	add.s64 	%rd203, %rd202, 128;
	// begin inline asm
	ld.global.nc.u32 %r974, [%rd203];
	// end inline asm
	add.s64 	%rd204, %rd202, 256;
	// begin inline asm
	ld.global.nc.u32 %r975, [%rd204];
	// end inline asm
	add.s64 	%rd205, %rd202, 384;
	// begin inline asm
	ld.global.nc.u32 %r976, [%rd205];
	// end inline asm
	add.s64 	%rd206, %rd202, 512;
	// begin inline asm
	ld.global.nc.u32 %r977, [%rd206];
	// end inline asm
	add.s64 	%rd207, %rd202, 640;
	// begin inline asm
	ld.global.nc.u32 %r978, [%rd207];
	// end inline asm
	add.s64 	%rd208, %rd202, 768;
	// begin inline asm
	ld.global.nc.u32 %r979, [%rd208];
	// end inline asm
	add.s64 	%rd209, %rd202, 896;
	// begin inline asm
	ld.global.nc.u32 %r980, [%rd209];
	// end inline asm
	add.s64 	%rd210, %rd202, 1024;
	// begin inline asm
	ld.global.nc.u32 %r981, [%rd210];
	// end inline asm
	// begin inline asm
	mov.u32 %r982, %laneid;
	// end inline asm
	shr.u32 	%r62, %r1569, 5;
	mad.lo.s32 	%r987, %r62, 288, %r982;
	shl.b32 	%r988, %r987, 2;
	mov.u32 	%r989, _ZN6thrust24THRUST_300001_SM_1000_NS8cuda_cub4core6detail5shmemE;
	add.s32 	%r63, %r989, %r988;
	st.shared.u32 	[%r63], %r973;
	st.shared.u32 	[%r63+128], %r974;
	st.shared.u32 	[%r63+256], %r975;
	st.shared.u32 	[%r63+384], %r976;
	st.shared.u32 	[%r63+512], %r977;
	st.shared.u32 	[%r63+640], %r978;
	st.shared.u32 	[%r63+768], %r979;
	st.shared.u32 	[%r63+896], %r980;
	st.shared.u32 	[%r63+1024], %r981;
	bar.warp.sync 	-1;
	shl.b32 	%r990, %r982, 5;
	add.s32 	%r64, %r63, %r990;
	ld.shared.u32 	%r65, [%r64];
	ld.shared.u32 	%r66, [%r64+4];
	ld.shared.u32 	%r67, [%r64+8];
	ld.shared.u32 	%r68, [%r64+12];
	ld.shared.u32 	%r69, [%r64+16];
	ld.shared.u32 	%r70, [%r64+20];
	ld.shared.u32 	%r71, [%r64+24];
	ld.shared.u32 	%r72, [%r64+28];
	ld.shared.u32 	%r73, [%r64+32];
	setp.ne.s32 	%p290, %r1569, 0;
	mov.b32 	%r1558, 0;
	@%p290 bra 	$L__BB4_54;
	mul.wide.u32 	%rd213, %r2, 4;
	add.s64 	%rd214, %rd2, %rd213;
	add.s64 	%rd212, %rd214, -4;
	// begin inline asm
	ld.global.nc.u32 %r1558, [%rd212];
	// end inline asm
$L__BB4_54:
	setp.eq.s32 	%p291, %r1569, 0;
	bar.sync 	0;
	add.s64 	%rd215, %rd3, %rd211;
	// begin inline asm
	ld.global.nc.u32 %r992, [%rd215];
	// end inline asm
	add.s64 	%rd216, %rd215, 128;
	// begin inline asm
	ld.global.nc.u32 %r993, [%rd216];
	// end inline asm
	add.s64 	%rd217, %rd215, 256;
	// begin inline asm
	ld.global.nc.u32 %r994, [%rd217];
	// end inline asm
	add.s64 	%rd218, %rd215, 384;
	// begin inline asm
	ld.global.nc.u32 %r995, [%rd218];
	// end inline asm
	add.s64 	%rd219, %rd215, 512;
	// begin inline asm
	ld.global.nc.u32 %r996, [%rd219];
	// end inline asm
	add.s64 	%rd220, %rd215, 640;
	// begin inline asm
	ld.global.nc.u32 %r997, [%rd220];
	// end inline asm
	add.s64 	%rd221, %rd215, 768;
	// begin inline asm
	ld.global.nc.u32 %r998, [%rd221];
	// end inline asm
	add.s64 	%rd222, %rd215, 896;
	// begin inline asm
	ld.global.nc.u32 %r999, [%rd222];
	// end inline asm
	add.s64 	%rd223, %rd215, 1024;
	// begin inline asm
	ld.global.nc.u32 %r1000, [%rd223];
	// end inline asm
	st.shared.u32 	[%r63], %r992;
	st.shared.u32 	[%r63+128], %r993;
	st.shared.u32 	[%r63+256], %r994;
	st.shared.u32 	[%r63+384], %r995;
	st.shared.u32 	[%r63+512], %r996;
	st.shared.u32 	[%r63+640], %r997;
	st.shared.u32 	[%r63+768], %r998;
	st.shared.u32 	[%r63+896], %r999;
	st.shared.u32 	[%r63+1024], %r1000;
	bar.warp.sync 	-1;
	ld.shared.f32 	%f21, [%r64];
	ld.shared.f32 	%f22, [%r64+4];
	ld.shared.f32 	%f23, [%r64+8];
	ld.shared.f32 	%f24, [%r64+12];
	ld.shared.f32 	%f25, [%r64+16];
	ld.shared.f32 	%f26, [%r64+20];
	ld.shared.f32 	%f27, [%r64+24];
	ld.shared.f32 	%f28, [%r64+28];
	ld.shared.f32 	%f29, [%r64+32];
	bar.sync 	0;
	shl.b32 	%r1001, %r1569, 2;
	add.s32 	%r1003, %r989, %r1001;
	add.s32 	%r76, %r1003, 1148;
	st.shared.u32 	[%r1003+1148], %r73;
	bar.sync 	0;
	@%p291 bra 	$L__BB4_56;
	ld.shared.u32 	%r1558, [%r76+-4];
$L__BB4_56:
	setp.ne.s32 	%p292, %r1558, %r65;
	selp.u32 	%r1064, 1, 0, %p292;
	setp.ne.s32 	%p293, %r65, %r66;
	selp.u32 	%r1065, 1, 0, %p293;
	setp.ne.s32 	%p294, %r66, %r67;
	selp.u32 	%r1066, 1, 0, %p294;
	setp.ne.s32 	%p295, %r67, %r68;
	selp.u32 	%r1067, 1, 0, %p295;
	setp.ne.s32 	%p296, %r68, %r69;
	selp.u32 	%r1068, 1, 0, %p296;
	setp.ne.s32 	%p297, %r69, %r70;
	selp.u32 	%r1069, 1, 0, %p297;
	setp.ne.s32 	%p298, %r70, %r71;
	selp.u32 	%r1070, 1, 0, %p298;
	setp.ne.s32 	%p299, %r71, %r72;
	selp.u32 	%r1071, 1, 0, %p299;
	setp.ne.s32 	%p300, %r72, %r73;
	selp.u32 	%r1072, 1, 0, %p300;
	add.s32 	%r1073, %r1065, %r1064;
	add.f32 	%f291, %f21, %f22;
	selp.f32 	%f292, %f22, %f291, %p293;
	add.s32 	%r1074, %r1073, %r1066;
	add.f32 	%f293, %f292, %f23;
	selp.f32 	%f294, %f23, %f293, %p294;
	add.s32 	%r1075, %r1074, %r1067;
	add.f32 	%f295, %f294, %f24;
	selp.f32 	%f296, %f24, %f295, %p295;
	add.s32 	%r1076, %r1075, %r1068;
	add.f32 	%f297, %f296, %f25;
	selp.f32 	%f298, %f25, %f297, %p296;
	add.s32 	%r1077, %r1076, %r1069;
	add.f32 	%f299, %f298, %f26;
	selp.f32 	%f300, %f26, %f299, %p297;
	add.s32 	%r1078, %r1077, %r1070;
	add.f32 	%f301, %f300, %f27;
	selp.f32 	%f302, %f27, %f301, %p298;
	add.s32 	%r1079, %r1078, %r1071;
	add.f32 	%f303, %f302, %f28;
	selp.f32 	%f304, %f28, %f303, %p299;
	add.s32 	%r1005, %r1079, %r1072;
	add.f32 	%f305, %f304, %f29;
	selp.f32 	%f306, %f29, %f305, %p300;
	mov.b32 	%r1061, 1;
	mov.b32 	%r1062, 0;
	mov.b32 	%r1063, -1;
	// begin inline asm
	shfl.sync.up.b32 %r1004, %r1005, %r1061, %r1062, %r1063;
	// end inline asm
	mov.b32 	%r1010, %f306;
	// begin inline asm
	shfl.sync.up.b32 %r1009, %r1010, %r1061, %r1062, %r1063;
	// end inline asm
	mov.b32 	%f307, %r1009;
	setp.eq.s32 	%p301, %r1005, 0;
	add.f32 	%f308, %f306, %f307;
	selp.f32 	%f309, %f308, %f306, %p301;
	setp.lt.s32 	%p302, %r982, 1;
	selp.b32 	%r1080, 0, %r1004, %p302;
	add.s32 	%r1015, %r1080, %r1005;
	selp.f32 	%f310, %f306, %f309, %p302;
	mov.b32 	%r1021, 2;
	// begin inline asm
	shfl.sync.up.b32 %r1014, %r1015, %r1021, %r1062, %r1063;
	// end inline asm
	mov.b32 	%r1020, %f310;
	// begin inline asm
	shfl.sync.up.b32 %r1019, %r1020, %r1021, %r1062, %r1063;
	// end inline asm
	mov.b32 	%f311, %r1019;
	setp.eq.s32 	%p303, %r1015, 0;
	add.f32 	%f312, %f310, %f311;
	selp.f32 	%f313, %f312, %f310, %p303;
	setp.lt.s32 	%p304, %r982, 2;
	selp.b32 	%r1081, 0, %r1014, %p304;
	add.s32 	%r1025, %r1081, %r1015;
	selp.f32 	%f314, %f310, %f313, %p304;
	mov.b32 	%r1031, 4;
	// begin inline asm
	shfl.sync.up.b32 %r1024, %r1025, %r1031, %r1062, %r1063;
	// end inline asm
	mov.b32 	%r1030, %f314;
	// begin inline asm
	shfl.sync.up.b32 %r1029, %r1030, %r1031, %r1062, %r1063;
	// end inline asm
	mov.b32 	%f315, %r1029;
	setp.eq.s32 	%p305, %r1025, 0;
	add.f32 	%f316, %f314, %f315;
	selp.f32 	%f317, %f316, %f314, %p305;
	setp.lt.s32 	%p306, %r982, 4;
	selp.b32 	%r1082, 0, %r1024, %p306;
	add.s32 	%r1035, %r1082, %r1025;
	selp.f32 	%f318, %f314, %f317, %p306;
	mov.b32 	%r1041, 8;
	// begin inline asm
	shfl.sync.up.b32 %r1034, %r1035, %r1041, %r1062, %r1063;
	// end inline asm
	mov.b32 	%r1040, %f318;
	// begin inline asm
	shfl.sync.up.b32 %r1039, %r1040, %r1041, %r1062, %r1063;
	// end inline asm
	mov.b32 	%f319, %r1039;
	setp.eq.s32 	%p307, %r1035, 0;
	add.f32 	%f320, %f318, %f319;
	selp.f32 	%f321, %f320, %f318, %p307;
	setp.lt.s32 	%p308, %r982, 8;
	selp.b32 	%r1083, 0, %r1034, %p308;
	add.s32 	%r1045, %r1083, %r1035;
	selp.f32 	%f322, %f318, %f321, %p308;
	mov.b32 	%r1051, 16;
	// begin inline asm
	shfl.sync.up.b32 %r1044, %r1045, %r1051, %r1062, %r1063;
	// end inline asm
	mov.b32 	%r1050, %f322;
	// begin inline asm
	shfl.sync.up.b32 %r1049, %r1050, %r1051, %r1062, %r1063;
	// end inline asm
	mov.b32 	%f323, %r1049;
	setp.eq.s32 	%p309, %r1045, 0;
	add.f32 	%f324, %f322, %f323;
	selp.f32 	%f30, %f324, %f322, %p309;
	setp.lt.s32 	%p310, %r982, 16;
	selp.b32 	%r1084, 0, %r1044, %p310;
	add.s32 	%r1055, %r1084, %r1045;
	selp.f32 	%f325, %f322, %f30, %p310;
	// begin inline asm
	shfl.sync.up.b32 %r1561, %r1055, %r1061, %r1062, %r1063;
	// end inline asm
	mov.b32 	%r1060, %f325;
	// begin inline asm
	shfl.sync.up.b32 %r1059, %r1060, %r1061, %r1062, %r1063;
	// end inline asm
	mov.b32 	%f485, %r1059;
	setp.ne.s32 	%p311, %r982, 31;
	@%p311 bra 	$L__BB4_58;
	shl.b32 	%r1085, %r62, 3;
	mov.u32 	%r1086, _ZN6thrust24THRUST_300001_SM_1000_NS8cuda_cub4core6detail5shmemE;
	add.s32 	%r1087, %r1086, %r1085;
	mov.b32 	%r1088, %f30;
	st.shared.v2.u32 	[%r1087], {%r1055, %r1088};
$L__BB4_58:
	bar.sync 	0;
	ld.shared.v4.u32 	{%r1089, %r1090, %r1091, %r1092}, [_ZN6thrust24THRUST_300001_SM_1000_NS8cuda_cub4core6detail5shmemE];
	mov.b32 	%f326, %r1092;
	mov.b32 	%f327, %r1090;
	add.s32 	%r1093, %r1091, %r1089;
	setp.eq.s32 	%p312, %r1091, 0;
	add.f32 	%f328, %f327, %f326;
	selp.f32 	%f329, %f328, %f326, %p312;
	setp.eq.s32 	%p313, %r62, 2;
	selp.b32 	%r1094, %r1093, %r1089, %p313;
	selp.f32 	%f330, %f329, %f327, %p313;
	ld.shared.v4.u32 	{%r1095, %r1096, %r1097, %r1098}, [_ZN6thrust24THRUST_300001_SM_1000_NS8cuda_cub4core6detail5shmemE+16];
	mov.b32 	%f331, %r1098;
	mov.b32 	%f332, %r1096;
	add.s32 	%r1099, %r1095, %r1093;
	setp.eq.s32 	%p314, %r1095, 0;
	add.f32 	%f333, %f329, %f332;
	selp.f32 	%f334, %f333, %f332, %p314;
	setp.eq.s32 	%p315, %r62, 3;
	selp.b32 	%r1100, %r1099, %r1094, %p315;
	selp.f32 	%f335, %f334, %f330, %p315;
	add.s32 	%r1101, %r1097, %r1099;
	setp.eq.s32 	%p316, %r1097, 0;
	add.f32 	%f336, %f334, %f331;
	selp.f32 	%f337, %f336, %f331, %p316;
	setp.eq.s32 	%p317, %r62, 4;
	selp.b32 	%r1102, %r1101, %r1100, %p317;
	selp.f32 	%f338, %f337, %f335, %p317;
	ld.shared.v4.u32 	{%r1103, %r1104, %r1105, %r1106}, [_ZN6thrust24THRUST_300001_SM_1000_NS8cuda_cub4core6detail5shmemE+32];
	mov.b32 	%f339, %r1106;
	mov.b32 	%f340, %r1104;
	add.s32 	%r1107, %r1103, %r1101;
	setp.eq.s32 	%p318, %r1103, 0;
	add.f32 	%f341, %f337, %f340;
	selp.f32 	%f342, %f341, %f340, %p318;
	setp.eq.s32 	%p319, %r62, 5;
	selp.b32 	%r1108, %r1107, %r1102, %p319;
	selp.f32 	%f343, %f342, %f338, %p319;
	add.s32 	%r1109, %r1105, %r1107;
	setp.eq.s32 	%p320, %r1105, 0;
	add.f32 	%f344, %f342, %f339;
	selp.f32 	%f345, %f344, %f339, %p320;
	setp.eq.s32 	%p321, %r62, 6;
	selp.b32 	%r1110, %r1109, %r1108, %p321;
	selp.f32 	%f346, %f345, %f343, %p321;
	ld.shared.v4.u32 	{%r1111, %r1112, %r1113, %r1114}, [_ZN6thrust24THRUST_300001_SM_1000_NS8cuda_cub4core6detail5shmemE+48];
	mov.b32 	%f347, %r1114;
	mov.b32 	%f348, %r1112;
	add.s32 	%r1115, %r1111, %r1109;
	setp.eq.s32 	%p322, %r1111, 0;
	add.f32 	%f349, %f345, %f348;
	selp.f32 	%f350, %f349, %f348, %p322;
	setp.eq.s32 	%p323, %r62, 7;
	selp.b32 	%r81, %r1115, %r1110, %p323;
	selp.f32 	%f32, %f350, %f346, %p323;
	add.s32 	%r82, %r1113, %r1115;
	setp.eq.s32 	%p324, %r1113, 0;
	add.f32 	%f351, %f350, %f347;
	selp.f32 	%f33, %f351, %f347, %p324;
	setp.lt.u32 	%p325, %r1569, 32;
	@%p325 bra 	$L__BB4_60;
	setp.eq.s32 	%p326, %r1561, 0;
	add.f32 	%f352, %f32, %f485;
	selp.f32 	%f353, %f352, %f485, %p326;
	setp.eq.s32 	%p327, %r982, 0;
	selp.b32 	%r1116, 0, %r1561, %p327;
	add.s32 	%r1561, %r81, %r1116;
	selp.f32 	%f485, %f32, %f353, %p327;
	bra.uni 	$L__BB4_76;
$L__BB4_60:
	setp.ne.s32 	%p328, %r1569, 0;
	mul.wide.u32 	%rd225, %r1, 16;
	add.s64 	%rd18, %rd1, %rd225;
	@%p328 bra 	$L__BB4_62;
	st.shared.u32 	[_ZN6thrust24THRUST_300001_SM_1000_NS8cuda_cub4core6detail5shmemE+116], %r82;
	st.shared.f32 	[_ZN6thrust24THRUST_300001_SM_1000_NS8cuda_cub4core6detail5shmemE+120], %f33;
	add.s64 	%rd226, %rd18, 512;
	mov.b32 	%r1117, %f33;
	mov.b64 	%rd227, {%r82, %r1117};
	mov.b64 	%rd228, 100;
	// begin inline asm
	st.relaxed.gpu.v2.u64 [%rd226], {%rd227, %rd228};
	// end inline asm
$L__BB4_62:
	mov.u32 	%r1118, %nctaid.x;
	setp.gt.u32 	%p329, %r1118, 499;
	@%p329 bra 	$L__BB4_64;
	membar.cta;
	bra.uni 	$L__BB4_65;
$L__BB4_64:
	mov.b32 	%r1119, 450;
	// begin inline asm
	nanosleep.u32 %r1119;
	// end inline asm
$L__BB4_65:
	mul.wide.u32 	%rd229, %r1569, 16;
	xor.b64  	%rd230, %rd229, -16;
	add.s64 	%rd231, %rd18, %rd230;
	add.s64 	%rd19, %rd231, 512;
$L__BB4_66:
	// begin inline asm
	ld.relaxed.gpu.v2.u64 {%rd232, %rd334}, [%rd19];
	// end inline asm
	setp.eq.s64 	%p330, %rd334, 99;
	mov.b32 	%r1120, -1;
	vote.sync.any.pred 	%p331, %p330, %r1120;
	@%p331 bra 	$L__BB4_66;
	mov.b64 	{%r1173, %r1129}, %rd232;
	mov.b32 	%f354, %r1129;
	cvt.u32.u64 	%r1124, %rd232;
	setp.eq.s64 	%p332, %rd334, 101;
	mov.b32 	%r1172, -1;
	vote.sync.ballot.b32 	%r1174, %p332, %r1172;
	// begin inline asm
	mov.u32 %r1122, %lanemask_ge;
	// end inline asm
	and.b32  	%r1175, %r1174, %r1122;
	or.b32  	%r1176, %r1175, -2147483648;
	add.s32 	%r1177, %r1176, -1;
	not.b32 	%r1178, %r1176;
	and.b32  	%r1179, %r1178, %r1177;
	popc.b32 	%r1126, %r1179;
	mov.b32 	%r1130, 1;
	// begin inline asm
	shfl.sync.down.b32 %r1123, %r1124, %r1130, %r1126, %r1172;
	// end inline asm
	// begin inline asm
	shfl.sync.down.b32 %r1128, %r1129, %r1130, %r1126, %r1172;
	// end inline asm
	mov.b32 	%f355, %r1128;
	setp.lt.s32 	%p334, %r982, %r1126;
	setp.eq.s32 	%p335, %r1124, 0;
	add.f32 	%f356, %f354, %f355;
	selp.b32 	%r1180, %r1123, 0, %p334;
	add.s32 	%r1134, %r1180, %r1124;
	selp.f32 	%f357, %f356, %f354, %p335;
	selp.f32 	%f358, %f357, %f354, %p334;
	mov.b32 	%r1140, 2;
	// begin inline asm
	shfl.sync.down.b32 %r1133, %r1134, %r1140, %r1126, %r1172;
	// end inline asm
	mov.b32 	%r1139, %f358;
	// begin inline asm
	shfl.sync.down.b32 %r1138, %r1139, %r1140, %r1126, %r1172;
	// end inline asm
	mov.b32 	%f359, %r1138;
	add.s32 	%r1181, %r982, 2;
	setp.gt.s32 	%p336, %r1181, %r1126;
	setp.eq.s32 	%p337, %r1134, 0;
	add.f32 	%f360, %f358, %f359;
	selp.f32 	%f361, %f360, %f358, %p337;
	selp.b32 	%r1182, 0, %r1133, %p336;
	add.s32 	%r1144, %r1134, %r1182;
	selp.f32 	%f362, %f358, %f361, %p336;
	mov.b32 	%r1150, 4;
	// begin inline asm
	shfl.sync.down.b32 %r1143, %r1144, %r1150, %r1126, %r1172;
	// end inline asm
	mov.b32 	%r1149, %f362;
	// begin inline asm
	shfl.sync.down.b32 %r1148, %r1149, %r1150, %r1126, %r1172;
	// end inline asm
	mov.b32 	%f363, %r1148;
	add.s32 	%r1183, %r982, 4;
	setp.gt.s32 	%p338, %r1183, %r1126;
	setp.eq.s32 	%p339, %r1144, 0;
	add.f32 	%f364, %f362, %f363;
	selp.f32 	%f365, %f364, %f362, %p339;
	selp.b32 	%r1184, 0, %r1143, %p338;
	add.s32 	%r1154, %r1144, %r1184;
	selp.f32 	%f366, %f362, %f365, %p338;
	mov.b32 	%r1160, 8;
	// begin inline asm
	shfl.sync.down.b32 %r1153, %r1154, %r1160, %r1126, %r1172;
	// end inline asm
	mov.b32 	%r1159, %f366;
	// begin inline asm
	shfl.sync.down.b32 %r1158, %r1159, %r1160, %r1126, %r1172;
	// end inline asm
	mov.b32 	%f367, %r1158;
	add.s32 	%r1185, %r982, 8;
	setp.gt.s32 	%p340, %r1185, %r1126;
	setp.eq.s32 	%p341, %r1154, 0;
	add.f32 	%f368, %f366, %f367;
	selp.f32 	%f369, %f368, %f366, %p341;
	selp.b32 	%r1186, 0, %r1153, %p340;
	add.s32 	%r1164, %r1154, %r1186;
	selp.f32 	%f370, %f366, %f369, %p340;
	mov.b32 	%r1170, 16;
	// begin inline asm
	shfl.sync.down.b32 %r1163, %r1164, %r1170, %r1126, %r1172;
	// end inline asm
	mov.b32 	%r1169, %f370;
	// begin inline asm
	shfl.sync.down.b32 %r1168, %r1169, %r1170, %r1126, %r1172;
	// end inline asm
	mov.b32 	%f371, %r1168;
	add.s32 	%r1187, %r982, 16;
	setp.gt.s32 	%p342, %r1187, %r1126;
	setp.eq.s32 	%p343, %r1164, 0;
	add.f32 	%f372, %f370, %f371;
	selp.f32 	%f373, %f372, %f370, %p343;
	selp.b32 	%r1188, 0, %r1163, %p342;
	add.s32 	%r1559, %r1188, %r1164;
	selp.f32 	%f484, %f370, %f373, %p342;
	not.b32 	%r1189, %r1569;
	add.s32 	%r1560, %r1, %r1189;
	add.s64 	%rd22, %rd1, 512;
$L__BB4_68:
	setp.ne.s64 	%p344, %rd334, 101;
	mov.b32 	%r1190, -1;
	vote.sync.all.pred 	%p345, %p344, %r1190;
	not.pred 	%p346, %p345;
	@%p346 bra 	$L__BB4_72;
	mul.wide.s32 	%rd274, %r1560, 16;
	add.s64 	%rd275, %rd22, %rd274;
	add.s64 	%rd273, %rd275, -512;
$L__BB4_70:
	// begin inline asm
	ld.relaxed.gpu.v2.u64 {%rd271, %rd334}, [%rd273];
	// end inline asm
	setp.eq.s64 	%p384, %rd334, 99;
	mov.b32 	%r1274, -1;
	vote.sync.any.pred 	%p385, %p384, %r1274;
	@%p385 bra 	$L__BB4_70;
	mov.b64 	{%r1326, %r1282}, %rd271;
	mov.b32 	%f386, %r1282;
	cvt.u32.u64 	%r1277, %rd271;
	setp.eq.s64 	%p386, %rd334, 101;
	mov.b32 	%r1325, -1;
	vote.sync.ballot.b32 	%r1327, %p386, %r1325;
	and.b32  	%r1328, %r1327, %r1122;
	or.b32  	%r1329, %r1328, -2147483648;
	add.s32 	%r1330, %r1329, -1;
	not.b32 	%r1331, %r1329;
	and.b32  	%r1332, %r1331, %r1330;
	popc.b32 	%r1279, %r1332;
	mov.b32 	%r1283, 1;
	// begin inline asm
	shfl.sync.down.b32 %r1276, %r1277, %r1283, %r1279, %r1325;
	// end inline asm
	// begin inline asm
	shfl.sync.down.b32 %r1281, %r1282, %r1283, %r1279, %r1325;
	// end inline asm
	mov.b32 	%f387, %r1281;
	setp.lt.s32 	%p388, %r982, %r1279;
	setp.eq.s32 	%p389, %r1277, 0;
	add.f32 	%f388, %f386, %f387;
	selp.b32 	%r1333, %r1276, 0, %p388;
	add.s32 	%r1287, %r1333, %r1277;
	selp.f32 	%f389, %f388, %f386, %p389;
	selp.f32 	%f390, %f389, %f386, %p388;
	mov.b32 	%r1293, 2;
	// begin inline asm
	shfl.sync.down.b32 %r1286, %r1287, %r1293, %r1279, %r1325;
	// end inline asm
	mov.b32 	%r1292, %f390;
	// begin inline asm
	shfl.sync.down.b32 %r1291, %r1292, %r1293, %r1279, %r1325;
	// end inline asm
	mov.b32 	%f391, %r1291;
	add.s32 	%r1334, %r982, 2;
	setp.gt.s32 	%p390, %r1334, %r1279;
	setp.eq.s32 	%p391, %r1287, 0;
	add.f32 	%f392, %f390, %f391;
	selp.f32 	%f393, %f392, %f390, %p391;
	selp.b32 	%r1335, 0, %r1286, %p390;
	add.s32 	%r1297, %r1287, %r1335;
	selp.f32 	%f394, %f390, %f393, %p390;
	mov.b32 	%r1303, 4;
	// begin inline asm
	shfl.sync.down.b32 %r1296, %r1297, %r1303, %r1279, %r1325;
	// end inline asm
	mov.b32 	%r1302, %f394;
	// begin inline asm
	shfl.sync.down.b32 %r1301, %r1302, %r1303, %r1279, %r1325;
	// end inline asm
	mov.b32 	%f395, %r1301;
	add.s32 	%r1336, %r982, 4;
	setp.gt.s32 	%p392, %r1336, %r1279;
	setp.eq.s32 	%p393, %r1297, 0;
	add.f32 	%f396, %f394, %f395;
	selp.f32 	%f397, %f396, %f394, %p393;
	selp.b32 	%r1337, 0, %r1296, %p392;
	add.s32 	%r1307, %r1297, %r1337;
	selp.f32 	%f398, %f394, %f397, %p392;
	mov.b32 	%r1313, 8;
	// begin inline asm
	shfl.sync.down.b32 %r1306, %r1307, %r1313, %r1279, %r1325;
	// end inline asm
	mov.b32 	%r1312, %f398;
	// begin inline asm
	shfl.sync.down.b32 %r1311, %r1312, %r1313, %r1279, %r1325;
	// end inline asm
	mov.b32 	%f399, %r1311;
	add.s32 	%r1338, %r982, 8;
	setp.gt.s32 	%p394, %r1338, %r1279;
	setp.eq.s32 	%p395, %r1307, 0;
	add.f32 	%f400, %f398, %f399;
	selp.f32 	%f401, %f400, %f398, %p395;
	selp.b32 	%r1339, 0, %r1306, %p394;
	add.s32 	%r1317, %r1307, %r1339;
	selp.f32 	%f402, %f398, %f401, %p394;
	mov.b32 	%r1323, 16;
	// begin inline asm
	shfl.sync.down.b32 %r1316, %r1317, %r1323, %r1279, %r1325;
	// end inline asm
	mov.b32 	%r1322, %f402;
	// begin inline asm
	shfl.sync.down.b32 %r1321, %r1322, %r1323, %r1279, %r1325;
	// end inline asm
	mov.b32 	%f403, %r1321;
	add.s32 	%r1340, %r982, 16;
	setp.gt.s32 	%p396, %r1340, %r1279;
	setp.eq.s32 	%p397, %r1317, 0;
	add.f32 	%f404, %f402, %f403;
	selp.f32 	%f405, %f404, %f402, %p397;
	selp.b32 	%r1341, 0, %r1316, %p396;
	selp.f32 	%f406, %f402, %f405, %p396;
	add.s32 	%r1342, %r1341, %r1559;
	add.s32 	%r89, %r1342, %r1317;
	setp.eq.s32 	%p398, %r1559, 0;
	add.f32 	%f407, %f484, %f406;
	selp.f32 	%f484, %f407, %f484, %p398;
	add.s32 	%r1560, %r1560, -32;
	mov.u32 	%r1559, %r89;
	bra.uni 	$L__BB4_68;
$L__BB4_72:
	@%p328 bra 	$L__BB4_74;
	add.s32 	%r1192, %r1559, %r82;
	setp.eq.s32 	%p348, %r82, 0;
	add.f32 	%f374, %f33, %f484;
	selp.f32 	%f375, %f374, %f33, %p348;
	add.s64 	%rd235, %rd18, 512;
	mov.b32 	%r1193, %f375;
	mov.b64 	%rd236, {%r1192, %r1193};
	mov.b64 	%rd237, 101;
	// begin inline asm
	st.relaxed.gpu.v2.u64 [%rd235], {%rd236, %rd237};
	// end inline asm
	st.shared.u32 	[_ZN6thrust24THRUST_300001_SM_1000_NS8cuda_cub4core6detail5shmemE+100], %r1559;
	mov.b32 	%r1194, %f484;
	st.shared.v2.u32 	[_ZN6thrust24THRUST_300001_SM_1000_NS8cuda_cub4core6detail5shmemE+104], {%r1194, %r1192};
	st.shared.f32 	[_ZN6thrust24THRUST_300001_SM_1000_NS8cuda_cub4core6detail5shmemE+112], %f375;
$L__BB4_74:
	setp.ne.s32 	%p349, %r982, 0;
	@%p349 bra 	$L__BB4_76;
	mov.b32 	%r1195, %f484;
	st.shared.v2.u32 	[_ZN6thrust24THRUST_300001_SM_1000_NS8cuda_cub4core6detail5shmemE+72], {%r1559, %r1195};
	mov.u32 	%r1561, %r1559;
	mov.f32 	%f485, %f484;
$L__BB4_76:
	setp.eq.s32 	%p350, %r1569, 0;
	bar.sync 	0;
	@%p350 bra 	$L__BB4_78;
	ld.shared.v2.u32 	{%r1196, %r1197}, [_ZN6thrust24THRUST_300001_SM_1000_NS8cuda_cub4core6detail5shmemE+72];
	mov.b32 	%f376, %r1197;
	add.s32 	%r92, %r1196, %r1561;
	setp.eq.s32 	%p351, %r1561, 0;
	add.f32 	%f377, %f485, %f376;
	selp.f32 	%f485, %f377, %f485, %p351;
	mov.u32 	%r1561, %r92;
$L__BB4_78:
	setp.ne.s32 	%p352, %r71, %r72;
	setp.ne.s32 	%p353, %r70, %r71;
	setp.ne.s32 	%p354, %r69, %r70;
	setp.ne.s32 	%p355, %r68, %r69;
	setp.ne.s32 	%p356, %r67, %r68;
	setp.ne.s32 	%p357, %r66, %r67;
	setp.ne.s32 	%p358, %r65, %r66;
	setp.ne.s32 	%p359, %r1558, %r65;
	selp.u32 	%r1198, 1, 0, %p359;
	add.s32 	%r94, %r1561, %r1198;
	add.f32 	%f378, %f485, %f21;
	selp.f32 	%f41, %f21, %f378, %p359;
	selp.u32 	%r1199, 1, 0, %p358;
	add.s32 	%r1200, %r1199, %r1198;
	add.s32 	%r95, %r1200, %r1561;
	add.f32 	%f379, %f41, %f22;
	selp.f32 	%f42, %f22, %f379, %p358;
	selp.u32 	%r1201, 1, 0, %p357;
	add.s32 	%r96, %r95, %r1201;
	add.f32 	%f380, %f42, %f23;
	selp.f32 	%f43, %f23, %f380, %p357;
	selp.u32 	%r1202, 1, 0, %p356;
	add.s32 	%r97, %r96, %r1202;
	add.f32 	%f381, %f43, %f24;
	selp.f32 	%f44, %f24, %f381, %p356;
	selp.u32 	%r1203, 1, 0, %p355;
	add.s32 	%r98, %r97, %r1203;
	add.f32 	%f382, %f44, %f25;
	selp.f32 	%f45, %f25, %f382, %p355;
	selp.u32 	%r1204, 1, 0, %p354;
	add.s32 	%r99, %r98, %r1204;
	add.f32 	%f383, %f45, %f26;
	selp.f32 	%f46, %f26, %f383, %p354;
	selp.u32 	%r1205, 1, 0, %p353;
	add.s32 	%r100, %r99, %r1205;
	add.f32 	%f384, %f46, %f27;
	selp.f32 	%f47, %f27, %f384, %p353;
	selp.u32 	%r1206, 1, 0, %p352;
	add.s32 	%r101, %r100, %r1206;
	add.f32 	%f385, %f47, %f28;
	selp.f32 	%f48, %f28, %f385, %p352;
	ld.shared.u32 	%r102, [_ZN6thrust24THRUST_300001_SM_1000_NS8cuda_cub4core6detail5shmemE+116];
	ld.shared.u32 	%r103, [_ZN6thrust24THRUST_300001_SM_1000_NS8cuda_cub4core6detail5shmemE+100];
	setp.lt.s32 	%p360, %r102, 257;
	@%p360 bra 	$L__BB4_104;
	setp.eq.s32 	%p370, %r1558, %r65;
	bar.sync 	0;
	@%p370 bra 	$L__BB4_81;
	sub.s32 	%r1207, %r1561, %r103;
	shl.b32 	%r1208, %r1207, 3;
	mov.u32 	%r1209, _ZN6thrust24THRUST_300001_SM_1000_NS8cuda_cub4core6detail5shmemE;
	add.s32 	%r1210, %r1209, %r1208;
	mov.b32 	%r1211, %f485;
	st.shared.v2.u32 	[%r1210], {%r1558, %r1211};
$L__BB4_81:
	setp.eq.s32 	%p371, %r65, %r66;
	@%p371 bra 	$L__BB4_83;
	sub.s32 	%r1212, %r94, %r103;
	shl.b32 	%r1213, %r1212, 3;
	mov.u32 	%r1214, _ZN6thrust24THRUST_300001_SM_1000_NS8cuda_cub4core6detail5shmemE;
	add.s32 	%r1215, %r1214, %r1213;
	mov.b32 	%r1216, %f41;
	st.shared.v2.u32 	[%r1215], {%r65, %r1216};
$L__BB4_83:
	setp.eq.s32 	%p372, %r66, %r67;
	@%p372 bra 	$L__BB4_85;
	sub.s32 	%r1217, %r95, %r103;
	shl.b32 	%r1218, %r1217, 3;
	mov.u32 	%r1219, _ZN6thrust24THRUST_300001_SM_1000_NS8cuda_cub4core6detail5shmemE;
	add.s32 	%r1220, %r1219, %r1218;
	mov.b32 	%r1221, %f42;
	st.shared.v2.u32 	[%r1220], {%r66, %r1221};
$L__BB4_85:
	setp.eq.s32 	%p373, %r67, %r68;
	@%p373 bra 	$L__BB4_87;
	sub.s32 	%r1222, %r96, %r103;
	shl.b32 	%r1223, %r1222, 3;
	mov.u32 	%r1224, _ZN6thrust24THRUST_300001_SM_1000_NS8cuda_cub4core6detail5shmemE;
	add.s32 	%r1225, %r1224, %r1223;
	mov.b32 	%r1226, %f43;
	st.shared.v2.u32 	[%r1225], {%r67, %r1226};
$L__BB4_87:
	setp.eq.s32 	%p374, %r68, %r69;
	@%p374 bra 	$L__BB4_89;
	sub.s32 	%r1227, %r97, %r103;
	shl.b32 	%r1228, %r1227, 3;
	mov.u32 	%r1229, _ZN6thrust24THRUST_300001_SM_1000_NS8cuda_cub4core6detail5shmemE;
	add.s32 	%r1230, %r1229, %r1228;
	mov.b32 	%r1231, %f44;
	st.shared.v2.u32 	[%r1230], {%r68, %r1231};
$L__BB4_89:
	setp.eq.s32 	%p375, %r69, %r70;
	@%p375 bra 	$L__BB4_91;
	sub.s32 	%r1232, %r98, %r103;
	shl.b32 	%r1233, %r1232, 3;
	mov.u32 	%r1234, _ZN6thrust24THRUST_300001_SM_1000_NS8cuda_cub4core6detail5shmemE;
	add.s32 	%r1235, %r1234, %r1233;
	mov.b32 	%r1236, %f45;
	st.shared.v2.u32 	[%r1235], {%r69, %r1236};
$L__BB4_91:
	setp.eq.s32 	%p376, %r70, %r71;
	@%p376 bra 	$L__BB4_93;
	sub.s32 	%r1237, %r99, %r103;
	shl.b32 	%r1238, %r1237, 3;
	mov.u32 	%r1239, _ZN6thrust24THRUST_300001_SM_1000_NS8cuda_cub4core6detail5shmemE;
	add.s32 	%r1240, %r1239, %r1238;
	mov.b32 	%r1241, %f46;
	st.shared.v2.u32 	[%r1240], {%r70, %r1241};
$L__BB4_93:
	setp.eq.s32 	%p377, %r71, %r72;
	@%p377 bra 	$L__BB4_95;
	sub.s32 	%r1242, %r100, %r103;
	shl.b32 	%r1243, %r1242, 3;
	mov.u32 	%r1244, _ZN6thrust24THRUST_300001_SM_1000_NS8cuda_cub4core6detail5shmemE;
	add.s32 	%r1245, %r1244, %r1243;
	mov.b32 	%r1246, %f47;
	st.shared.v2.u32 	[%r1245], {%r71, %r1246};
$L__BB4_95:
	setp.eq.s32 	%p378, %r72, %r73;
	@%p378 bra 	$L__BB4_97;
	sub.s32 	%r1247, %r101, %r103;
	shl.b32 	%r1248, %r1247, 3;
	mov.u32 	%r1249, _ZN6thrust24THRUST_300001_SM_1000_NS8cuda_cub4core6detail5shmemE;
	add.s32 	%r1250, %r1249, %r1248;
	mov.b32 	%r1251, %f48;
	st.shared.v2.u32 	[%r1250], {%r72, %r1251};
$L__BB4_97:
	bar.sync 	0;
	setp.ge.s32 	%p379, %r1569, %r102;
	@%p379 bra 	$L__BB4_322;
	not.b32 	%r1252, %r1569;
	add.s32 	%r104, %r102, %r1252;
	and.b32  	%r1253, %r104, 768;
	setp.eq.s32 	%p380, %r1253, 768;
	@%p380 bra 	$L__BB4_101;
	shr.u32 	%r1254, %r104, 8;
	add.s32 	%r1255, %r1254, 1;
	and.b32  	%r1256, %r1255, 3;
	shl.b32 	%r1257, %r1569, 3;
	mov.u32 	%r1258, _ZN6thrust24THRUST_300001_SM_1000_NS8cuda_cub4core6detail5shmemE;
	add.s32 	%r1565, %r1258, %r1257;
	add.s32 	%r1564, %r1569, %r103;
	neg.s32 	%r1563, %r1256;
	shl.b32 	%r1259, %r1255, 8;
	and.b32  	%r1260, %r1259, 768;
	add.s32 	%r1569, %r1569, %r1260;
$L__BB4_100:
	.pragma "nounroll";
	mul.wide.s32 	%rd265, %r1564, 4;
	add.s64 	%rd266, %rd5, %rd265;
	add.s64 	%rd267, %rd4, %rd265;
	ld.shared.v2.u32 	{%r1261, %r1262}, [%r1565];
	st.global.u32 	[%rd267], %r1261;
	st.global.u32 	[%rd266], %r1262;
	add.s32 	%r1565, %r1565, 2048;
	add.s32 	%r1564, %r1564, 256;
	add.s32 	%r1563, %r1563, 1;
	setp.ne.s32 	%p381, %r1563, 0;
	@%p381 bra 	$L__BB4_100;
$L__BB4_101:
	setp.lt.u32 	%p382, %r104, 768;
	@%p382 bra 	$L__BB4_322;
	add.s64 	%rd26, %rd4, 2048;
	add.s32 	%r1568, %r1569, %r103;
	add.s64 	%rd27, %rd5, 2048;
	shl.b32 	%r1263, %r1569, 3;
	mov.u32 	%r1264, _ZN6thrust24THRUST_300001_SM_1000_NS8cuda_cub4core6detail5shmemE;
	add.s32 	%r1265, %r1263, %r1264;
	add.s32 	%r1567, %r1265, 4096;
$L__BB4_103:
	mul.wide.s32 	%rd268, %r1568, 4;
	add.s64 	%rd269, %rd26, %rd268;
	add.s64 	%rd270, %rd27, %rd268;
	ld.shared.v2.u32 	{%r1266, %r1267}, [%r1567+-4096];
	st.global.u32 	[%rd269+-2048], %r1266;
	st.global.u32 	[%rd270+-2048], %r1267;
	ld.shared.v2.u32 	{%r1268, %r1269}, [%r1567+-2048];
	st.global.u32 	[%rd269+-1024], %r1268;
	st.global.u32 	[%rd270+-1024], %r1269;
	ld.shared.v2.u32 	{%r1270, %r1271}, [%r1567];
	st.global.u32 	[%rd269], %r1270;
	st.global.u32 	[%rd270], %r1271;
	ld.shared.v2.u32 	{%r1272, %r1273}, [%r1567+2048];
	st.global.u32 	[%rd269+1024], %r1272;
	st.global.u32 	[%rd270+1024], %r1273;
	add.s32 	%r1569, %r1569, 1024;
	add.s32 	%r1568, %r1568, 1024;
	add.s32 	%r1567, %r1567, 8192;
	setp.lt.s32 	%p383, %r1569, %r102;
	@%p383 bra 	$L__BB4_103;
	bra.uni 	$L__BB4_322;
$L__BB4_104:
	setp.eq.s32 	%p361, %r1558, %r65;
	@%p361 bra 	$L__BB4_106;
	mul.wide.s32 	%rd238, %r1561, 4;
	add.s64 	%rd239, %rd4, %rd238;
	st.global.u32 	[%rd239], %r1558;
	add.s64 	%rd240, %rd5, %rd238;
	st.global.f32 	[%rd240], %f485;
$L__BB4_106:
	setp.eq.s32 	%p362, %r65, %r66;
	@%p362 bra 	$L__BB4_108;
	mul.wide.s32 	%rd241, %r94, 4;
	add.s64 	%rd242, %rd4, %rd241;
	st.global.u32 	[%rd242], %r65;
	add.s64 	%rd243, %rd5, %rd241;
	st.global.f32 	[%rd243], %f41;
$L__BB4_108:
	setp.eq.s32 	%p363, %r66, %r67;
	@%p363 bra 	$L__BB4_110;
	mul.wide.s32 	%rd244, %r95, 4;
	add.s64 	%rd245, %rd4, %rd244;
	st.global.u32 	[%rd245], %r66;
	add.s64 	%rd246, %rd5, %rd244;
	st.global.f32 	[%rd246], %f42;
$L__BB4_110:
	setp.eq.s32 	%p364, %r67, %r68;
	@%p364 bra 	$L__BB4_112;
	mul.wide.s32 	%rd247, %r96, 4;
	add.s64 	%rd248, %rd4, %rd247;
	st.global.u32 	[%rd248], %r67;
	add.s64 	%rd249, %rd5, %rd247;
	st.global.f32 	[%rd249], %f43;
$L__BB4_112:
	setp.eq.s32 	%p365, %r68, %r69;
	@%p365 bra 	$L__BB4_114;
	mul.wide.s32 	%rd250, %r97, 4;
	add.s64 	%rd251, %rd4, %rd250;
	st.global.u32 	[%rd251], %r68;
	add.s64 	%rd252, %rd5, %rd250;
	st.global.f32 	[%rd252], %f44;
$L__BB4_114:
	setp.eq.s32 	%p366, %r69, %r70;
	@%p366 bra 	$L__BB4_116;
	mul.wide.s32 	%rd253, %r98, 4;
	add.s64 	%rd254, %rd4, %rd253;
	st.global.u32 	[%rd254], %r69;
	add.s64 	%rd255, %rd5, %rd253;
	st.global.f32 	[%rd255], %f45;
$L__BB4_116:
	setp.eq.s32 	%p367, %r70, %r71;
	@%p367 bra 	$L__BB4_118;
	mul.wide.s32 	%rd256, %r99, 4;
	add.s64 	%rd257, %rd4, %rd256;
	st.global.u32 	[%rd257], %r70;
	add.s64 	%rd258, %rd5, %rd256;
	st.global.f32 	[%rd258], %f46;
$L__BB4_118:
	setp.eq.s32 	%p368, %r71, %r72;
	@%p368 bra 	$L__BB4_120;
	mul.wide.s32 	%rd259, %r100, 4;
	add.s64 	%rd260, %rd4, %rd259;
	st.global.u32 	[%rd260], %r71;
	add.s64 	%rd261, %rd5, %rd259;
	st.global.f32 	[%rd261], %f47;
$L__BB4_120:
	setp.eq.s32 	%p369, %r72, %r73;
	@%p369 bra 	$L__BB4_322;
	mul.wide.s32 	%rd262, %r101, 4;
	add.s64 	%rd263, %rd4, %rd262;
	st.global.u32 	[%rd263], %r72;
	add.s64 	%rd264, %rd5, %rd262;
	st.global.f32 	[%rd264], %f48;
	bra.uni 	$L__BB4_322;
$L__BB4_122:
	setp.lt.s32 	%p13, %r3, 1;
	@%p13 bra 	$L__BB4_322;
	setp.ne.s32 	%p14, %r1, 0;
	@%p14 bra 	$L__BB4_212;
	mul.wide.u32 	%rd143, %r2, 4;
	add.s64 	%rd142, %rd2, %rd143;
	// begin inline asm
	ld.global.nc.u32 %r1578, [%rd142];
	// end inline asm
	mov.u32 	%r125, %tid.x;
	and.b32  	%r741, %r125, 31;
	and.b32  	%r742, %r125, 992;
	mul.lo.s32 	%r743, %r742, 9;
	or.b32  	%r126, %r743, %r741;
	setp.ge.u32 	%p175, %r126, %r3;
	mov.u32 	%r1570, %r1578;
	@%p175 bra 	$L__BB4_126;
	mul.wide.u32 	%rd145, %r126, 4;
	add.s64 	%rd144, %rd142, %rd145;
	// begin inline asm
	ld.global.nc.u32 %r1570, [%rd144];
	// end inline asm
$L__BB4_126:
	add.s32 	%r129, %r126, 32;
	setp.ge.u32 	%p176, %r129, %r3;
	shl.b32 	%r130, %r126, 2;
	cvt.u64.u32 	%rd146, %r130;
	add.s64 	%rd29, %rd142, %rd146;
	mov.u32 	%r1571, %r1578;
	@%p176 bra 	$L__BB4_128;
	add.s64 	%rd147, %rd29, 128;
	// begin inline asm
	ld.global.nc.u32 %r1571, [%rd147];
	// end inline asm
$L__BB4_128:
	add.s32 	%r133, %r126, 64;
	setp.ge.u32 	%p177, %r133, %r3;
	mov.u32 	%r1572, %r1578;
	@%p177 bra 	$L__BB4_130;
	add.s64 	%rd148, %rd29, 256;
	// begin inline asm
	ld.global.nc.u32 %r1572, [%rd148];
	// end inline asm
$L__BB4_130:
	add.s32 	%r136, %r126, 96;
	setp.ge.u32 	%p178, %r136, %r3;
	mov.u32 	%r1573, %r1578;
	@%p178 bra 	$L__BB4_132;
	add.s64 	%rd149, %rd29, 384;
	// begin inline asm
	ld.global.nc.u32 %r1573, [%rd149];
	// end inline asm
$L__BB4_132:
	add.s32 	%r139, %r126, 128;
	setp.ge.u32 	%p179, %r139, %r3;
	mov.u32 	%r1574, %r1578;
	@%p179 bra 	$L__BB4_134;
	add.s64 	%rd150, %rd29, 512;
	// begin inline asm
	ld.global.nc.u32 %r1574, [%rd150];
	// end inline asm
$L__BB4_134:
	add.s32 	%r142, %r126, 160;
	setp.ge.u32 	%p180, %r142, %r3;
	mov.u32 	%r1575, %r1578;
	@%p180 bra 	$L__BB4_136;
	add.s64 	%rd151, %rd29, 640;
	// begin inline asm
	ld.global.nc.u32 %r1575, [%rd151];
	// end inline asm
$L__BB4_136:
	add.s32 	%r145, %r126, 192;
	setp.ge.u32 	%p181, %r145, %r3;
	mov.u32 	%r1576, %r1578;
	@%p181 bra 	$L__BB4_138;
	add.s64 	%rd152, %rd29, 768;
	// begin inline asm
	ld.global.nc.u32 %r1576, [%rd152];
	// end inline asm
$L__BB4_138:
	add.s32 	%r148, %r126, 224;
	setp.ge.u32 	%p182, %r148, %r3;
	mov.u32 	%r1577, %r1578;
	@%p182 bra 	$L__BB4_140;
	add.s64 	%rd153, %rd29, 896;
	// begin inline asm
	ld.global.nc.u32 %r1577, [%rd153];
	// end inline asm
$L__BB4_140:
	add.s32 	%r151, %r126, 256;
	setp.ge.u32 	%p183, %r151, %r3;
	@%p183 bra 	$L__BB4_142;
	add.s64 	%rd154, %rd29, 1024;
	// begin inline asm
	ld.global.nc.u32 %r1578, [%rd154];
	// end inline asm
$L__BB4_142:
	setp.ge.u32 	%p184, %r126, %r3;
	// begin inline asm
	mov.u32 %r753, %laneid;
	// end inline asm
	shr.u32 	%r155, %r125, 5;
	mad.lo.s32 	%r755, %r155, 288, %r753;
	shl.b32 	%r756, %r755, 2;
	mov.u32 	%r757, _ZN6thrust24THRUST_300001_SM_1000_NS8cuda_cub4core6detail5shmemE;
	add.s32 	%r156, %r757, %r756;
	st.shared.u32 	[%r156], %r1570;
	st.shared.u32 	[%r156+128], %r1571;
	st.shared.u32 	[%r156+256], %r1572;
	st.shared.u32 	[%r156+384], %r1573;
	st.shared.u32 	[%r156+512], %r1574;
	st.shared.u32 	[%r156+640], %r1575;
	st.shared.u32 	[%r156+768], %r1576;
	st.shared.u32 	[%r156+896], %r1577;
	st.shared.u32 	[%r156+1024], %r1578;
	bar.warp.sync 	-1;
	shl.b32 	%r758, %r753, 5;
	add.s32 	%r157, %r156, %r758;
	ld.shared.u32 	%r158, [%r157];
	ld.shared.u32 	%r159, [%r157+4];
	ld.shared.u32 	%r160, [%r157+8];
	ld.shared.u32 	%r161, [%r157+12];
	ld.shared.u32 	%r162, [%r157+16];
	ld.shared.u32 	%r163, [%r157+20];
	ld.shared.u32 	%r164, [%r157+24];
	ld.shared.u32 	%r165, [%r157+28];
	ld.shared.u32 	%r166, [%r157+32];
	bar.sync 	0;
	add.s64 	%rd155, %rd3, %rd143;
	// begin inline asm
	ld.global.nc.u32 %r1587, [%rd155];
	// end inline asm
	mov.u32 	%r1579, %r1587;
	@%p184 bra 	$L__BB4_144;
	mul.wide.u32 	%rd158, %r126, 4;
	add.s64 	%rd157, %rd155, %rd158;
	// begin inline asm
	ld.global.nc.u32 %r1579, [%rd157];
	// end inline asm
$L__BB4_144:
	setp.ge.u32 	%p185, %r129, %r3;
	add.s64 	%rd31, %rd155, %rd146;
	mov.u32 	%r1580, %r1587;
	@%p185 bra 	$L__BB4_146;
	add.s64 	%rd160, %rd31, 128;
	// begin inline asm
	ld.global.nc.u32 %r1580, [%rd160];
	// end inline asm
$L__BB4_146:
	setp.ge.u32 	%p186, %r133, %r3;
	mov.u32 	%r1581, %r1587;
	@%p186 bra 	$L__BB4_148;
	add.s64 	%rd161, %rd31, 256;
	// begin inline asm
	ld.global.nc.u32 %r1581, [%rd161];
	// end inline asm
$L__BB4_148:
	setp.ge.u32 	%p187, %r136, %r3;
	mov.u32 	%r1582, %r1587;
	@%p187 bra 	$L__BB4_150;
	add.s64 	%rd162, %rd31, 384;
	// begin inline asm
	ld.global.nc.u32 %r1582, [%rd162];
	// end inline asm
$L__BB4_150:
	setp.ge.u32 	%p188, %r139, %r3;
	mov.u32 	%r1583, %r1587;
	@%p188 bra 	$L__BB4_152;
	add.s64 	%rd163, %rd31, 512;
	// begin inline asm
	ld.global.nc.u32 %r1583, [%rd163];
	// end inline asm
$L__BB4_152:
	setp.ge.u32 	%p189, %r142, %r3;
	mov.u32 	%r1584, %r1587;
	@%p189 bra 	$L__BB4_154;
	add.s64 	%rd164, %rd31, 640;
	// begin inline asm
	ld.global.nc.u32 %r1584, [%rd164];
	// end inline asm
$L__BB4_154:
	setp.ge.u32 	%p190, %r145, %r3;
	mov.u32 	%r1585, %r1587;
	@%p190 bra 	$L__BB4_156;
	add.s64 	%rd165, %rd31, 768;
	// begin inline asm
	ld.global.nc.u32 %r1585, [%rd165];
	// end inline asm
$L__BB4_156:
	setp.ge.u32 	%p191, %r148, %r3;
	mov.u32 	%r1586, %r1587;
	@%p191 bra 	$L__BB4_158;
	add.s64 	%rd166, %rd31, 896;
	// begin inline asm
	ld.global.nc.u32 %r1586, [%rd166];
	// end inline asm
$L__BB4_158:
	setp.ge.u32 	%p192, %r151, %r3;
	@%p192 bra 	$L__BB4_160;
	add.s64 	%rd167, %rd31, 1024;
	// begin inline asm
	ld.global.nc.u32 %r1587, [%rd167];
	// end inline asm
$L__BB4_160:
	st.shared.u32 	[%r156], %r1579;
	st.shared.u32 	[%r156+128], %r1580;
	st.shared.u32 	[%r156+256], %r1581;
	st.shared.u32 	[%r156+384], %r1582;
	st.shared.u32 	[%r156+512], %r1583;
	st.shared.u32 	[%r156+640], %r1584;
	st.shared.u32 	[%r156+768], %r1585;
	st.shared.u32 	[%r156+896], %r1586;
	st.shared.u32 	[%r156+1024], %r1587;
	bar.warp.sync 	-1;
	ld.shared.f32 	%f49, [%r157];
	ld.shared.f32 	%f50, [%r157+4];
	ld.shared.f32 	%f51, [%r157+8];
	ld.shared.f32 	%f52, [%r157+12];
	ld.shared.f32 	%f53, [%r157+16];
	ld.shared.f32 	%f54, [%r157+20];
	ld.shared.f32 	%f55, [%r157+24];
	ld.shared.f32 	%f56, [%r157+28];
	ld.shared.f32 	%f57, [%r157+32];
	bar.sync 	0;
	shl.b32 	%r770, %r125, 2;
	add.s32 	%r772, %r757, %r770;
	add.s32 	%r186, %r772, 1148;
	st.shared.u32 	[%r772+1148], %r166;
	bar.sync 	0;
	setp.eq.s32 	%p193, %r125, 0;
	mov.b32 	%r1589, 1;
	@%p193 bra 	$L__BB4_162;
	ld.shared.u32 	%r1588, [%r186+-4];
	setp.ne.s32 	%p194, %r1588, %r158;
	selp.u32 	%r1589, 1, 0, %p194;
$L__BB4_162:
	setp.eq.s32 	%p195, %r125, 0;
	setp.ne.s32 	%p196, %r158, %r159;
	setp.ne.s32 	%p197, %r159, %r160;
	setp.ne.s32 	%p198, %r160, %r161;
	setp.ne.s32 	%p199, %r161, %r162;
	setp.ne.s32 	%p200, %r162, %r163;
	setp.ne.s32 	%p201, %r163, %r164;
	setp.ne.s32 	%p202, %r164, %r165;
	setp.ne.s32 	%p203, %r165, %r166;
	mul.lo.s32 	%r833, %r125, 9;
	setp.eq.s32 	%p204, %r833, %r3;
	selp.u32 	%r834, 1, 0, %p204;
	selp.b32 	%r835, %r834, %r1589, %p204;
	selp.b32 	%r191, %r834, %r835, %p195;
	add.s32 	%r836, %r833, 1;
	setp.eq.s32 	%p205, %r836, %r3;
	or.pred  	%p1, %p205, %p196;
	selp.u32 	%r837, 1, 0, %p1;
	add.s32 	%r838, %r833, 2;
	setp.eq.s32 	%p206, %r838, %r3;
	or.pred  	%p2, %p206, %p197;
	selp.u32 	%r839, 1, 0, %p2;
	add.s32 	%r840, %r833, 3;
	setp.eq.s32 	%p207, %r840, %r3;
	or.pred  	%p3, %p207, %p198;
	selp.u32 	%r841, 1, 0, %p3;
	add.s32 	%r842, %r833, 4;
	setp.eq.s32 	%p208, %r842, %r3;
	or.pred  	%p4, %p208, %p199;
	selp.u32 	%r843, 1, 0, %p4;
	add.s32 	%r844, %r833, 5;
	setp.eq.s32 	%p209, %r844, %r3;
	or.pred  	%p5, %p209, %p200;
	selp.u32 	%r845, 1, 0, %p5;
	add.s32 	%r846, %r833, 6;
	setp.eq.s32 	%p210, %r846, %r3;
	or.pred  	%p211, %p210, %p201;
	selp.u32 	%r847, 1, 0, %p211;
	add.s32 	%r848, %r833, 7;
	setp.eq.s32 	%p212, %r848, %r3;
	or.pred  	%p213, %p212, %p202;
	selp.u32 	%r849, 1, 0, %p213;
	add.s32 	%r850, %r833, 8;
	setp.eq.s32 	%p214, %r850, %r3;
	or.pred  	%p215, %p214, %p203;
	selp.u32 	%r851, 1, 0, %p215;
	add.s32 	%r852, %r191, %r837;
	add.f32 	%f215, %f49, %f50;
	selp.f32 	%f216, %f50, %f215, %p1;
	add.s32 	%r853, %r852, %r839;
	add.f32 	%f217, %f216, %f51;
	selp.f32 	%f218, %f51, %f217, %p2;
	add.s32 	%r854, %r853, %r841;
	add.f32 	%f219, %f218, %f52;
	selp.f32 	%f220, %f52, %f219, %p3;
	add.s32 	%r855, %r854, %r843;
	add.f32 	%f221, %f220, %f53;
	selp.f32 	%f222, %f53, %f221, %p4;
	add.s32 	%r856, %r855, %r845;
	add.f32 	%f223, %f222, %f54;
	selp.f32 	%f224, %f54, %f223, %p5;
	add.s32 	%r857, %r856, %r847;
	add.f32 	%f225, %f224, %f55;
	selp.f32 	%f226, %f55, %f225, %p211;
	add.s32 	%r858, %r857, %r849;
	add.f32 	%f227, %f226, %f56;
	selp.f32 	%f228, %f56, %f227, %p213;
	add.s32 	%r774, %r858, %r851;
	add.f32 	%f229, %f228, %f57;
	selp.f32 	%f230, %f57, %f229, %p215;
	mov.b32 	%r830, 1;
	mov.b32 	%r831, 0;
	mov.b32 	%r832, -1;
	// begin inline asm
	shfl.sync.up.b32 %r773, %r774, %r830, %r831, %r832;
	// end inline asm
	mov.b32 	%r779, %f230;
	// begin inline asm
	shfl.sync.up.b32 %r778, %r779, %r830, %r831, %r832;
	// end inline asm
	mov.b32 	%f231, %r778;
	setp.eq.s32 	%p216, %r774, 0;
	add.f32 	%f232, %f230, %f231;
	selp.f32 	%f233, %f232, %f230, %p216;
	setp.lt.s32 	%p217, %r753, 1;
	selp.b32 	%r859, 0, %r773, %p217;
	add.s32 	%r784, %r859, %r774;
	selp.f32 	%f234, %f230, %f233, %p217;
	mov.b32 	%r790, 2;
	// begin inline asm
	shfl.sync.up.b32 %r783, %r784, %r790, %r831, %r832;
	// end inline asm
	mov.b32 	%r789, %f234;
	// begin inline asm
	shfl.sync.up.b32 %r788, %r789, %r790, %r831, %r832;
	// end inline asm
	mov.b32 	%f235, %r788;
	setp.eq.s32 	%p218, %r784, 0;
	add.f32 	%f236, %f234, %f235;
	selp.f32 	%f237, %f236, %f234, %p218;
	setp.lt.s32 	%p219, %r753, 2;
	selp.b32 	%r860, 0, %r783, %p219;
	add.s32 	%r794, %r860, %r784;
	selp.f32 	%f238, %f234, %f237, %p219;
	mov.b32 	%r800, 4;
	// begin inline asm
	shfl.sync.up.b32 %r793, %r794, %r800, %r831, %r832;
	// end inline asm
	mov.b32 	%r799, %f238;
	// begin inline asm
	shfl.sync.up.b32 %r798, %r799, %r800, %r831, %r832;
	// end inline asm
	mov.b32 	%f239, %r798;
	setp.eq.s32 	%p220, %r794, 0;
	add.f32 	%f240, %f238, %f239;
	selp.f32 	%f241, %f240, %f238, %p220;
	setp.lt.s32 	%p221, %r753, 4;
	selp.b32 	%r861, 0, %r793, %p221;
	add.s32 	%r804, %r861, %r794;
	selp.f32 	%f242, %f238, %f241, %p221;
	mov.b32 	%r810, 8;
	// begin inline asm
	shfl.sync.up.b32 %r803, %r804, %r810, %r831, %r832;
	// end inline asm
	mov.b32 	%r809, %f242;
	// begin inline asm
	shfl.sync.up.b32 %r808, %r809, %r810, %r831, %r832;
	// end inline asm
	mov.b32 	%f243, %r808;
	setp.eq.s32 	%p222, %r804, 0;
	add.f32 	%f244, %f242, %f243;
	selp.f32 	%f245, %f244, %f242, %p222;
	setp.lt.s32 	%p223, %r753, 8;
	selp.b32 	%r862, 0, %r803, %p223;
	add.s32 	%r814, %r862, %r804;
	selp.f32 	%f246, %f242, %f245, %p223;
	mov.b32 	%r820, 16;
	// begin inline asm
	shfl.sync.up.b32 %r813, %r814, %r820, %r831, %r832;
	// end inline asm
	mov.b32 	%r819, %f246;
	// begin inline asm
	shfl.sync.up.b32 %r818, %r819, %r820, %r831, %r832;
	// end inline asm
	mov.b32 	%f247, %r818;
	setp.eq.s32 	%p224, %r814, 0;
	add.f32 	%f248, %f246, %f247;
	selp.f32 	%f58, %f248, %f246, %p224;
	setp.lt.s32 	%p225, %r753, 16;
	selp.b32 	%r863, 0, %r813, %p225;
	add.s32 	%r824, %r863, %r814;
	selp.f32 	%f249, %f246, %f58, %p225;
	// begin inline asm
	shfl.sync.up.b32 %r823, %r824, %r830, %r831, %r832;
	// end inline asm
	mov.b32 	%r829, %f249;
	// begin inline asm
	shfl.sync.up.b32 %r828, %r829, %r830, %r831, %r832;
	// end inline asm
	setp.ne.s32 	%p226, %r753, 31;
	@%p226 bra 	$L__BB4_164;
	shl.b32 	%r864, %r155, 3;
	mov.u32 	%r865, _ZN6thrust24THRUST_300001_SM_1000_NS8cuda_cub4core6detail5shmemE;
	add.s32 	%r866, %r865, %r864;
	mov.b32 	%r867, %f58;
	st.shared.v2.u32 	[%r866], {%r824, %r867};
$L__BB4_164:
	mov.b32 	%f250, %r828;
	bar.sync 	0;
	ld.shared.v4.u32 	{%r195, %r868, %r196, %r869}, [_ZN6thrust24THRUST_300001_SM_1000_NS8cuda_cub4core6detail5shmemE];
	mov.b32 	%f251, %r869;
	mov.b32 	%f252, %r868;
	shr.u32 	%r870, %r125, 5;
	add.s32 	%r871, %r196, %r195;
	setp.eq.s32 	%p227, %r196, 0;
	add.f32 	%f253, %f252, %f251;
	selp.f32 	%f254, %f253, %f251, %p227;
	setp.eq.s32 	%p228, %r870, 2;
	selp.b32 	%r872, %r871, %r195, %p228;
	selp.f32 	%f255, %f254, %f252, %p228;
	ld.shared.v4.u32 	{%r197, %r873, %r198, %r874}, [_ZN6thrust24THRUST_300001_SM_1000_NS8cuda_cub4core6detail5shmemE+16];
	mov.b32 	%f256, %r874;
	mov.b32 	%f257, %r873;
	add.s32 	%r875, %r197, %r871;
	setp.eq.s32 	%p229, %r197, 0;
	add.f32 	%f258, %f254, %f257;
	selp.f32 	%f259, %f258, %f257, %p229;
	setp.eq.s32 	%p230, %r870, 3;
	selp.b32 	%r876, %r875, %r872, %p230;
	selp.f32 	%f260, %f259, %f255, %p230;
	add.s32 	%r877, %r198, %r875;
	setp.eq.s32 	%p231, %r198, 0;
	add.f32 	%f261, %f259, %f256;
	selp.f32 	%f262, %f261, %f256, %p231;
	setp.eq.s32 	%p232, %r870, 4;
	selp.b32 	%r878, %r877, %r876, %p232;
	selp.f32 	%f263, %f262, %f260, %p232;
	ld.shared.v4.u32 	{%r199, %r879, %r200, %r880}, [_ZN6thrust24THRUST_300001_SM_1000_NS8cuda_cub4core6detail5shmemE+32];
	mov.b32 	%f264, %r880;
	mov.b32 	%f265, %r879;
	add.s32 	%r881, %r199, %r877;
	setp.eq.s32 	%p233, %r199, 0;
	add.f32 	%f266, %f262, %f265;
	selp.f32 	%f267, %f266, %f265, %p233;
	setp.eq.s32 	%p234, %r870, 5;
	selp.b32 	%r882, %r881, %r878, %p234;
	selp.f32 	%f268, %f267, %f263, %p234;
	add.s32 	%r883, %r200, %r881;
	setp.eq.s32 	%p235, %r200, 0;
	add.f32 	%f269, %f267, %f264;
	selp.f32 	%f270, %f269, %f264, %p235;
	setp.eq.s32 	%p236, %r870, 6;
	selp.b32 	%r884, %r883, %r882, %p236;
	selp.f32 	%f271, %f270, %f268, %p236;
	ld.shared.v4.u32 	{%r201, %r885, %r202, %r886}, [_ZN6thrust24THRUST_300001_SM_1000_NS8cuda_cub4core6detail5shmemE+48];
	mov.b32 	%f272, %r886;
	mov.b32 	%f273, %r885;
	add.s32 	%r887, %r201, %r883;
	setp.eq.s32 	%p237, %r201, 0;
	add.f32 	%f274, %f270, %f273;
	selp.f32 	%f275, %f274, %f273, %p237;
	setp.eq.s32 	%p238, %r870, 7;
	selp.b32 	%r888, %r887, %r884, %p238;
	selp.f32 	%f276, %f275, %f271, %p238;
	add.s32 	%r1595, %r202, %r887;
	setp.eq.s32 	%p239, %r202, 0;
	add.f32 	%f277, %f275, %f272;
	selp.f32 	%f59, %f277, %f272, %p239;
	setp.eq.s32 	%p240, %r888, 0;
	add.f32 	%f278, %f276, 0f00000000;
	selp.f32 	%f279, %f278, %f276, %p240;
	setp.lt.u32 	%p241, %r125, 32;
	selp.b32 	%r889, 0, %r888, %p241;
	selp.f32 	%f280, 0f00000000, %f279, %p241;
	setp.eq.s32 	%p242, %r823, 0;
	add.f32 	%f281, %f280, %f250;
	selp.f32 	%f282, %f281, %f250, %p242;
	setp.eq.s32 	%p243, %r753, 0;
	selp.b32 	%r890, 0, %r823, %p243;
	add.s32 	%r204, %r889, %r890;
	selp.f32 	%f60, %f280, %f282, %p243;
	add.s32 	%r205, %r204, %r191;
	setp.eq.s32 	%p244, %r191, 0;
	add.f32 	%f283, %f49, %f60;
	selp.f32 	%f61, %f283, %f49, %p244;
	selp.u32 	%r891, 1, 0, %p1;
	add.s32 	%r892, %r191, %r891;
	add.s32 	%r206, %r892, %r204;
	add.f32 	%f284, %f61, %f50;
	selp.f32 	%f62, %f50, %f284, %p1;
	selp.u32 	%r893, 1, 0, %p2;
	add.s32 	%r207, %r206, %r893;
	add.f32 	%f285, %f62, %f51;
	selp.f32 	%f63, %f51, %f285, %p2;
	selp.u32 	%r894, 1, 0, %p3;
	add.s32 	%r208, %r207, %r894;
	add.f32 	%f286, %f63, %f52;
	selp.f32 	%f64, %f52, %f286, %p3;
	selp.u32 	%r895, 1, 0, %p4;
	add.s32 	%r209, %r208, %r895;
	add.f32 	%f287, %f64, %f53;
	selp.f32 	%f65, %f53, %f287, %p4;
	selp.u32 	%r896, 1, 0, %p5;
	add.s32 	%r210, %r209, %r896;
	add.f32 	%f288, %f65, %f54;
	selp.f32 	%f66, %f54, %f288, %p5;
	mul.lo.s32 	%r897, %r125, 9;
	add.s32 	%r898, %r897, 6;
	setp.eq.s32 	%p245, %r898, %r3;
	setp.ne.s32 	%p246, %r163, %r164;
	or.pred  	%p247, %p245, %p246;
	selp.u32 	%r899, 1, 0, %p247;
	add.s32 	%r211, %r210, %r899;
	add.f32 	%f289, %f66, %f55;
	selp.f32 	%f67, %f55, %f289, %p247;
	add.s32 	%r900, %r897, 7;
	setp.eq.s32 	%p248, %r900, %r3;
	setp.ne.s32 	%p249, %r164, %r165;
	or.pred  	%p250, %p248, %p249;
	selp.u32 	%r901, 1, 0, %p250;
	add.s32 	%r212, %r211, %r901;
	add.f32 	%f290, %f67, %f56;
	selp.f32 	%f68, %f56, %f290, %p250;
	setp.lt.s32 	%p251, %r1595, 257;
	@%p251 bra 	$L__BB4_190;
	bar.sync 	0;
	@%p244 bra 	$L__BB4_167;
	shl.b32 	%r905, %r204, 3;
	mov.u32 	%r906, _ZN6thrust24THRUST_300001_SM_1000_NS8cuda_cub4core6detail5shmemE;
	add.s32 	%r907, %r906, %r905;
	mov.b32 	%r908, %f60;
	st.shared.v2.u32 	[%r907], {%r1588, %r908};
$L__BB4_167:
	not.pred 	%p268, %p1;
	@%p268 bra 	$L__BB4_169;
	shl.b32 	%r909, %r205, 3;
	mov.u32 	%r910, _ZN6thrust24THRUST_300001_SM_1000_NS8cuda_cub4core6detail5shmemE;
	add.s32 	%r911, %r910, %r909;
	mov.b32 	%r912, %f61;
	st.shared.v2.u32 	[%r911], {%r158, %r912};
$L__BB4_169:
	not.pred 	%p269, %p2;
	@%p269 bra 	$L__BB4_171;
	shl.b32 	%r913, %r206, 3;
	mov.u32 	%r914, _ZN6thrust24THRUST_300001_SM_1000_NS8cuda_cub4core6detail5shmemE;
	add.s32 	%r915, %r914, %r913;
	mov.b32 	%r916, %f62;
	st.shared.v2.u32 	[%r915], {%r159, %r916};
$L__BB4_171:
	not.pred 	%p270, %p3;
	@%p270 bra 	$L__BB4_173;
	shl.b32 	%r917, %r207, 3;
	mov.u32 	%r918, _ZN6thrust24THRUST_300001_SM_1000_NS8cuda_cub4core6detail5shmemE;
	add.s32 	%r919, %r918, %r917;
	mov.b32 	%r920, %f63;
	st.shared.v2.u32 	[%r919], {%r160, %r920};
$L__BB4_173:
	not.pred 	%p271, %p4;
	@%p271 bra 	$L__BB4_175;
	shl.b32 	%r921, %r208, 3;
	mov.u32 	%r922, _ZN6thrust24THRUST_300001_SM_1000_NS8cuda_cub4core6detail5shmemE;
	add.s32 	%r923, %r922, %r921;
	mov.b32 	%r924, %f64;
	st.shared.v2.u32 	[%r923], {%r161, %r924};
$L__BB4_175:
	not.pred 	%p272, %p5;
	@%p272 bra 	$L__BB4_177;
	shl.b32 	%r925, %r209, 3;
	mov.u32 	%r926, _ZN6thrust24THRUST_300001_SM_1000_NS8cuda_cub4core6detail5shmemE;
	add.s32 	%r927, %r926, %r925;
	mov.b32 	%r928, %f65;
	st.shared.v2.u32 	[%r927], {%r162, %r928};
$L__BB4_177:
	mad.lo.s32 	%r929, %r125, 9, 6;
	setp.ne.s32 	%p273, %r929, %r3;
	setp.eq.s32 	%p274, %r163, %r164;
	and.pred  	%p275, %p273, %p274;
	@%p275 bra 	$L__BB4_179;
	shl.b32 	%r930, %r210, 3;
	mov.u32 	%r931, _ZN6thrust24THRUST_300001_SM_1000_NS8cuda_cub4core6detail5shmemE;
	add.s32 	%r932, %r931, %r930;
	mov.b32 	%r933, %f66;
	st.shared.v2.u32 	[%r932], {%r163, %r933};
$L__BB4_179:
	mad.lo.s32 	%r934, %r125, 9, 7;
	setp.ne.s32 	%p276, %r934, %r3;
	setp.eq.s32 	%p277, %r164, %r165;
	and.pred  	%p278, %p276, %p277;
	@%p278 bra 	$L__BB4_181;
	shl.b32 	%r935, %r211, 3;
	mov.u32 	%r936, _ZN6thrust24THRUST_300001_SM_1000_NS8cuda_cub4core6detail5shmemE;
	add.s32 	%r937, %r936, %r935;
	mov.b32 	%r938, %f67;
	st.shared.v2.u32 	[%r937], {%r164, %r938};
$L__BB4_181:
	mad.lo.s32 	%r939, %r125, 9, 8;
	setp.ne.s32 	%p279, %r939, %r3;
	setp.eq.s32 	%p280, %r165, %r166;
	and.pred  	%p281, %p279, %p280;
	@%p281 bra 	$L__BB4_183;
	shl.b32 	%r940, %r212, 3;
	mov.u32 	%r941, _ZN6thrust24THRUST_300001_SM_1000_NS8cuda_cub4core6detail5shmemE;
	add.s32 	%r942, %r941, %r940;
	mov.b32 	%r943, %f68;
	st.shared.v2.u32 	[%r942], {%r165, %r943};
$L__BB4_183:
	bar.sync 	0;
	setp.ge.u32 	%p282, %r125, %r1595;
	@%p282 bra 	$L__BB4_208;
	add.s32 	%r944, %r196, %r197;
	add.s32 	%r945, %r944, %r198;
	add.s32 	%r946, %r945, %r199;
	add.s32 	%r947, %r946, %r200;
	add.s32 	%r948, %r947, %r201;
	add.s32 	%r949, %r948, %r202;
	add.s32 	%r950, %r949, %r195;
	not.b32 	%r951, %r125;
	add.s32 	%r213, %r950, %r951;
	and.b32  	%r952, %r213, 768;
	setp.eq.s32 	%p283, %r952, 768;
	mov.u32 	%r1594, %r125;
	@%p283 bra 	$L__BB4_187;
	shr.u32 	%r953, %r213, 8;
	add.s32 	%r954, %r953, 1;
	and.b32  	%r955, %r954, 3;
	mul.wide.u32 	%rd195, %r125, 4;
	add.s64 	%rd336, %rd5, %rd195;
	add.s64 	%rd335, %rd4, %rd195;
	shl.b32 	%r956, %r125, 3;
	mov.u32 	%r957, _ZN6thrust24THRUST_300001_SM_1000_NS8cuda_cub4core6detail5shmemE;
	add.s32 	%r1591, %r957, %r956;
	neg.s32 	%r1590, %r955;
	shl.b32 	%r958, %r954, 8;
	and.b32  	%r959, %r958, 768;
	add.s32 	%r1594, %r125, %r959;
$L__BB4_186:
	.pragma "nounroll";
	ld.shared.v2.u32 	{%r960, %r961}, [%r1591];
	st.global.u32 	[%rd335], %r960;
	st.global.u32 	[%rd336], %r961;
	add.s64 	%rd336, %rd336, 1024;
	add.s64 	%rd335, %rd335, 1024;
	add.s32 	%r1591, %r1591, 2048;
	add.s32 	%r1590, %r1590, 1;
	setp.ne.s32 	%p284, %r1590, 0;
	@%p284 bra 	$L__BB4_186;
$L__BB4_187:
	setp.lt.u32 	%p285, %r213, 768;
	@%p285 bra 	$L__BB4_208;
	mul.wide.u32 	%rd196, %r1594, 4;
	add.s64 	%rd197, %rd196, 2048;
	add.s64 	%rd338, %rd4, %rd197;
	add.s64 	%rd337, %rd5, %rd197;
	shl.b32 	%r962, %r1594, 3;
	mov.u32 	%r963, _ZN6thrust24THRUST_300001_SM_1000_NS8cuda_cub4core6detail5shmemE;
	add.s32 	%r964, %r962, %r963;
	add.s32 	%r1593, %r964, 4096;
$L__BB4_189:
	ld.shared.v2.u32 	{%r965, %r966}, [%r1593+-4096];
	st.global.u32 	[%rd338+-2048], %r965;
	st.global.u32 	[%rd337+-2048], %r966;
	ld.shared.v2.u32 	{%r967, %r968}, [%r1593+-2048];
	st.global.u32 	[%rd338+-1024], %r967;
	st.global.u32 	[%rd337+-1024], %r968;
	ld.shared.v2.u32 	{%r969, %r970}, [%r1593];
	st.global.u32 	[%rd338], %r969;
	st.global.u32 	[%rd337], %r970;
	ld.shared.v2.u32 	{%r971, %r972}, [%r1593+2048];
	st.global.u32 	[%rd338+1024], %r971;
	st.global.u32 	[%rd337+1024], %r972;
	add.s32 	%r1594, %r1594, 1024;
	add.s64 	%rd338, %rd338, 4096;
	add.s64 	%rd337, %rd337, 4096;
	add.s32 	%r1593, %r1593, 8192;
	setp.lt.s32 	%p286, %r1594, %r1595;
	@%p286 bra 	$L__BB4_189;
	bra.uni 	$L__BB4_208;
$L__BB4_190:
	@%p244 bra 	$L__BB4_192;
	mul.wide.s32 	%rd168, %r204, 4;
	add.s64 	%rd169, %rd4, %rd168;
	st.global.u32 	[%rd169], %r1588;
	add.s64 	%rd170, %rd5, %rd168;
	st.global.f32 	[%rd170], %f60;
$L__BB4_192:
	not.pred 	%p253, %p1;
	@%p253 bra 	$L__BB4_194;
	mul.wide.s32 	%rd171, %r205, 4;
	add.s64 	%rd172, %rd4, %rd171;
	st.global.u32 	[%rd172], %r158;
	add.s64 	%rd173, %rd5, %rd171;
	st.global.f32 	[%rd173], %f61;
$L__BB4_194:
	not.pred 	%p254, %p2;
	@%p254 bra 	$L__BB4_196;
	mul.wide.s32 	%rd174, %r206, 4;
	add.s64 	%rd175, %rd4, %rd174;
	st.global.u32 	[%rd175], %r159;
	add.s64 	%rd176, %rd5, %rd174;
	st.global.f32 	[%rd176], %f62;
$L__BB4_196:
	not.pred 	%p255, %p3;
	@%p255 bra 	$L__BB4_198;
	mul.wide.s32 	%rd177, %r207, 4;
	add.s64 	%rd178, %rd4, %rd177;
	st.global.u32 	[%rd178], %r160;
	add.s64 	%rd179, %rd5, %rd177;
	st.global.f32 	[%rd179], %f63;
$L__BB4_198:
	not.pred 	%p256, %p4;
	@%p256 bra 	$L__BB4_200;
	mul.wide.s32 	%rd180, %r208, 4;
	add.s64 	%rd181, %rd4, %rd180;
	st.global.u32 	[%rd181], %r161;
	add.s64 	%rd182, %rd5, %rd180;
	st.global.f32 	[%rd182], %f64;
$L__BB4_200:
	not.pred 	%p257, %p5;
	@%p257 bra 	$L__BB4_202;
	mul.wide.s32 	%rd183, %r209, 4;
	add.s64 	%rd184, %rd4, %rd183;
	st.global.u32 	[%rd184], %r162;
	add.s64 	%rd185, %rd5, %rd183;
	st.global.f32 	[%rd185], %f65;
$L__BB4_202:
	mad.lo.s32 	%r902, %r125, 9, 6;
	setp.ne.s32 	%p258, %r902, %r3;
	setp.eq.s32 	%p259, %r163, %r164;
	and.pred  	%p260, %p258, %p259;
	@%p260 bra 	$L__BB4_204;
	mul.wide.s32 	%rd186, %r210, 4;
	add.s64 	%rd187, %rd4, %rd186;
	st.global.u32 	[%rd187], %r163;
	add.s64 	%rd188, %rd5, %rd186;
	st.global.f32 	[%rd188], %f66;
$L__BB4_204:
	mad.lo.s32 	%r903, %r125, 9, 7;
	setp.ne.s32 	%p261, %r903, %r3;
	setp.eq.s32 	%p262, %r164, %r165;
	and.pred  	%p263, %p261, %p262;
	@%p263 bra 	$L__BB4_206;
	mul.wide.s32 	%rd189, %r211, 4;
	add.s64 	%rd190, %rd4, %rd189;
	st.global.u32 	[%rd190], %r164;
	add.s64 	%rd191, %rd5, %rd189;
	st.global.f32 	[%rd191], %f67;
$L__BB4_206:
	mad.lo.s32 	%r904, %r125, 9, 8;
	setp.ne.s32 	%p264, %r904, %r3;
	setp.eq.s32 	%p265, %r165, %r166;
	and.pred  	%p266, %p264, %p265;
	@%p266 bra 	$L__BB4_208;
	mul.wide.s32 	%rd192, %r212, 4;
	add.s64 	%rd193, %rd4, %rd192;
	st.global.u32 	[%rd193], %r165;
	add.s64 	%rd194, %rd5, %rd192;
	st.global.f32 	[%rd194], %f68;
$L__BB4_208:
	setp.ne.s32 	%p287, %r125, 255;
	@%p287 bra 	$L__BB4_322;
	setp.ne.s32 	%p288, %r3, 2304;
	@%p288 bra 	$L__BB4_211;
	mul.wide.s32 	%rd198, %r1595, 4;
	add.s64 	%rd199, %rd4, %rd198;
	st.global.u32 	[%rd199], %r166;
	add.s64 	%rd200, %rd5, %rd198;
	st.global.f32 	[%rd200], %f59;
	add.s32 	%r1595, %r1595, 1;
$L__BB4_211:
	ld.param.u64 	%rd329, [_ZN6thrust24THRUST_300001_SM_1000_NS8cuda_cub4core6detail13_kernel_agentINS1_15__reduce_by_key16ReduceByKeyAgentINS0_6detail15normal_iteratorINS0_10device_ptrIiEEEENS8_INS9_IfEEEESB_SD_N4cuda3std3__48equal_toIiEENSG_4plusIfEEPiiEEJSB_SD_SB_SD_SL_N3cub18CUB_300001_SM_100024ReduceByKeyScanTileStateIfiLb1EEESI_SK_iiEEEvDpT0__param_4];
	cvta.to.global.u64 	%rd201, %rd329;
	st.global.u32 	[%rd201], %r1595;
	bra.uni 	$L__BB4_322;
$L__BB4_212:
	mul.wide.u32 	%rd61, %r2, 4;
	add.s64 	%rd60, %rd2, %rd61;
	// begin inline asm
	ld.global.nc.u32 %r1604, [%rd60];
	// end inline asm
	mov.u32 	%r230, %tid.x;
	and.b32  	%r346, %r230, 31;
	and.b32  	%r347, %r230, 992;
	mul.lo.s32 	%r348, %r347, 9;
	or.b32  	%r231, %r348, %r346;
	setp.ge.u32 	%p15, %r231, %r3;
	mov.u32 	%r1596, %r1604;
	@%p15 bra 	$L__BB4_214;
	add.s32 	%r350, %r231, %r2;
	mul.wide.u32 	%rd63, %r350, 4;
	add.s64 	%rd62, %rd2, %rd63;
	// begin inline asm
	ld.global.nc.u32 %r1596, [%rd62];
	// end inline asm
$L__BB4_214:
	add.s32 	%r234, %r231, 32;
	setp.ge.u32 	%p16, %r234, %r3;
	shl.b32 	%r235, %r231, 2;
	cvt.u64.u32 	%rd64, %r235;
	add.s64 	%rd45, %rd60, %rd64;
	mov.u32 	%r1597, %r1604;
	@%p16 bra 	$L__BB4_216;
	add.s64 	%rd65, %rd45, 128;
	// begin inline asm
	ld.global.nc.u32 %r1597, [%rd65];
	// end inline asm
$L__BB4_216:
	add.s32 	%r238, %r231, 64;
	setp.ge.u32 	%p17, %r238, %r3;
	mov.u32 	%r1598, %r1604;
	@%p17 bra 	$L__BB4_218;
	add.s64 	%rd66, %rd45, 256;
	// begin inline asm
	ld.global.nc.u32 %r1598, [%rd66];
	// end inline asm
$L__BB4_218:
	add.s32 	%r241, %r231, 96;
	setp.ge.u32 	%p18, %r241, %r3;
	mov.u32 	%r1599, %r1604;
	@%p18 bra 	$L__BB4_220;
	add.s64 	%rd67, %rd45, 384;
	// begin inline asm
	ld.global.nc.u32 %r1599, [%rd67];
	// end inline asm
$L__BB4_220:
	add.s32 	%r244, %r231, 128;
	setp.ge.u32 	%p19, %r244, %r3;
	mov.u32 	%r1600, %r1604;
	@%p19 bra 	$L__BB4_222;
	add.s64 	%rd68, %rd45, 512;
	// begin inline asm
	ld.global.nc.u32 %r1600, [%rd68];
	// end inline asm
$L__BB4_222:
	add.s32 	%r247, %r231, 160;
	setp.ge.u32 	%p20, %r247, %r3;
	mov.u32 	%r1601, %r1604;
	@%p20 bra 	$L__BB4_224;
	add.s64 	%rd69, %rd45, 640;
	// begin inline asm
	ld.global.nc.u32 %r1601, [%rd69];
	// end inline asm
$L__BB4_224:
	add.s32 	%r250, %r231, 192;
	setp.ge.u32 	%p21, %r250, %r3;
	mov.u32 	%r1602, %r1604;
	@%p21 bra 	$L__BB4_226;
	add.s64 	%rd70, %rd45, 768;
	// begin inline asm
	ld.global.nc.u32 %r1602, [%rd70];
	// end inline asm
$L__BB4_226:
	add.s32 	%r253, %r231, 224;
	setp.ge.u32 	%p22, %r253, %r3;
	mov.u32 	%r1603, %r1604;
	@%p22 bra 	$L__BB4_228;
	add.s64 	%rd71, %rd45, 896;
	// begin inline asm
	ld.global.nc.u32 %r1603, [%rd71];
	// end inline asm
$L__BB4_228:
	add.s32 	%r256, %r231, 256;
	setp.ge.u32 	%p23, %r256, %r3;
	@%p23 bra 	$L__BB4_230;
	add.s64 	%rd72, %rd45, 1024;
	// begin inline asm
	ld.global.nc.u32 %r1604, [%rd72];
	// end inline asm
$L__BB4_230:
	// begin inline asm
	mov.u32 %r359, %laneid;
	// end inline asm
	shr.u32 	%r260, %r230, 5;
	mad.lo.s32 	%r361, %r260, 288, %r359;
	shl.b32 	%r362, %r361, 2;
	mov.u32 	%r363, _ZN6thrust24THRUST_300001_SM_1000_NS8cuda_cub4core6detail5shmemE;
	add.s32 	%r261, %r363, %r362;
	st.shared.u32 	[%r261], %r1596;
	st.shared.u32 	[%r261+128], %r1597;
	st.shared.u32 	[%r261+256], %r1598;
	st.shared.u32 	[%r261+384], %r1599;
	st.shared.u32 	[%r261+512], %r1600;
	st.shared.u32 	[%r261+640], %r1601;
	st.shared.u32 	[%r261+768], %r1602;
	st.shared.u32 	[%r261+896], %r1603;
	st.shared.u32 	[%r261+1024], %r1604;
	bar.warp.sync 	-1;
	shl.b32 	%r364, %r359, 5;
	add.s32 	%r262, %r261, %r364;
	ld.shared.u32 	%r263, [%r262];
	ld.shared.u32 	%r264, [%r262+4];
	ld.shared.u32 	%r265, [%r262+8];
	ld.shared.u32 	%r266, [%r262+12];
	ld.shared.u32 	%r267, [%r262+16];
	ld.shared.u32 	%r268, [%r262+20];
	ld.shared.u32 	%r269, [%r262+24];
	ld.shared.u32 	%r270, [%r262+28];
	ld.shared.u32 	%r271, [%r262+32];
	setp.ne.s32 	%p24, %r230, 0;
	mov.b32 	%r1615, 0;
	@%p24 bra 	$L__BB4_232;
	add.s64 	%rd73, %rd60, -4;
	// begin inline asm
	ld.global.nc.u32 %r1615, [%rd73];
	// end inline asm
$L__BB4_232:
	setp.ge.u32 	%p25, %r231, %r3;
	bar.sync 	0;
	mul.wide.u32 	%rd75, %r2, 4;
	add.s64 	%rd74, %rd3, %rd75;
	// begin inline asm
	ld.global.nc.u32 %r1614, [%rd74];
	// end inline asm
	mov.u32 	%r1606, %r1614;
	@%p25 bra 	$L__BB4_234;
	add.s32 	%r368, %r231, %r2;
	mul.wide.u32 	%rd77, %r368, 4;
	add.s64 	%rd76, %rd3, %rd77;
	// begin inline asm
	ld.global.nc.u32 %r1606, [%rd76];
	// end inline asm
$L__BB4_234:
	cvt.u64.u32 	%rd78, %r235;
	setp.ge.u32 	%p26, %r234, %r3;
	add.s64 	%rd47, %rd74, %rd78;
	mov.u32 	%r1607, %r1614;
	@%p26 bra 	$L__BB4_236;
	add.s64 	%rd79, %rd47, 128;
	// begin inline asm
	ld.global.nc.u32 %r1607, [%rd79];
	// end inline asm
$L__BB4_236:
	setp.ge.u32 	%p27, %r238, %r3;
	mov.u32 	%r1608, %r1614;
	@%p27 bra 	$L__BB4_238;
	add.s64 	%rd80, %rd47, 256;
	// begin inline asm
	ld.global.nc.u32 %r1608, [%rd80];
	// end inline asm
$L__BB4_238:
	setp.ge.u32 	%p28, %r241, %r3;
	mov.u32 	%r1609, %r1614;
	@%p28 bra 	$L__BB4_240;
	add.s64 	%rd81, %rd47, 384;
	// begin inline asm
	ld.global.nc.u32 %r1609, [%rd81];
	// end inline asm
$L__BB4_240:
	setp.ge.u32 	%p29, %r244, %r3;
	mov.u32 	%r1610, %r1614;
	@%p29 bra 	$L__BB4_242;
	add.s64 	%rd82, %rd47, 512;
	// begin inline asm
	ld.global.nc.u32 %r1610, [%rd82];
	// end inline asm
$L__BB4_242:
	setp.ge.u32 	%p30, %r247, %r3;
	mov.u32 	%r1611, %r1614;
	@%p30 bra 	$L__BB4_244;
	add.s64 	%rd83, %rd47, 640;
	// begin inline asm
	ld.global.nc.u32 %r1611, [%rd83];
	// end inline asm
$L__BB4_244:
	mov.u32 	%r1612, %r1614;
	@%p21 bra 	$L__BB4_246;
	add.s64 	%rd84, %rd47, 768;
	// begin inline asm
	ld.global.nc.u32 %r1612, [%rd84];
	// end inline asm
$L__BB4_246:
	mov.u32 	%r1613, %r1614;
	@%p22 bra 	$L__BB4_248;
	add.s64 	%rd85, %rd47, 896;
	// begin inline asm
	ld.global.nc.u32 %r1613, [%rd85];
	// end inline asm
$L__BB4_248:
	@%p23 bra 	$L__BB4_250;
	add.s64 	%rd86, %rd47, 1024;
	// begin inline asm
	ld.global.nc.u32 %r1614, [%rd86];
	// end inline asm
$L__BB4_250:
	setp.eq.s32 	%p34, %r230, 0;
	st.shared.u32 	[%r261], %r1606;
	st.shared.u32 	[%r261+128], %r1607;
	st.shared.u32 	[%r261+256], %r1608;
	st.shared.u32 	[%r261+384], %r1609;
	st.shared.u32 	[%r261+512], %r1610;
	st.shared.u32 	[%r261+640], %r1611;
	st.shared.u32 	[%r261+768], %r1612;
	st.shared.u32 	[%r261+896], %r1613;
	st.shared.u32 	[%r261+1024], %r1614;
	bar.warp.sync 	-1;
	ld.shared.f32 	%f69, [%r262];
	ld.shared.f32 	%f70, [%r262+4];
	ld.shared.f32 	%f71, [%r262+8];
	ld.shared.f32 	%f72, [%r262+12];
	ld.shared.f32 	%f73, [%r262+16];
	ld.shared.f32 	%f74, [%r262+20];
	ld.shared.f32 	%f75, [%r262+24];
	ld.shared.f32 	%f76, [%r262+28];
	ld.shared.f32 	%f77, [%r262+32];
	bar.sync 	0;
	shl.b32 	%r377, %r230, 2;
	add.s32 	%r379, %r363, %r377;
	add.s32 	%r293, %r379, 1148;
	st.shared.u32 	[%r379+1148], %r271;
	bar.sync 	0;
	@%p34 bra 	$L__BB4_252;
	ld.shared.u32 	%r1615, [%r293+-4];
$L__BB4_252:
	setp.ne.s32 	%p35, %r1615, %r263;
	setp.ne.s32 	%p36, %r263, %r264;
	setp.ne.s32 	%p37, %r264, %r265;
	setp.ne.s32 	%p38, %r265, %r266;
	setp.ne.s32 	%p39, %r266, %r267;
	setp.ne.s32 	%p40, %r267, %r268;
	setp.ne.s32 	%p41, %r268, %r269;
	setp.ne.s32 	%p42, %r269, %r270;
	setp.ne.s32 	%p43, %r270, %r271;
	mul.lo.s32 	%r440, %r230, 9;
	setp.eq.s32 	%p44, %r440, %r3;
	or.pred  	%p45, %p44, %p35;
	selp.u32 	%r441, 1, 0, %p45;
	add.s32 	%r442, %r440, 1;
	setp.eq.s32 	%p46, %r442, %r3;
	or.pred  	%p6, %p46, %p36;
	selp.u32 	%r443, 1, 0, %p6;
	add.s32 	%r444, %r440, 2;
	setp.eq.s32 	%p47, %r444, %r3;
	or.pred  	%p48, %p47, %p37;
	selp.u32 	%r445, 1, 0, %p48;
	add.s32 	%r446, %r440, 3;
	setp.eq.s32 	%p49, %r446, %r3;
	or.pred  	%p50, %p49, %p38;
	selp.u32 	%r447, 1, 0, %p50;
	add.s32 	%r448, %r440, 4;
	setp.eq.s32 	%p51, %r448, %r3;
	or.pred  	%p52, %p51, %p39;
	selp.u32 	%r449, 1, 0, %p52;
	add.s32 	%r450, %r440, 5;
	setp.eq.s32 	%p53, %r450, %r3;
	or.pred  	%p54, %p53, %p40;
	selp.u32 	%r451, 1, 0, %p54;
	add.s32 	%r452, %r440, 6;
	setp.eq.s32 	%p55, %r452, %r3;
	or.pred  	%p7, %p55, %p41;
	selp.u32 	%r453, 1, 0, %p7;
	add.s32 	%r454, %r440, 7;
	setp.eq.s32 	%p56, %r454, %r3;
	or.pred  	%p8, %p56, %p42;
	selp.u32 	%r455, 1, 0, %p8;
	add.s32 	%r456, %r440, 8;
	setp.eq.s32 	%p57, %r456, %r3;
	or.pred  	%p58, %p57, %p43;
	selp.u32 	%r457, 1, 0, %p58;
	add.s32 	%r458, %r443, %r441;
	add.f32 	%f98, %f69, %f70;
	selp.f32 	%f99, %f70, %f98, %p6;
	add.s32 	%r459, %r458, %r445;
	add.f32 	%f100, %f99, %f71;
	selp.f32 	%f101, %f71, %f100, %p48;
	add.s32 	%r460, %r459, %r447;
	add.f32 	%f102, %f101, %f72;
	selp.f32 	%f103, %f72, %f102, %p50;
	add.s32 	%r461, %r460, %r449;
	add.f32 	%f104, %f103, %f73;
	selp.f32 	%f105, %f73, %f104, %p52;
	add.s32 	%r462, %r461, %r451;
	add.f32 	%f106, %f105, %f74;
	selp.f32 	%f107, %f74, %f106, %p54;
	add.s32 	%r463, %r462, %r453;
	add.f32 	%f108, %f107, %f75;
	selp.f32 	%f109, %f75, %f108, %p7;
	add.s32 	%r464, %r463, %r455;
	add.f32 	%f110, %f109, %f76;
	selp.f32 	%f111, %f76, %f110, %p8;
	add.s32 	%r381, %r464, %r457;
	add.f32 	%f112, %f111, %f77;
	selp.f32 	%f113, %f77, %f112, %p58;
	mov.b32 	%r437, 1;
	mov.b32 	%r438, 0;
	mov.b32 	%r439, -1;
	// begin inline asm
	shfl.sync.up.b32 %r380, %r381, %r437, %r438, %r439;
	// end inline asm
	mov.b32 	%r386, %f113;
	// begin inline asm
	shfl.sync.up.b32 %r385, %r386, %r437, %r438, %r439;
	// end inline asm
	mov.b32 	%f114, %r385;
	setp.eq.s32 	%p59, %r381, 0;
	add.f32 	%f115, %f113, %f114;
	selp.f32 	%f116, %f115, %f113, %p59;
	setp.lt.s32 	%p60, %r359, 1;
	selp.b32 	%r465, 0, %r380, %p60;
	add.s32 	%r391, %r465, %r381;
	selp.f32 	%f117, %f113, %f116, %p60;
	mov.b32 	%r397, 2;
	// begin inline asm
	shfl.sync.up.b32 %r390, %r391, %r397, %r438, %r439;
	// end inline asm
	mov.b32 	%r396, %f117;
	// begin inline asm
	shfl.sync.up.b32 %r395, %r396, %r397, %r438, %r439;
	// end inline asm
	mov.b32 	%f118, %r395;
	setp.eq.s32 	%p61, %r391, 0;
	add.f32 	%f119, %f117, %f118;
	selp.f32 	%f120, %f119, %f117, %p61;
	setp.lt.s32 	%p62, %r359, 2;
	selp.b32 	%r466, 0, %r390, %p62;
	add.s32 	%r401, %r466, %r391;
	selp.f32 	%f121, %f117, %f120, %p62;
	mov.b32 	%r407, 4;
	// begin inline asm
	shfl.sync.up.b32 %r400, %r401, %r407, %r438, %r439;
	// end inline asm
	mov.b32 	%r406, %f121;
	// begin inline asm
	shfl.sync.up.b32 %r405, %r406, %r407, %r438, %r439;
	// end inline asm
	mov.b32 	%f122, %r405;
	setp.eq.s32 	%p63, %r401, 0;
	add.f32 	%f123, %f121, %f122;
	selp.f32 	%f124, %f123, %f121, %p63;
	setp.lt.s32 	%p64, %r359, 4;
	selp.b32 	%r467, 0, %r400, %p64;
	add.s32 	%r411, %r467, %r401;
	selp.f32 	%f125, %f121, %f124, %p64;
	mov.b32 	%r417, 8;
	// begin inline asm
	shfl.sync.up.b32 %r410, %r411, %r417, %r438, %r439;
	// end inline asm
	mov.b32 	%r416, %f125;
	// begin inline asm
	shfl.sync.up.b32 %r415, %r416, %r417, %r438, %r439;
	// end inline asm
	mov.b32 	%f126, %r415;
	setp.eq.s32 	%p65, %r411, 0;
	add.f32 	%f127, %f125, %f126;
	selp.f32 	%f128, %f127, %f125, %p65;
	setp.lt.s32 	%p66, %r359, 8;
	selp.b32 	%r468, 0, %r410, %p66;
	add.s32 	%r421, %r468, %r411;
	selp.f32 	%f129, %f125, %f128, %p66;
	mov.b32 	%r427, 16;
	// begin inline asm
	shfl.sync.up.b32 %r420, %r421, %r427, %r438, %r439;
	// end inline asm
	mov.b32 	%r426, %f129;
	// begin inline asm
	shfl.sync.up.b32 %r425, %r426, %r427, %r438, %r439;
	// end inline asm
	mov.b32 	%f130, %r425;
	setp.eq.s32 	%p67, %r421, 0;
	add.f32 	%f131, %f129, %f130;
	selp.f32 	%f78, %f131, %f129, %p67;
	setp.lt.s32 	%p68, %r359, 16;
	selp.b32 	%r469, 0, %r420, %p68;
	add.s32 	%r431, %r469, %r421;
	selp.f32 	%f132, %f129, %f78, %p68;
	// begin inline asm
	shfl.sync.up.b32 %r1618, %r431, %r437, %r438, %r439;
	// end inline asm
	mov.b32 	%r436, %f132;
	// begin inline asm
	shfl.sync.up.b32 %r435, %r436, %r437, %r438, %r439;
	// end inline asm
	mov.b32 	%f488, %r435;
	setp.ne.s32 	%p69, %r359, 31;
	@%p69 bra 	$L__BB4_254;
	shl.b32 	%r470, %r260, 3;
	mov.u32 	%r471, _ZN6thrust24THRUST_300001_SM_1000_NS8cuda_cub4core6detail5shmemE;
	add.s32 	%r472, %r471, %r470;
	mov.b32 	%r473, %f78;
	st.shared.v2.u32 	[%r472], {%r431, %r473};
$L__BB4_254:
	bar.sync 	0;
	ld.shared.v4.u32 	{%r474, %r475, %r476, %r477}, [_ZN6thrust24THRUST_300001_SM_1000_NS8cuda_cub4core6detail5shmemE];
	mov.b32 	%f133, %r477;
	mov.b32 	%f134, %r475;
	add.s32 	%r478, %r476, %r474;
	setp.eq.s32 	%p70, %r476, 0;
	add.f32 	%f135, %f134, %f133;
	selp.f32 	%f136, %f135, %f133, %p70;
	setp.eq.s32 	%p71, %r260, 2;
	selp.b32 	%r479, %r478, %r474, %p71;
	selp.f32 	%f137, %f136, %f134, %p71;
	ld.shared.v4.u32 	{%r480, %r481, %r482, %r483}, [_ZN6thrust24THRUST_300001_SM_1000_NS8cuda_cub4core6detail5shmemE+16];
	mov.b32 	%f138, %r483;
	mov.b32 	%f139, %r481;
	add.s32 	%r484, %r480, %r478;
	setp.eq.s32 	%p72, %r480, 0;
	add.f32 	%f140, %f136, %f139;
	selp.f32 	%f141, %f140, %f139, %p72;
	setp.eq.s32 	%p73, %r260, 3;
	selp.b32 	%r485, %r484, %r479, %p73;
	selp.f32 	%f142, %f141, %f137, %p73;
	add.s32 	%r486, %r482, %r484;
	setp.eq.s32 	%p74, %r482, 0;
	add.f32 	%f143, %f141, %f138;
	selp.f32 	%f144, %f143, %f138, %p74;
	setp.eq.s32 	%p75, %r260, 4;
	selp.b32 	%r487, %r486, %r485, %p75;
	selp.f32 	%f145, %f144, %f142, %p75;
	ld.shared.v4.u32 	{%r488, %r489, %r490, %r491}, [_ZN6thrust24THRUST_300001_SM_1000_NS8cuda_cub4core6detail5shmemE+32];
	mov.b32 	%f146, %r491;
	mov.b32 	%f147, %r489;
	add.s32 	%r492, %r488, %r486;
	setp.eq.s32 	%p76, %r488, 0;
	add.f32 	%f148, %f144, %f147;
	selp.f32 	%f149, %f148, %f147, %p76;
	setp.eq.s32 	%p77, %r260, 5;
	selp.b32 	%r493, %r492, %r487, %p77;
	selp.f32 	%f150, %f149, %f145, %p77;
	add.s32 	%r494, %r490, %r492;
	setp.eq.s32 	%p78, %r490, 0;
	add.f32 	%f151, %f149, %f146;
	selp.f32 	%f152, %f151, %f146, %p78;
	setp.eq.s32 	%p79, %r260, 6;
	selp.b32 	%r495, %r494, %r493, %p79;
	selp.f32 	%f153, %f152, %f150, %p79;
	ld.shared.v4.u32 	{%r496, %r497, %r498, %r499}, [_ZN6thrust24THRUST_300001_SM_1000_NS8cuda_cub4core6detail5shmemE+48];
	mov.b32 	%f154, %r499;
	mov.b32 	%f155, %r497;
	add.s32 	%r500, %r496, %r494;
	setp.eq.s32 	%p80, %r496, 0;
	add.f32 	%f156, %f152, %f155;
	selp.f32 	%f157, %f156, %f155, %p80;
	setp.eq.s32 	%p81, %r260, 7;
	selp.b32 	%r298, %r500, %r495, %p81;
	selp.f32 	%f80, %f157, %f153, %p81;
	add.s32 	%r299, %r498, %r500;
	setp.eq.s32 	%p82, %r498, 0;
	add.f32 	%f158, %f157, %f154;
	selp.f32 	%f81, %f158, %f154, %p82;
	setp.lt.u32 	%p83, %r230, 32;
	@%p83 bra 	$L__BB4_256;
	setp.eq.s32 	%p84, %r1618, 0;
	add.f32 	%f159, %f80, %f488;
	selp.f32 	%f160, %f159, %f488, %p84;
	setp.eq.s32 	%p85, %r359, 0;
	selp.b32 	%r501, 0, %r1618, %p85;
	add.s32 	%r1618, %r298, %r501;
	selp.f32 	%f488, %f80, %f160, %p85;
	bra.uni 	$L__BB4_272;
$L__BB4_256:
	setp.ne.s32 	%p86, %r230, 0;
	mul.wide.u32 	%rd87, %r1, 16;
	add.s64 	%rd48, %rd1, %rd87;
	@%p86 bra 	$L__BB4_258;
	st.shared.u32 	[_ZN6thrust24THRUST_300001_SM_1000_NS8cuda_cub4core6detail5shmemE+116], %r299;
	st.shared.f32 	[_ZN6thrust24THRUST_300001_SM_1000_NS8cuda_cub4core6detail5shmemE+120], %f81;
	add.s64 	%rd88, %rd48, 512;
	mov.b32 	%r502, %f81;
	mov.b64 	%rd89, {%r299, %r502};
	mov.b64 	%rd90, 100;
	// begin inline asm
	st.relaxed.gpu.v2.u64 [%rd88], {%rd89, %rd90};
	// end inline asm
$L__BB4_258:
	mov.u32 	%r503, %nctaid.x;
	setp.gt.u32 	%p87, %r503, 499;
	@%p87 bra 	$L__BB4_260;
	membar.cta;
	bra.uni 	$L__BB4_261;
$L__BB4_260:
	mov.b32 	%r504, 450;
	// begin inline asm
	nanosleep.u32 %r504;
	// end inline asm
$L__BB4_261:
	mul.wide.u32 	%rd94, %r230, 16;
	xor.b64  	%rd95, %rd94, -16;
	add.s64 	%rd96, %rd48, %rd95;
	add.s64 	%rd93, %rd96, 512;
$L__BB4_262:
	// begin inline asm
	ld.relaxed.gpu.v2.u64 {%rd91, %rd339}, [%rd93];
	// end inline asm
	setp.eq.s64 	%p88, %rd339, 99;
	mov.b32 	%r505, -1;
	vote.sync.any.pred 	%p89, %p88, %r505;
	@%p89 bra 	$L__BB4_262;
	mov.b64 	{%r558, %r514}, %rd91;
	mov.b32 	%f161, %r514;
	cvt.u32.u64 	%r509, %rd91;
	setp.eq.s64 	%p90, %rd339, 101;
	mov.b32 	%r557, -1;
	vote.sync.ballot.b32 	%r559, %p90, %r557;
	// begin inline asm
	mov.u32 %r507, %lanemask_ge;
	// end inline asm
	and.b32  	%r560, %r559, %r507;
	or.b32  	%r561, %r560, -2147483648;
	add.s32 	%r562, %r561, -1;
	not.b32 	%r563, %r561;
	and.b32  	%r564, %r563, %r562;
	popc.b32 	%r511, %r564;
	mov.b32 	%r515, 1;
	// begin inline asm
	shfl.sync.down.b32 %r508, %r509, %r515, %r511, %r557;
	// end inline asm
	// begin inline asm
	shfl.sync.down.b32 %r513, %r514, %r515, %r511, %r557;
	// end inline asm
	mov.b32 	%f162, %r513;
	setp.lt.s32 	%p92, %r359, %r511;
	setp.eq.s32 	%p93, %r509, 0;
	add.f32 	%f163, %f161, %f162;
	selp.b32 	%r565, %r508, 0, %p92;
	add.s32 	%r519, %r565, %r509;
	selp.f32 	%f164, %f163, %f161, %p93;
	selp.f32 	%f165, %f164, %f161, %p92;
	mov.b32 	%r525, 2;
	// begin inline asm
	shfl.sync.down.b32 %r518, %r519, %r525, %r511, %r557;
	// end inline asm
	mov.b32 	%r524, %f165;
	// begin inline asm
	shfl.sync.down.b32 %r523, %r524, %r525, %r511, %r557;
	// end inline asm
	mov.b32 	%f166, %r523;
	add.s32 	%r566, %r359, 2;
	setp.gt.s32 	%p94, %r566, %r511;
	setp.eq.s32 	%p95, %r519, 0;
	add.f32 	%f167, %f165, %f166;
	selp.f32 	%f168, %f167, %f165, %p95;
	selp.b32 	%r567, 0, %r518, %p94;
	add.s32 	%r529, %r519, %r567;
	selp.f32 	%f169, %f165, %f168, %p94;
	mov.b32 	%r535, 4;
	// begin inline asm
	shfl.sync.down.b32 %r528, %r529, %r535, %r511, %r557;
	// end inline asm
	mov.b32 	%r534, %f169;
	// begin inline asm
	shfl.sync.down.b32 %r533, %r534, %r535, %r511, %r557;
	// end inline asm
	mov.b32 	%f170, %r533;
	add.s32 	%r568, %r359, 4;
	setp.gt.s32 	%p96, %r568, %r511;
	setp.eq.s32 	%p97, %r529, 0;
	add.f32 	%f171, %f169, %f170;
	selp.f32 	%f172, %f171, %f169, %p97;
	selp.b32 	%r569, 0, %r528, %p96;
	add.s32 	%r539, %r529, %r569;
	selp.f32 	%f173, %f169, %f172, %p96;
	mov.b32 	%r545, 8;
	// begin inline asm
	shfl.sync.down.b32 %r538, %r539, %r545, %r511, %r557;
	// end inline asm
	mov.b32 	%r544, %f173;
	// begin inline asm
	shfl.sync.down.b32 %r543, %r544, %r545, %r511, %r557;
	// end inline asm
	mov.b32 	%f174, %r543;
	add.s32 	%r570, %r359, 8;
	setp.gt.s32 	%p98, %r570, %r511;
	setp.eq.s32 	%p99, %r539, 0;
	add.f32 	%f175, %f173, %f174;
	selp.f32 	%f176, %f175, %f173, %p99;
	selp.b32 	%r571, 0, %r538, %p98;
	add.s32 	%r549, %r539, %r571;
	selp.f32 	%f177, %f173, %f176, %p98;
	mov.b32 	%r555, 16;
	// begin inline asm
	shfl.sync.down.b32 %r548, %r549, %r555, %r511, %r557;
	// end inline asm
	mov.b32 	%r554, %f177;
	// begin inline asm
	shfl.sync.down.b32 %r553, %r554, %r555, %r511, %r557;
	// end inline asm
	mov.b32 	%f178, %r553;
	add.s32 	%r572, %r359, 16;
	setp.gt.s32 	%p100, %r572, %r511;
	setp.eq.s32 	%p101, %r549, 0;
	add.f32 	%f179, %f177, %f178;
	selp.f32 	%f180, %f179, %f177, %p101;
	selp.b32 	%r573, 0, %r548, %p100;
	add.s32 	%r1616, %r573, %r549;
	selp.f32 	%f487, %f177, %f180, %p100;
	not.b32 	%r574, %r230;
	add.s32 	%r1617, %r1, %r574;
	add.s64 	%rd51, %rd1, 512;
$L__BB4_264:
	setp.ne.s64 	%p102, %rd339, 101;
	mov.b32 	%r575, -1;
	vote.sync.all.pred 	%p103, %p102, %r575;
	not.pred 	%p104, %p103;
	@%p104 bra 	$L__BB4_268;
	mul.wide.s32 	%rd140, %r1617, 16;
	add.s64 	%rd141, %rd51, %rd140;
	add.s64 	%rd139, %rd141, -512;
$L__BB4_266:
	// begin inline asm
	ld.relaxed.gpu.v2.u64 {%rd137, %rd339}, [%rd139];
	// end inline asm
	setp.eq.s64 	%p160, %rd339, 99;
	mov.b32 	%r671, -1;
	vote.sync.any.pred 	%p161, %p160, %r671;
	@%p161 bra 	$L__BB4_266;
	mov.b64 	{%r723, %r679}, %rd137;
	mov.b32 	%f193, %r679;
	cvt.u32.u64 	%r674, %rd137;
	setp.eq.s64 	%p162, %rd339, 101;
	mov.b32 	%r722, -1;
	vote.sync.ballot.b32 	%r724, %p162, %r722;
	and.b32  	%r725, %r724, %r507;
	or.b32  	%r726, %r725, -2147483648;
	add.s32 	%r727, %r726, -1;
	not.b32 	%r728, %r726;
	and.b32  	%r729, %r728, %r727;
	popc.b32 	%r676, %r729;
	mov.b32 	%r680, 1;
	// begin inline asm
	shfl.sync.down.b32 %r673, %r674, %r680, %r676, %r722;
	// end inline asm
	// begin inline asm
	shfl.sync.down.b32 %r678, %r679, %r680, %r676, %r722;
	// end inline asm
	mov.b32 	%f194, %r678;
	setp.lt.s32 	%p164, %r359, %r676;
	setp.eq.s32 	%p165, %r674, 0;
	add.f32 	%f195, %f193, %f194;
	selp.b32 	%r730, %r673, 0, %p164;
	add.s32 	%r684, %r730, %r674;
	selp.f32 	%f196, %f195, %f193, %p165;
	selp.f32 	%f197, %f196, %f193, %p164;
	mov.b32 	%r690, 2;
	// begin inline asm
	shfl.sync.down.b32 %r683, %r684, %r690, %r676, %r722;
	// end inline asm
	mov.b32 	%r689, %f197;
	// begin inline asm
	shfl.sync.down.b32 %r688, %r689, %r690, %r676, %r722;
	// end inline asm
	mov.b32 	%f198, %r688;
	add.s32 	%r731, %r359, 2;
	setp.gt.s32 	%p166, %r731, %r676;
	setp.eq.s32 	%p167, %r684, 0;
	add.f32 	%f199, %f197, %f198;
	selp.f32 	%f200, %f199, %f197, %p167;
	selp.b32 	%r732, 0, %r683, %p166;
	add.s32 	%r694, %r684, %r732;
	selp.f32 	%f201, %f197, %f200, %p166;
	mov.b32 	%r700, 4;
	// begin inline asm
	shfl.sync.down.b32 %r693, %r694, %r700, %r676, %r722;
	// end inline asm
	mov.b32 	%r699, %f201;
	// begin inline asm
	shfl.sync.down.b32 %r698, %r699, %r700, %r676, %r722;
	// end inline asm
	mov.b32 	%f202, %r698;
	add.s32 	%r733, %r359, 4;
	setp.gt.s32 	%p168, %r733, %r676;
	setp.eq.s32 	%p169, %r694, 0;
	add.f32 	%f203, %f201, %f202;
	selp.f32 	%f204, %f203, %f201, %p169;
	selp.b32 	%r734, 0, %r693, %p168;
	add.s32 	%r704, %r694, %r734;
	selp.f32 	%f205, %f201, %f204, %p168;
	mov.b32 	%r710, 8;
	// begin inline asm
	shfl.sync.down.b32 %r703, %r704, %r710, %r676, %r722;
	// end inline asm
	mov.b32 	%r709, %f205;
	// begin inline asm
	shfl.sync.down.b32 %r708, %r709, %r710, %r676, %r722;
	// end inline asm
	mov.b32 	%f206, %r708;
	add.s32 	%r735, %r359, 8;
	setp.gt.s32 	%p170, %r735, %r676;
	setp.eq.s32 	%p171, %r704, 0;
	add.f32 	%f207, %f205, %f206;
	selp.f32 	%f208, %f207, %f205, %p171;
	selp.b32 	%r736, 0, %r703, %p170;
	add.s32 	%r714, %r704, %r736;
	selp.f32 	%f209, %f205, %f208, %p170;
	mov.b32 	%r720, 16;
	// begin inline asm
	shfl.sync.down.b32 %r713, %r714, %r720, %r676, %r722;
	// end inline asm
	mov.b32 	%r719, %f209;
	// begin inline asm
	shfl.sync.down.b32 %r718, %r719, %r720, %r676, %r722;
	// end inline asm
	mov.b32 	%f210, %r718;
	add.s32 	%r737, %r359, 16;
	setp.gt.s32 	%p172, %r737, %r676;
	setp.eq.s32 	%p173, %r714, 0;
	add.f32 	%f211, %f209, %f210;
	selp.f32 	%f212, %f211, %f209, %p173;
	selp.b32 	%r738, 0, %r713, %p172;
	selp.f32 	%f213, %f209, %f212, %p172;
	add.s32 	%r739, %r738, %r1616;
	add.s32 	%r306, %r739, %r714;
	setp.eq.s32 	%p174, %r1616, 0;
	add.f32 	%f214, %f487, %f213;
	selp.f32 	%f487, %f214, %f487, %p174;
	add.s32 	%r1617, %r1617, -32;
	mov.u32 	%r1616, %r306;
	bra.uni 	$L__BB4_264;
$L__BB4_268:
	@%p86 bra 	$L__BB4_270;
	add.s32 	%r577, %r1616, %r299;
	setp.eq.s32 	%p106, %r299, 0;
	add.f32 	%f181, %f81, %f487;
	selp.f32 	%f182, %f181, %f81, %p106;
	add.s64 	%rd97, %rd48, 512;
	mov.b32 	%r578, %f182;
	mov.b64 	%rd98, {%r577, %r578};
	mov.b64 	%rd99, 101;
	// begin inline asm
	st.relaxed.gpu.v2.u64 [%rd97], {%rd98, %rd99};
	// end inline asm
	st.shared.u32 	[_ZN6thrust24THRUST_300001_SM_1000_NS8cuda_cub4core6detail5shmemE+100], %r1616;
	mov.b32 	%r579, %f487;
	st.shared.v2.u32 	[_ZN6thrust24THRUST_300001_SM_1000_NS8cuda_cub4core6detail5shmemE+104], {%r579, %r577};
	st.shared.f32 	[_ZN6thrust24THRUST_300001_SM_1000_NS8cuda_cub4core6detail5shmemE+112], %f182;
$L__BB4_270:
	setp.ne.s32 	%p107, %r359, 0;
	@%p107 bra 	$L__BB4_272;
	mov.b32 	%r580, %f487;
	st.shared.v2.u32 	[_ZN6thrust24THRUST_300001_SM_1000_NS8cuda_cub4core6detail5shmemE+72], {%r1616, %r580};
	mov.u32 	%r1618, %r1616;
	mov.f32 	%f488, %f487;
$L__BB4_272:
	setp.eq.s32 	%p108, %r230, 0;
	bar.sync 	0;
	@%p108 bra 	$L__BB4_274;
	ld.shared.v2.u32 	{%r581, %r582}, [_ZN6thrust24THRUST_300001_SM_1000_NS8cuda_cub4core6detail5shmemE+72];
	mov.b32 	%f183, %r582;
	add.s32 	%r309, %r581, %r1618;
	setp.eq.s32 	%p109, %r1618, 0;
	add.f32 	%f184, %f488, %f183;
	selp.f32 	%f488, %f184, %f488, %p109;
	mov.u32 	%r1618, %r309;
$L__BB4_274:
	mul.lo.s32 	%r583, %r230, 9;
	setp.eq.s32 	%p110, %r583, %r3;
	setp.ne.s32 	%p111, %r1615, %r263;
	or.pred  	%p112, %p110, %p111;
	selp.u32 	%r584, 1, 0, %p112;
	add.s32 	%r311, %r1618, %r584;
	add.f32 	%f185, %f488, %f69;
	selp.f32 	%f89, %f69, %f185, %p112;
	selp.u32 	%r585, 1, 0, %p6;
	add.s32 	%r586, %r585, %r584;
	add.s32 	%r312, %r586, %r1618;
	add.f32 	%f186, %f89, %f70;
	selp.f32 	%f90, %f70, %f186, %p6;
	add.s32 	%r587, %r583, 2;
	setp.eq.s32 	%p113, %r587, %r3;
	setp.ne.s32 	%p114, %r264, %r265;
	or.pred  	%p115, %p113, %p114;
	selp.u32 	%r588, 1, 0, %p115;
	add.s32 	%r313, %r312, %r588;
	add.f32 	%f187, %f90, %f71;
	selp.f32 	%f91, %f71, %f187, %p115;
	add.s32 	%r589, %r583, 3;
	setp.eq.s32 	%p116, %r589, %r3;
	setp.ne.s32 	%p117, %r265, %r266;
	or.pred  	%p9, %p116, %p117;
	selp.u32 	%r590, 1, 0, %p9;
	add.s32 	%r314, %r313, %r590;
	add.f32 	%f188, %f91, %f72;
	selp.f32 	%f92, %f72, %f188, %p9;
	add.s32 	%r591, %r583, 4;
	setp.eq.s32 	%p118, %r591, %r3;
	setp.ne.s32 	%p119, %r266, %r267;
	or.pred  	%p10, %p118, %p119;
	selp.u32 	%r592, 1, 0, %p10;
	add.s32 	%r315, %r314, %r592;
	add.f32 	%f189, %f92, %f73;
	selp.f32 	%f93, %f73, %f189, %p10;
	add.s32 	%r593, %r583, 5;
	setp.eq.s32 	%p120, %r593, %r3;
	setp.ne.s32 	%p121, %r267, %r268;
	or.pred  	%p11, %p120, %p121;
	selp.u32 	%r594, 1, 0, %p11;
	add.s32 	%r316, %r315, %r594;
	add.f32 	%f190, %f93, %f74;
	selp.f32 	%f94, %f74, %f190, %p11;
	selp.u32 	%r595, 1, 0, %p7;
	add.s32 	%r317, %r316, %r595;
	add.f32 	%f191, %f94, %f75;
	selp.f32 	%f95, %f75, %f191, %p7;
	selp.u32 	%r596, 1, 0, %p8;
	add.s32 	%r318, %r317, %r596;
	add.f32 	%f192, %f95, %f76;
	selp.f32 	%f96, %f76, %f192, %p8;
	ld.shared.v2.u32 	{%r597, %r319}, [_ZN6thrust24THRUST_300001_SM_1000_NS8cuda_cub4core6detail5shmemE+112];
	mov.b32 	%f97, %r597;
	ld.shared.u32 	%r1627, [_ZN6thrust24THRUST_300001_SM_1000_NS8cuda_cub4core6detail5shmemE+108];
	ld.shared.u32 	%r321, [_ZN6thrust24THRUST_300001_SM_1000_NS8cuda_cub4core6detail5shmemE+100];
	setp.lt.s32 	%p122, %r319, 257;
	@%p122 bra 	$L__BB4_300;
	bar.sync 	0;
	mul.lo.s32 	%r601, %r230, 9;
	setp.ne.s32 	%p138, %r601, %r3;
	setp.eq.s32 	%p139, %r1615, %r263;
	and.pred  	%p140, %p138, %p139;
	@%p140 bra 	$L__BB4_277;
	sub.s32 	%r602, %r1618, %r321;
	shl.b32 	%r603, %r602, 3;
	mov.u32 	%r604, _ZN6thrust24THRUST_300001_SM_1000_NS8cuda_cub4core6detail5shmemE;
	add.s32 	%r605, %r604, %r603;
	mov.b32 	%r606, %f488;
	st.shared.v2.u32 	[%r605], {%r1615, %r606};
$L__BB4_277:
	not.pred 	%p141, %p6;
	@%p141 bra 	$L__BB4_279;
	sub.s32 	%r607, %r311, %r321;
	shl.b32 	%r608, %r607, 3;
	mov.u32 	%r609, _ZN6thrust24THRUST_300001_SM_1000_NS8cuda_cub4core6detail5shmemE;
	add.s32 	%r610, %r609, %r608;
	mov.b32 	%r611, %f89;
	st.shared.v2.u32 	[%r610], {%r263, %r611};
$L__BB4_279:
	mad.lo.s32 	%r612, %r230, 9, 2;
	setp.ne.s32 	%p142, %r612, %r3;
	setp.eq.s32 	%p143, %r264, %r265;
	and.pred  	%p144, %p142, %p143;
	@%p144 bra 	$L__BB4_281;
	sub.s32 	%r613, %r312, %r321;
	shl.b32 	%r614, %r613, 3;
	mov.u32 	%r615, _ZN6thrust24THRUST_300001_SM_1000_NS8cuda_cub4core6detail5shmemE;
	add.s32 	%r616, %r615, %r614;
	mov.b32 	%r617, %f90;
	st.shared.v2.u32 	[%r616], {%r264, %r617};
$L__BB4_281:
	not.pred 	%p145, %p9;
	@%p145 bra 	$L__BB4_283;
	sub.s32 	%r618, %r313, %r321;
	shl.b32 	%r619, %r618, 3;
	mov.u32 	%r620, _ZN6thrust24THRUST_300001_SM_1000_NS8cuda_cub4core6detail5shmemE;
	add.s32 	%r621, %r620, %r619;
	mov.b32 	%r622, %f91;
	st.shared.v2.u32 	[%r621], {%r265, %r622};
$L__BB4_283:
	not.pred 	%p146, %p10;
	@%p146 bra 	$L__BB4_285;
	sub.s32 	%r623, %r314, %r321;
	shl.b32 	%r624, %r623, 3;
	mov.u32 	%r625, _ZN6thrust24THRUST_300001_SM_1000_NS8cuda_cub4core6detail5shmemE;
	add.s32 	%r626, %r625, %r624;
	mov.b32 	%r627, %f92;
	st.shared.v2.u32 	[%r626], {%r266, %r627};
$L__BB4_285:
	not.pred 	%p147, %p11;
	@%p147 bra 	$L__BB4_287;
	sub.s32 	%r628, %r315, %r321;
	shl.b32 	%r629, %r628, 3;
	mov.u32 	%r630, _ZN6thrust24THRUST_300001_SM_1000_NS8cuda_cub4core6detail5shmemE;
	add.s32 	%r631, %r630, %r629;
	mov.b32 	%r632, %f93;
	st.shared.v2.u32 	[%r631], {%r267, %r632};
$L__BB4_287:
	not.pred 	%p148, %p7;
	@%p148 bra 	$L__BB4_289;
	sub.s32 	%r633, %r316, %r321;
	shl.b32 	%r634, %r633, 3;
	mov.u32 	%r635, _ZN6thrust24THRUST_300001_SM_1000_NS8cuda_cub4core6detail5shmemE;
	add.s32 	%r636, %r635, %r634;
	mov.b32 	%r637, %f94;
	st.shared.v2.u32 	[%r636], {%r268, %r637};
$L__BB4_289:
	not.pred 	%p149, %p8;
	@%p149 bra 	$L__BB4_291;
	sub.s32 	%r638, %r317, %r321;
	shl.b32 	%r639, %r638, 3;
	mov.u32 	%r640, _ZN6thrust24THRUST_300001_SM_1000_NS8cuda_cub4core6detail5shmemE;
	add.s32 	%r641, %r640, %r639;
	mov.b32 	%r642, %f95;
	st.shared.v2.u32 	[%r641], {%r269, %r642};
$L__BB4_291:
	mad.lo.s32 	%r643, %r230, 9, 8;
	setp.ne.s32 	%p150, %r643, %r3;
	setp.eq.s32 	%p151, %r270, %r271;
	and.pred  	%p152, %p150, %p151;
	@%p152 bra 	$L__BB4_293;
	sub.s32 	%r644, %r318, %r321;
	shl.b32 	%r645, %r644, 3;
	mov.u32 	%r646, _ZN6thrust24THRUST_300001_SM_1000_NS8cuda_cub4core6detail5shmemE;
	add.s32 	%r647, %r646, %r645;
	mov.b32 	%r648, %f96;
	st.shared.v2.u32 	[%r647], {%r270, %r648};
$L__BB4_293:
	bar.sync 	0;
	setp.ge.s32 	%p153, %r230, %r319;
	@%p153 bra 	$L__BB4_318;
	not.b32 	%r649, %r230;
	add.s32 	%r322, %r319, %r649;
	and.b32  	%r650, %r322, 768;
	setp.eq.s32 	%p154, %r650, 768;
	mov.u32 	%r1626, %r230;
	@%p154 bra 	$L__BB4_297;
	shr.u32 	%r651, %r322, 8;
	add.s32 	%r652, %r651, 1;
	and.b32  	%r653, %r652, 3;
	shl.b32 	%r654, %r230, 3;
	mov.u32 	%r655, _ZN6thrust24THRUST_300001_SM_1000_NS8cuda_cub4core6detail5shmemE;
	add.s32 	%r1622, %r655, %r654;
	add.s32 	%r1621, %r230, %r321;
	neg.s32 	%r1620, %r653;
	shl.b32 	%r656, %r652, 8;
	and.b32  	%r657, %r656, 768;
	add.s32 	%r1626, %r230, %r657;
$L__BB4_296:
	.pragma "nounroll";
	mul.wide.s32 	%rd127, %r1621, 4;
	add.s64 	%rd128, %rd5, %rd127;
	add.s64 	%rd129, %rd4, %rd127;
	ld.shared.v2.u32 	{%r658, %r659}, [%r1622];
	st.global.u32 	[%rd129], %r658;
	st.global.u32 	[%rd128], %r659;
	add.s32 	%r1622, %r1622, 2048;
	add.s32 	%r1621, %r1621, 256;
	add.s32 	%r1620, %r1620, 1;
	setp.ne.s32 	%p155, %r1620, 0;
	@%p155 bra 	$L__BB4_296;
$L__BB4_297:
	setp.lt.u32 	%p156, %r322, 768;
	@%p156 bra 	$L__BB4_318;
	add.s64 	%rd55, %rd4, 2048;
	add.s32 	%r1625, %r1626, %r321;
	add.s64 	%rd56, %rd5, 2048;
	shl.b32 	%r660, %r1626, 3;
	mov.u32 	%r661, _ZN6thrust24THRUST_300001_SM_1000_NS8cuda_cub4core6detail5shmemE;
	add.s32 	%r662, %r660, %r661;
	add.s32 	%r1624, %r662, 4096;
$L__BB4_299:
	mul.wide.s32 	%rd130, %r1625, 4;
	add.s64 	%rd131, %rd55, %rd130;
	add.s64 	%rd132, %rd56, %rd130;
	ld.shared.v2.u32 	{%r663, %r664}, [%r1624+-4096];
	st.global.u32 	[%rd131+-2048], %r663;
	st.global.u32 	[%rd132+-2048], %r664;
	ld.shared.v2.u32 	{%r665, %r666}, [%r1624+-2048];
	st.global.u32 	[%rd131+-1024], %r665;
	st.global.u32 	[%rd132+-1024], %r666;
	ld.shared.v2.u32 	{%r667, %r668}, [%r1624];
	st.global.u32 	[%rd131], %r667;
	st.global.u32 	[%rd132], %r668;
	ld.shared.v2.u32 	{%r669, %r670}, [%r1624+2048];
	st.global.u32 	[%rd131+1024], %r669;
	st.global.u32 	[%rd132+1024], %r670;
	add.s32 	%r1626, %r1626, 1024;
	add.s32 	%r1625, %r1625, 1024;
	add.s32 	%r1624, %r1624, 8192;
	setp.lt.s32 	%p157, %r1626, %r319;
	@%p157 bra 	$L__BB4_299;
	bra.uni 	$L__BB4_318;
$L__BB4_300:
	mul.lo.s32 	%r598, %r230, 9;
	setp.ne.s32 	%p123, %r598, %r3;
	setp.eq.s32 	%p124, %r1615, %r263;
	and.pred  	%p125, %p123, %p124;
	@%p125 bra 	$L__BB4_302;
	mul.wide.s32 	%rd100, %r1618, 4;
	add.s64 	%rd101, %rd4, %rd100;
	st.global.u32 	[%rd101], %r1615;
	add.s64 	%rd102, %rd5, %rd100;
	st.global.f32 	[%rd102], %f488;
$L__BB4_302:
	not.pred 	%p126, %p6;
	@%p126 bra 	$L__BB4_304;
	mul.wide.s32 	%rd103, %r311, 4;
	add.s64 	%rd104, %rd4, %rd103;
	st.global.u32 	[%rd104], %r263;
	add.s64 	%rd105, %rd5, %rd103;
	st.global.f32 	[%rd105], %f89;
$L__BB4_304:
	mad.lo.s32 	%r599, %r230, 9, 2;
	setp.ne.s32 	%p127, %r599, %r3;
	setp.eq.s32 	%p128, %r264, %r265;
	and.pred  	%p129, %p127, %p128;
	@%p129 bra 	$L__BB4_306;
	mul.wide.s32 	%rd106, %r312, 4;
	add.s64 	%rd107, %rd4, %rd106;
	st.global.u32 	[%rd107], %r264;
	add.s64 	%rd108, %rd5, %rd106;
	st.global.f32 	[%rd108], %f90;
$L__BB4_306:
	not.pred 	%p130, %p9;
	@%p130 bra 	$L__BB4_308;
	mul.wide.s32 	%rd109, %r313, 4;
	add.s64 	%rd110, %rd4, %rd109;
	st.global.u32 	[%rd110], %r265;
	add.s64 	%rd111, %rd5, %rd109;
	st.global.f32 	[%rd111], %f91;
$L__BB4_308:
	not.pred 	%p131, %p10;
	@%p131 bra 	$L__BB4_310;
	mul.wide.s32 	%rd112, %r314, 4;
	add.s64 	%rd113, %rd4, %rd112;
	st.global.u32 	[%rd113], %r266;
	add.s64 	%rd114, %rd5, %rd112;
	st.global.f32 	[%rd114], %f92;
$L__BB4_310:
	not.pred 	%p132, %p11;
	@%p132 bra 	$L__BB4_312;
	mul.wide.s32 	%rd115, %r315, 4;
	add.s64 	%rd116, %rd4, %rd115;
	st.global.u32 	[%rd116], %r267;
	add.s64 	%rd117, %rd5, %rd115;
	st.global.f32 	[%rd117], %f93;
$L__BB4_312:
	not.pred 	%p133, %p7;
	@%p133 bra 	$L__BB4_314;
	mul.wide.s32 	%rd118, %r316, 4;
	add.s64 	%rd119, %rd4, %rd118;
	st.global.u32 	[%rd119], %r268;
	add.s64 	%rd120, %rd5, %rd118;
	st.global.f32 	[%rd120], %f94;
$L__BB4_314:
	not.pred 	%p134, %p8;
	@%p134 bra 	$L__BB4_316;
	mul.wide.s32 	%rd121, %r317, 4;
	add.s64 	%rd122, %rd4, %rd121;
	st.global.u32 	[%rd122], %r269;
	add.s64 	%rd123, %rd5, %rd121;
	st.global.f32 	[%rd123], %f95;
$L__BB4_316:
	mad.lo.s32 	%r600, %r230, 9, 8;
	setp.ne.s32 	%p135, %r600, %r3;
	setp.eq.s32 	%p136, %r270, %r271;
	and.pred  	%p137, %p135, %p136;
	@%p137 bra 	$L__BB4_318;
	mul.wide.s32 	%rd124, %r318, 4;
	add.s64 	%rd125, %rd4, %rd124;
	st.global.u32 	[%rd125], %r270;
	add.s64 	%rd126, %rd5, %rd124;
	st.global.f32 	[%rd126], %f96;
$L__BB4_318:
	setp.ne.s32 	%p158, %r230, 255;
	@%p158 bra 	$L__BB4_322;
	setp.ne.s32 	%p159, %r3, 2304;
	@%p159 bra 	$L__BB4_321;
	mul.wide.s32 	%rd133, %r1627, 4;
	add.s64 	%rd134, %rd4, %rd133;
	st.global.u32 	[%rd134], %r271;
	add.s64 	%rd135, %rd5, %rd133;
	st.global.f32 	[%rd135], %f97;
	add.s32 	%r1627, %r1627, 1;
$L__BB4_321:
	ld.param.u64 	%rd328, [_ZN6thrust24THRUST_300001_SM_1000_NS8cuda_cub4core6detail13_kernel_agentINS1_15__reduce_by_key16ReduceByKeyAgentINS0_6detail15normal_iteratorINS0_10device_ptrIiEEEENS8_INS9_IfEEEESB_SD_N4cuda3std3__48equal_toIiEENSG_4plusIfEEPiiEEJSB_SD_SB_SD_SL_N3cub18CUB_300001_SM_100024ReduceByKeyScanTileStateIfiLb1EEESI_SK_iiEEEvDpT0__param_4];
	cvta.to.global.u64 	%rd136, %rd328;
	st.global.u32 	[%rd136], %r1627;
$L__BB4_322:
	ret;

}
	// .globl	_ZN6thrust24THRUST_300001_SM_1000_NS8cuda_cub4core6detail13_kernel_agentINS1_15__reduce_by_key9InitAgentIN3cub18CUB_300001_SM_100024ReduceByKeyScanTileStateIflLb1EEElPlEEJSA_lSB_EEEvDpT0_
.visible .entry _ZN6thrust24THRUST_300001_SM_1000_NS8cuda_cub4core6detail13_kernel_agentINS1_15__reduce_by_key9InitAgentIN3cub18CUB_300001_SM_100024ReduceByKeyScanTileStateIflLb1EEElPlEEJSA_lSB_EEEvDpT0_(
	.param .align 8 .b8 _ZN6thrust24THRUST_300001_SM_1000_NS8cuda_cub4core6detail13_kernel_agentINS1_15__reduce_by_key9InitAgentIN3cub18CUB_300001_SM_100024ReduceByKeyScanTileStateIflLb1EEElPlEEJSA_lSB_EEEvDpT0__param_0[8],
	.param .u64 _ZN6thrust24THRUST_300001_SM_1000_NS8cuda_cub4core6detail13_kernel_agentINS1_15__reduce_by_key9InitAgentIN3cub18CUB_300001_SM_100024ReduceByKeyScanTileStateIflLb1EEElPlEEJSA_lSB_EEEvDpT0__param_1,
	.param .u64 .ptr .align 1 _ZN6thrust24THRUST_300001_SM_1000_NS8cuda_cub4core6detail13_kernel_agentINS1_15__reduce_by_key9InitAgentIN3cub18CUB_300001_SM_100024ReduceByKeyScanTileStateIflLb1EEElPlEEJSA_lSB_EEEvDpT0__param_2
)
.maxntid 128
{
	.reg .pred 	%p<6>;
	.reg .b32 	%r<16>;
	.reg .b64 	%rd<12>;

	ld.param.u64 	%rd3, [_ZN6thrust24THRUST_300001_SM_1000_NS8cuda_cub4core6detail13_kernel_agentINS1_15__reduce_by_key9InitAgentIN3cub18CUB_300001_SM_100024ReduceByKeyScanTileStateIflLb1EEElPlEEJSA_lSB_EEEvDpT0__param_0];
	ld.param.u32 	%r8, [_ZN6thrust24THRUST_300001_SM_1000_NS8cuda_cub4core6detail13_kernel_agentINS1_15__reduce_by_key9InitAgentIN3cub18CUB_300001_SM_100024ReduceByKeyScanTileStateIflLb1EEElPlEEJSA_lSB_EEEvDpT0__param_1];
	ld.param.u64 	%rd2, [_ZN6thrust24THRUST_300001_SM_1000_NS8cuda_cub4core6detail13_kernel_agentINS1_15__reduce_by_key9InitAgentIN3cub18CUB_300001_SM_100024ReduceByKeyScanTileStateIflLb1EEElPlEEJSA_lSB_EEEvDpT0__param_2];
	cvta.to.global.u64 	%rd1, %rd3;
	mov.u32 	%r1, %ctaid.x;
	mov.u32 	%r9, %ntid.x;
	mov.u32 	%r2, %tid.x;
	mad.lo.s32 	%r3, %r1, %r9, %r2;
	setp.ge.s32 	%p1, %r3, %r8;
	@%p1 bra 	$L__BB5_2;
	mul.wide.s32 	%rd4, %r3, 16;
	add.s64 	%rd5, %rd1, %rd4;
	mov.b64 	%rd6, 0;
	mov.b64 	%rd7, 425201762304;
	st.global.v2.u64 	[%rd5+512], {%rd7, %rd6};
$L__BB5_2:
	mov.b32 	%r15, 0;
	setp.ne.s32 	%p2, %r1, 0;
	setp.gt.u32 	%p3, %r2, 31;
	or.pred  	%p4, %p2, %p3;
	@%p4 bra 	$L__BB5_4;
	mul.wide.u32 	%rd8, %r2, 16;
	add.s64 	%rd9, %rd1, %rd8;
	st.global.v4.u32 	[%rd9], {%r15, %r15, %r15, %r15};
$L__BB5_4:
	or.b32  	%r14, %r1, %r2;
	setp.ne.s32 	%p5, %r14, 0;
	@%p5 bra 	$L__BB5_6;
	cvta.to.global.u64 	%rd10, %rd2;
	mov.b64 	%rd11, 0;
	st.global.u64 	[%rd10], %rd11;
$L__BB5_6:
	ret;

}
	// .globl	_ZN6thrust24THRUST_300001_SM_1000_NS8cuda_cub4core6detail13_kernel_agentINS1_15__reduce_by_key16ReduceByKeyAgentINS0_6detail15normal_iteratorINS0_10device_ptrIiEEEENS8_INS9_IfEEEESB_SD_N4cuda3std3__48equal_toIiEENSG_4plusIfEEPllEEJSB_SD_SB_SD_SL_N3cub18CUB_300001_SM_100024ReduceByKeyScanTileStateIflLb1EEESI_SK_llEEEvDpT0_
.visible .entry _ZN6thrust24THRUST_300001_SM_1000_NS8cuda_cub4core6detail13_kernel_agentINS1_15__reduce_by_key16ReduceByKeyAgentINS0_6detail15normal_iteratorINS0_10device_ptrIiEEEENS8_INS9_IfEEEESB_SD_N4cuda3std3__48equal_toIiEENSG_4plusIfEEPllEEJSB_SD_SB_SD_SL_N3cub18CUB_300001_SM_100024ReduceByKeyScanTileStateIflLb1EEESI_SK_llEEEvDpT0_(
	.param .align 8 .b8 _ZN6thrust24THRUST_300001_SM_1000_NS8cuda_cub4core6detail13_kernel_agentINS1_15__reduce_by_key16ReduceByKeyAgentINS0_6detail15normal_iteratorINS0_10device_ptrIiEEEENS8_INS9_IfEEEESB_SD_N4cuda3std3__48equal_toIiEENSG_4plusIfEEPllEEJSB_SD_SB_SD_SL_N3cub18CUB_300001_SM_100024ReduceByKeyScanTileStateIflLb1EEESI_SK_llEEEvDpT0__param_0[8],
	.param .align 8 .b8 _ZN6thrust24THRUST_300001_SM_1000_NS8cuda_cub4core6detail13_kernel_agentINS1_15__reduce_by_key16ReduceByKeyAgentINS0_6detail15normal_iteratorINS0_10device_ptrIiEEEENS8_INS9_IfEEEESB_SD_N4cuda3std3__48equal_toIiEENSG_4plusIfEEPllEEJSB_SD_SB_SD_SL_N3cub18CUB_300001_SM_100024ReduceByKeyScanTileStateIflLb1EEESI_SK_llEEEvDpT0__param_1[8],
	.param .align 8 .b8 _ZN6thrust24THRUST_300001_SM_1000_NS8cuda_cub4core6detail13_kernel_agentINS1_15__reduce_by_key16ReduceByKeyAgentINS0_6detail15normal_iteratorINS0_10device_ptrIiEEEENS8_INS9_IfEEEESB_SD_N4cuda3std3__48equal_toIiEENSG_4plusIfEEPllEEJSB_SD_SB_SD_SL_N3cub18CUB_300001_SM_100024ReduceByKeyScanTileStateIflLb1EEESI_SK_llEEEvDpT0__param_2[8],
	.param .align 8 .b8 _ZN6thrust24THRUST_300001_SM_1000_NS8cuda_cub4core6detail13_kernel_agentINS1_15__reduce_by_key16ReduceByKeyAgentINS0_6detail15normal_iteratorINS0_10device_ptrIiEEEENS8_INS9_IfEEEESB_SD_N4cuda3std3__48equal_toIiEENSG_4plusIfEEPllEEJSB_SD_SB_SD_SL_N3cub18CUB_300001_SM_100024ReduceByKeyScanTileStateIflLb1EEESI_SK_llEEEvDpT0__param_3[8],
	.param .u64 .ptr .align 1 _ZN6thrust24THRUST_300001_SM_1000_NS8cuda_cub4core6detail13_kernel_agentINS1_15__reduce_by_key16ReduceByKeyAgentINS0_6detail15normal_iteratorINS0_10device_ptrIiEEEENS8_INS9_IfEEEESB_SD_N4cuda3std3__48equal_toIiEENSG_4plusIfEEPllEEJSB_SD_SB_SD_SL_N3cub18CUB_300001_SM_100024ReduceByKeyScanTileStateIflLb1EEESI_SK_llEEEvDpT0__param_4,
	.param .align 8 .b8 _ZN6thrust24THRUST_300001_SM_1000_NS8cuda_cub4core6detail13_kernel_agentINS1_15__reduce_by_key16ReduceByKeyAgentINS0_6detail15normal_iteratorINS0_10device_ptrIiEEEENS8_INS9_IfEEEESB_SD_N4cuda3std3__48equal_toIiEENSG_4plusIfEEPllEEJSB_SD_SB_SD_SL_N3cub18CUB_300001_SM_100024ReduceByKeyScanTileStateIflLb1EEESI_SK_llEEEvDpT0__param_5[8],
	.param .align 1 .b8 _ZN6thrust24THRUST_300001_SM_1000_NS8cuda_cub4core6detail13_kernel_agentINS1_15__reduce_by_key16ReduceByKeyAgentINS0_6detail15normal_iteratorINS0_10device_ptrIiEEEENS8_INS9_IfEEEESB_SD_N4cuda3std3__48equal_toIiEENSG_4plusIfEEPllEEJSB_SD_SB_SD_SL_N3cub18CUB_300001_SM_100024ReduceByKeyScanTileStateIflLb1EEESI_SK_llEEEvDpT0__param_6[1],
	.param .align 1 .b8 _ZN6thrust24THRUST_300001_SM_1000_NS8cuda_cub4core6detail13_kernel_agentINS1_15__reduce_by_key16ReduceByKeyAgentINS0_6detail15normal_iteratorINS0_10device_ptrIiEEEENS8_INS9_IfEEEESB_SD_N4cuda3std3__48equal_toIiEENSG_4plusIfEEPllEEJSB_SD_SB_SD_SL_N3cub18CUB_300001_SM_100024ReduceByKeyScanTileStateIflLb1EEESI_SK_llEEEvDpT0__param_7[1],
	.param .u64 _ZN6thrust24THRUST_300001_SM_1000_NS8cuda_cub4core6detail13_kernel_agentINS1_15__reduce_by_key16ReduceByKeyAgentINS0_6detail15normal_iteratorINS0_10device_ptrIiEEEENS8_INS9_IfEEEESB_SD_N4cuda3std3__48equal_toIiEENSG_4plusIfEEPllEEJSB_SD_SB_SD_SL_N3cub18CUB_300001_SM_100024ReduceByKeyScanTileStateIflLb1EEESI_SK_llEEEvDpT0__param_8,
	.param .u64 _ZN6thrust24THRUST_300001_SM_1000_NS8cuda_cub4core6detail13_kernel_agentINS1_15__reduce_by_key16ReduceByKeyAgentINS0_6detail15normal_iteratorINS0_10device_ptrIiEEEENS8_INS9_IfEEEESB_SD_N4cuda3std3__48equal_toIiEENSG_4plusIfEEPllEEJSB_SD_SB_SD_SL_N3cub18CUB_300001_SM_100024ReduceByKeyScanTileStateIflLb1EEESI_SK_llEEEvDpT0__param_9
)
.maxntid 256
{
	.reg .pred 	%p<462>;
	.reg .b32 	%r<1724>;
	.reg .b32 	%f<512>;
	.reg .b64 	%rd<845>;

	ld.param.u64 	%rd1, [_ZN6thrust24THRUST_300001_SM_1000_NS8cuda_cub4core6detail13_kernel_agentINS1_15__reduce_by_key16ReduceByKeyAgentINS0_6detail15normal_iteratorINS0_10device_ptrIiEEEENS8_INS9_IfEEEESB_SD_N4cuda3std3__48equal_toIiEENSG_4plusIfEEPllEEJSB_SD_SB_SD_SL_N3cub18CUB_300001_SM_100024ReduceByKeyScanTileStateIflLb1EEESI_SK_llEEEvDpT0__param_5];
	ld.param.u64 	%rd2, [_ZN6thrust24THRUST_300001_SM_1000_NS8cuda_cub4core6detail13_kernel_agentINS1_15__reduce_by_key16ReduceByKeyAgentINS0_6detail15normal_iteratorINS0_10device_ptrIiEEEENS8_INS9_IfEEEESB_SD_N4cuda3std3__48equal_toIiEENSG_4plusIfEEPllEEJSB_SD_SB_SD_SL_N3cub18CUB_300001_SM_100024ReduceByKeyScanTileStateIflLb1EEESI_SK_llEEEvDpT0__param_0];
	ld.param.u64 	%rd3, [_ZN6thrust24THRUST_300001_SM_1000_NS8cuda_cub4core6detail13_kernel_agentINS1_15__reduce_by_key16ReduceByKeyAgentINS0_6detail15normal_iteratorINS0_10device_ptrIiEEEENS8_INS9_IfEEEESB_SD_N4cuda3std3__48equal_toIiEENSG_4plusIfEEPllEEJSB_SD_SB_SD_SL_N3cub18CUB_300001_SM_100024ReduceByKeyScanTileStateIflLb1EEESI_SK_llEEEvDpT0__param_1];
	ld.param.u64 	%rd221, [_ZN6thrust24THRUST_300001_SM_1000_NS8cuda_cub4core6detail13_kernel_agentINS1_15__reduce_by_key16ReduceByKeyAgentINS0_6detail15normal_iteratorINS0_10device_ptrIiEEEENS8_INS9_IfEEEESB_SD_N4cuda3std3__48equal_toIiEENSG_4plusIfEEPllEEJSB_SD_SB_SD_SL_N3cub18CUB_300001_SM_100024ReduceByKeyScanTileStateIflLb1EEESI_SK_llEEEvDpT0__param_3];
	ld.param.u64 	%rd222, [_ZN6thrust24THRUST_300001_SM_1000_NS8cuda_cub4core6detail13_kernel_agentINS1_15__reduce_by_key16ReduceByKeyAgentINS0_6detail15normal_iteratorINS0_10device_ptrIiEEEENS8_INS9_IfEEEESB_SD_N4cuda3std3__48equal_toIiEENSG_4plusIfEEPllEEJSB_SD_SB_SD_SL_N3cub18CUB_300001_SM_100024ReduceByKeyScanTileStateIflLb1EEESI_SK_llEEEvDpT0__param_2];
	ld.param.u64 	%rd220, [_ZN6thrust24THRUST_300001_SM_1000_NS8cuda_cub4core6detail13_kernel_agentINS1_15__reduce_by_key16ReduceByKeyAgentINS0_6detail15normal_iteratorINS0_10device_ptrIiEEEENS8_INS9_IfEEEESB_SD_N4cuda3std3__48equal_toIiEENSG_4plusIfEEPllEEJSB_SD_SB_SD_SL_N3cub18CUB_300001_SM_100024ReduceByKeyScanTileStateIflLb1EEESI_SK_llEEEvDpT0__param_8];
	cvta.to.global.u64 	%rd4, %rd222;
	cvta.to.global.u64 	%rd5, %rd221;
	mov.u32 	%r1, %ctaid.x;
	mul.wide.u32 	%rd6, %r1, 2304;
	sub.s64 	%rd7, %rd220, %rd6;
	setp.lt.s64 	%p12, %rd7, 2305;
	@%p12 bra 	$L__BB6_142;
	setp.ne.s32 	%p281, %r1, 0;
	@%p281 bra 	$L__BB6_52;
	mov.u32 	%r2, %tid.x;
	and.b32  	%r1476, %r2, 31;
	and.b32  	%r1477, %r2, 992;
	mul.lo.s32 	%r1478, %r1477, 9;
	or.b32  	%r1479, %r1478, %r1476;
	cvt.u64.u32 	%rd701, %r1479;
	add.s64 	%rd702, %rd6, %rd701;
	shl.b64 	%rd703, %rd702, 2;
	add.s64 	%rd682, %rd2, %rd703;
	// begin inline asm
	ld.global.nc.u32 %r1456, [%rd682];
	// end inline asm
	add.s64 	%rd683, %rd682, 128;
	// begin inline asm
	ld.global.nc.u32 %r1457, [%rd683];
	// end inline asm
	add.s64 	%rd684, %rd682, 256;
	// begin inline asm
	ld.global.nc.u32 %r1458, [%rd684];
	// end inline asm
	add.s64 	%rd685, %rd682, 384;
	// begin inline asm
	ld.global.nc.u32 %r1459, [%rd685];
	// end inline asm
	add.s64 	%rd686, %rd682, 512;
	// begin inline asm
	ld.global.nc.u32 %r1460, [%rd686];
	// end inline asm
	add.s64 	%rd687, %rd682, 640;
	// begin inline asm
	ld.global.nc.u32 %r1461, [%rd687];
	// end inline asm
	add.s64 	%rd688, %rd682, 768;
	// begin inline asm
	ld.global.nc.u32 %r1462, [%rd688];
	// end inline asm
	add.s64 	%rd689, %rd682, 896;
	// begin inline asm
	ld.global.nc.u32 %r1463, [%rd689];
	// end inline asm
	add.s64 	%rd690, %rd682, 1024;
	// begin inline asm
	ld.global.nc.u32 %r1464, [%rd690];
	// end inline asm
	// begin inline asm
	mov.u32 %r1465, %laneid;
	// end inline asm
	shr.u32 	%r4, %r2, 5;
	mad.lo.s32 	%r1480, %r4, 288, %r1465;
	shl.b32 	%r1481, %r1480, 2;
	mov.u32 	%r1482, _ZN6thrust24THRUST_300001_SM_1000_NS8cuda_cub4core6detail5shmemE;
	add.s32 	%r1483, %r1482, %r1481;
	st.shared.u32 	[%r1483], %r1456;
	st.shared.u32 	[%r1483+128], %r1457;
	st.shared.u32 	[%r1483+256], %r1458;
	st.shared.u32 	[%r1483+384], %r1459;
	st.shared.u32 	[%r1483+512], %r1460;
	st.shared.u32 	[%r1483+640], %r1461;
	st.shared.u32 	[%r1483+768], %r1462;
	st.shared.u32 	[%r1483+896], %r1463;
	st.shared.u32 	[%r1483+1024], %r1464;
	bar.warp.sync 	-1;
	shl.b32 	%r1484, %r1465, 5;
	add.s32 	%r1485, %r1483, %r1484;
	ld.shared.u32 	%r5, [%r1485];
	ld.shared.u32 	%r6, [%r1485+4];
	ld.shared.u32 	%r7, [%r1485+8];
	ld.shared.u32 	%r8, [%r1485+12];
	ld.shared.u32 	%r9, [%r1485+16];
	ld.shared.u32 	%r10, [%r1485+20];
	ld.shared.u32 	%r11, [%r1485+24];
	ld.shared.u32 	%r12, [%r1485+28];
	ld.shared.u32 	%r13, [%r1485+32];
	bar.sync 	0;
	add.s64 	%rd691, %rd3, %rd703;
	// begin inline asm
	ld.global.nc.u32 %r1466, [%rd691];
	// end inline asm
	add.s64 	%rd692, %rd691, 128;
	// begin inline asm
	ld.global.nc.u32 %r1467, [%rd692];
	// end inline asm
	add.s64 	%rd693, %rd691, 256;
	// begin inline asm
	ld.global.nc.u32 %r1468, [%rd693];
	// end inline asm
	add.s64 	%rd694, %rd691, 384;
	// begin inline asm
	ld.global.nc.u32 %r1469, [%rd694];
	// end inline asm
	add.s64 	%rd695, %rd691, 512;
	// begin inline asm
	ld.global.nc.u32 %r1470, [%rd695];
	// end inline asm
	add.s64 	%rd696, %rd691, 640;
	// begin inline asm
	ld.global.nc.u32 %r1471, [%rd696];
	// end inline asm
	add.s64 	%rd697, %rd691, 768;
	// begin inline asm
	ld.global.nc.u32 %r1472, [%rd697];
	// end inline asm
	add.s64 	%rd698, %rd691, 896;
	// begin inline asm
	ld.global.nc.u32 %r1473, [%rd698];
	// end inline asm
	add.s64 	%rd699, %rd691, 1024;
	// begin inline asm
	ld.global.nc.u32 %r1474, [%rd699];
	// end inline asm
	st.shared.u32 	[%r1483], %r1466;
	st.shared.u32 	[%r1483+128], %r1467;
	st.shared.u32 	[%r1483+256], %r1468;
	st.shared.u32 	[%r1483+384], %r1469;
	st.shared.u32 	[%r1483+512], %r1470;
	st.shared.u32 	[%r1483+640], %r1471;
	st.shared.u32 	[%r1483+768], %r1472;
	st.shared.u32 	[%r1483+896], %r1473;
	st.shared.u32 	[%r1483+1024], %r1474;
	bar.warp.sync 	-1;
	ld.shared.f32 	%f1, [%r1485];
	ld.shared.f32 	%f2, [%r1485+4];
	ld.shared.f32 	%f3, [%r1485+8];
	ld.shared.f32 	%f4, [%r1485+12];
	ld.shared.f32 	%f5, [%r1485+16];
	ld.shared.f32 	%f6, [%r1485+20];
	ld.shared.f32 	%f7, [%r1485+24];
	ld.shared.f32 	%f8, [%r1485+28];
	ld.shared.f32 	%f9, [%r1485+32];
	bar.sync 	0;
	shl.b32 	%r1486, %r2, 2;
	add.s32 	%r1487, %r1482, %r1486;
	add.s32 	%r14, %r1487, 1240;
	st.shared.u32 	[%r1487+1240], %r13;
	bar.sync 	0;
	setp.eq.s32 	%p391, %r2, 0;
	mov.b64 	%rd795, 0;
	@%p391 bra 	$L__BB6_4;
	ld.shared.u32 	%r1674, [%r14+-4];
	setp.ne.s32 	%p392, %r1674, %r5;
	selp.u64 	%rd795, 1, 0, %p392;
$L__BB6_4:
	setp.ne.s32 	%p393, %r5, %r6;
	selp.u64 	%rd704, 1, 0, %p393;
	setp.ne.s32 	%p394, %r6, %r7;
	selp.u64 	%rd705, 1, 0, %p394;
	setp.ne.s32 	%p395, %r7, %r8;
	selp.u64 	%rd706, 1, 0, %p395;
	setp.ne.s32 	%p396, %r8, %r9;
	selp.u64 	%rd707, 1, 0, %p396;
	setp.ne.s32 	%p397, %r9, %r10;
	selp.u64 	%rd708, 1, 0, %p397;
	setp.ne.s32 	%p398, %r10, %r11;
	selp.u64 	%rd709, 1, 0, %p398;
	setp.ne.s32 	%p399, %r11, %r12;
	selp.u64 	%rd710, 1, 0, %p399;
	setp.ne.s32 	%p400, %r12, %r13;
	selp.u64 	%rd711, 1, 0, %p400;
	add.s64 	%rd10, %rd795, %rd704;
	add.f32 	%f410, %f1, %f2;
	selp.f32 	%f411, %f2, %f410, %p393;
	add.s64 	%rd11, %rd10, %rd705;
	add.f32 	%f412, %f411, %f3;
	selp.f32 	%f413, %f3, %f412, %p394;
	add.s64 	%rd12, %rd11, %rd706;
	add.f32 	%f414, %f413, %f4;
	selp.f32 	%f415, %f4, %f414, %p395;
	add.s64 	%rd13, %rd12, %rd707;
	add.f32 	%f416, %f415, %f5;
	selp.f32 	%f417, %f5, %f416, %p396;
	add.s64 	%rd14, %rd13, %rd708;
	add.f32 	%f418, %f417, %f6;
	selp.f32 	%f419, %f6, %f418, %p397;
	add.s64 	%rd15, %rd14, %rd709;
	add.f32 	%f420, %f419, %f7;
	selp.f32 	%f421, %f7, %f420, %p398;
	add.s64 	%rd16, %rd15, %rd710;
	add.f32 	%f422, %f421, %f8;
	selp.f32 	%f423, %f8, %f422, %p399;
	add.s64 	%rd712, %rd16, %rd711;
	mov.b64 	{%r1489, %r1494}, %rd712;
	add.f32 	%f424, %f423, %f9;
	selp.f32 	%f425, %f9, %f424, %p400;
	mov.b32 	%r1605, 1;
	mov.b32 	%r1606, 0;
	mov.b32 	%r1607, -1;
	// begin inline asm
	shfl.sync.up.b32 %r1488, %r1489, %r1605, %r1606, %r1607;
	// end inline asm
	// begin inline asm
	shfl.sync.up.b32 %r1493, %r1494, %r1605, %r1606, %r1607;
	// end inline asm
	mov.b64 	%rd713, {%r1488, %r1493};
	mov.b32 	%r1499, %f425;
	// begin inline asm
	shfl.sync.up.b32 %r1498, %r1499, %r1605, %r1606, %r1607;
	// end inline asm
	mov.b32 	%f426, %r1498;
	// begin inline asm
	shfl.sync.up.b32 %r1503, %r1504, %r1605, %r1606, %r1607;
	// end inline asm
	setp.eq.s64 	%p401, %rd712, 0;
	add.f32 	%f427, %f425, %f426;
	selp.f32 	%f428, %f427, %f425, %p401;
	setp.lt.s32 	%p402, %r1465, 1;
	selp.f32 	%f429, %f425, %f428, %p402;
	selp.b64 	%rd714, 0, %rd713, %p402;
	add.s64 	%rd715, %rd714, %rd712;
	mov.b64 	{%r1509, %r1514}, %rd715;
	mov.b32 	%r1525, 2;
	// begin inline asm
	shfl.sync.up.b32 %r1508, %r1509, %r1525, %r1606, %r1607;
	// end inline asm
	// begin inline asm
	shfl.sync.up.b32 %r1513, %r1514, %r1525, %r1606, %r1607;
	// end inline asm
	mov.b64 	%rd716, {%r1508, %r1513};
	mov.b32 	%r1519, %f429;
	// begin inline asm
	shfl.sync.up.b32 %r1518, %r1519, %r1525, %r1606, %r1607;
	// end inline asm
	mov.b32 	%f430, %r1518;
	// begin inline asm
	shfl.sync.up.b32 %r1523, %r1524, %r1525, %r1606, %r1607;
	// end inline asm
	setp.eq.s64 	%p403, %rd715, 0;
	add.f32 	%f431, %f429, %f430;
	selp.f32 	%f432, %f431, %f429, %p403;
	setp.lt.s32 	%p404, %r1465, 2;
	selp.f32 	%f433, %f429, %f432, %p404;
	selp.b64 	%rd717, 0, %rd716, %p404;
	add.s64 	%rd718, %rd717, %rd715;
	mov.b64 	{%r1529, %r1534}, %rd718;
	mov.b32 	%r1545, 4;
	// begin inline asm
	shfl.sync.up.b32 %r1528, %r1529, %r1545, %r1606, %r1607;
	// end inline asm
	// begin inline asm
	shfl.sync.up.b32 %r1533, %r1534, %r1545, %r1606, %r1607;
	// end inline asm
	mov.b64 	%rd719, {%r1528, %r1533};
	mov.b32 	%r1539, %f433;
	// begin inline asm
	shfl.sync.up.b32 %r1538, %r1539, %r1545, %r1606, %r1607;
	// end inline asm
	mov.b32 	%f434, %r1538;
	// begin inline asm
	shfl.sync.up.b32 %r1543, %r1544, %r1545, %r1606, %r1607;
	// end inline asm
	setp.eq.s64 	%p405, %rd718, 0;
	add.f32 	%f435, %f433, %f434;
	selp.f32 	%f436, %f435, %f433, %p405;
	setp.lt.s32 	%p406, %r1465, 4;
	selp.f32 	%f437, %f433, %f436, %p406;
	selp.b64 	%rd720, 0, %rd719, %p406;
	add.s64 	%rd721, %rd720, %rd718;
	mov.b64 	{%r1549, %r1554}, %rd721;
	mov.b32 	%r1565, 8;
	// begin inline asm
	shfl.sync.up.b32 %r1548, %r1549, %r1565, %r1606, %r1607;
	// end inline asm
	// begin inline asm
	shfl.sync.up.b32 %r1553, %r1554, %r1565, %r1606, %r1607;
	// end inline asm
	mov.b64 	%rd722, {%r1548, %r1553};
	mov.b32 	%r1559, %f437;
	// begin inline asm
	shfl.sync.up.b32 %r1558, %r1559, %r1565, %r1606, %r1607;
	// end inline asm
	mov.b32 	%f438, %r1558;
	// begin inline asm
	shfl.sync.up.b32 %r1563, %r1564, %r1565, %r1606, %r1607;
	// end inline asm
	setp.eq.s64 	%p407, %rd721, 0;
	add.f32 	%f439, %f437, %f438;
	selp.f32 	%f440, %f439, %f437, %p407;
	setp.lt.s32 	%p408, %r1465, 8;
	selp.f32 	%f441, %f437, %f440, %p408;
	selp.b64 	%rd723, 0, %rd722, %p408;
	add.s64 	%rd724, %rd723, %rd721;
	mov.b64 	{%r1569, %r1574}, %rd724;
	mov.b32 	%r1585, 16;
	// begin inline asm
	shfl.sync.up.b32 %r1568, %r1569, %r1585, %r1606, %r1607;
	// end inline asm
	// begin inline asm
	shfl.sync.up.b32 %r1573, %r1574, %r1585, %r1606, %r1607;
	// end inline asm
	mov.b64 	%rd725, {%r1568, %r1573};
	mov.b32 	%r1579, %f441;
	// begin inline asm
	shfl.sync.up.b32 %r1578, %r1579, %r1585, %r1606, %r1607;
	// end inline asm
	mov.b32 	%f442, %r1578;
	// begin inline asm
	shfl.sync.up.b32 %r1583, %r1584, %r1585, %r1606, %r1607;
	// end inline asm
	setp.eq.s64 	%p409, %rd724, 0;
	add.f32 	%f443, %f441, %f442;
	selp.f32 	%f10, %f443, %f441, %p409;
	setp.lt.s32 	%p410, %r1465, 16;
	selp.f32 	%f444, %f441, %f10, %p410;
	selp.b64 	%rd726, 0, %rd725, %p410;
	add.s64 	%rd17, %rd726, %rd724;
	mov.b64 	{%r1589, %r1594}, %rd17;
	// begin inline asm
	shfl.sync.up.b32 %r1588, %r1589, %r1605, %r1606, %r1607;
	// end inline asm
	// begin inline asm
	shfl.sync.up.b32 %r1593, %r1594, %r1605, %r1606, %r1607;
	// end inline asm
	mov.b32 	%r1599, %f444;
	// begin inline asm
	shfl.sync.up.b32 %r1598, %r1599, %r1605, %r1606, %r1607;
	// end inline asm
	// begin inline asm
	shfl.sync.up.b32 %r1603, %r1604, %r1605, %r1606, %r1607;
	// end inline asm
	setp.ne.s32 	%p411, %r1465, 31;
	@%p411 bra 	$L__BB6_6;
	shl.b32 	%r1608, %r4, 4;
	mov.u32 	%r1609, _ZN6thrust24THRUST_300001_SM_1000_NS8cuda_cub4core6detail5shmemE;
	add.s32 	%r1610, %r1609, %r1608;
	st.shared.u64 	[%r1610], %rd17;
	st.shared.f32 	[%r1610+8], %f10;
$L__BB6_6:
	mov.b64 	%rd727, {%r1588, %r1593};
	mov.b32 	%f445, %r1598;
	setp.ne.s32 	%p412, %r11, %r12;
	setp.ne.s32 	%p413, %r10, %r11;
	setp.ne.s32 	%p414, %r9, %r10;
	setp.ne.s32 	%p415, %r8, %r9;
	setp.ne.s32 	%p416, %r7, %r8;
	setp.ne.s32 	%p417, %r6, %r7;
	setp.ne.s32 	%p418, %r5, %r6;
	setp.ne.s32 	%p419, %r2, 0;
	bar.sync 	0;
	ld.shared.u64 	%rd728, [_ZN6thrust24THRUST_300001_SM_1000_NS8cuda_cub4core6detail5shmemE];
	ld.shared.f32 	%f446, [_ZN6thrust24THRUST_300001_SM_1000_NS8cuda_cub4core6detail5shmemE+8];
	ld.shared.u64 	%rd729, [_ZN6thrust24THRUST_300001_SM_1000_NS8cuda_cub4core6detail5shmemE+16];
	ld.shared.f32 	%f447, [_ZN6thrust24THRUST_300001_SM_1000_NS8cuda_cub4core6detail5shmemE+24];
	add.s64 	%rd730, %rd729, %rd728;
	setp.eq.s64 	%p420, %rd729, 0;
	add.f32 	%f448, %f446, %f447;
	selp.f32 	%f449, %f448, %f447, %p420;
	setp.eq.s32 	%p421, %r4, 2;
	selp.b64 	%rd731, %rd730, %rd728, %p421;
	selp.f32 	%f450, %f449, %f446, %p421;
	ld.shared.u64 	%rd732, [_ZN6thrust24THRUST_300001_SM_1000_NS8cuda_cub4core6detail5shmemE+32];
	ld.shared.f32 	%f451, [_ZN6thrust24THRUST_300001_SM_1000_NS8cuda_cub4core6detail5shmemE+40];
	add.s64 	%rd733, %rd732, %rd730;
	setp.eq.s64 	%p422, %rd732, 0;
	add.f32 	%f452, %f449, %f451;
	selp.f32 	%f453, %f452, %f451, %p422;
	setp.eq.s32 	%p423, %r4, 3;
	selp.b64 	%rd734, %rd733, %rd731, %p423;
	selp.f32 	%f454, %f453, %f450, %p423;
	ld.shared.u64 	%rd735, [_ZN6thrust24THRUST_300001_SM_1000_NS8cuda_cub4core6detail5shmemE+48];
	ld.shared.f32 	%f455, [_ZN6thrust24THRUST_300001_SM_1000_NS8cuda_cub4core6detail5shmemE+56];
	add.s64 	%rd736, %rd735, %rd733;
	setp.eq.s64 	%p424, %rd735, 0;
	add.f32 	%f456, %f453, %f455;
	selp.f32 	%f457, %f456, %f455, %p424;
	setp.eq.s32 	%p425, %r4, 4;
	selp.b64 	%rd737, %rd736, %rd734, %p425;
	selp.f32 	%f458, %f457, %f454, %p425;
	ld.shared.u64 	%rd738, [_ZN6thrust24THRUST_300001_SM_1000_NS8cuda_cub4core6detail5shmemE+64];
	ld.shared.f32 	%f459, [_ZN6thrust24THRUST_300001_SM_1000_NS8cuda_cub4core6detail5shmemE+72];
	add.s64 	%rd739, %rd738, %rd736;
	setp.eq.s64 	%p426, %rd738, 0;
	add.f32 	%f460, %f457, %f459;
	selp.f32 	%f461, %f460, %f459, %p426;
	setp.eq.s32 	%p427, %r4, 5;
	selp.b64 	%rd740, %rd739, %rd737, %p427;
	selp.f32 	%f462, %f461, %f458, %p427;
	ld.shared.u64 	%rd741, [_ZN6thrust24THRUST_300001_SM_1000_NS8cuda_cub4core6detail5shmemE+80];
	ld.shared.f32 	%f463, [_ZN6thrust24THRUST_300001_SM_1000_NS8cuda_cub4core6detail5shmemE+88];
	add.s64 	%rd742, %rd741, %rd739;
	setp.eq.s64 	%p428, %rd741, 0;
	add.f32 	%f464, %f461, %f463;
	selp.f32 	%f465, %f464, %f463, %p428;
	setp.eq.s32 	%p429, %r4, 6;
	selp.b64 	%rd743, %rd742, %rd740, %p429;
	selp.f32 	%f466, %f465, %f462, %p429;
	ld.shared.u64 	%rd744, [_ZN6thrust24THRUST_300001_SM_1000_NS8cuda_cub4core6detail5shmemE+96];
	ld.shared.f32 	%f467, [_ZN6thrust24THRUST_300001_SM_1000_NS8cuda_cub4core6detail5shmemE+104];
	add.s64 	%rd745, %rd744, %rd742;
	setp.eq.s64 	%p430, %rd744, 0;
	add.f32 	%f468, %f465, %f467;
	selp.f32 	%f469, %f468, %f467, %p430;
	setp.eq.s32 	%p431, %r4, 7;
	selp.b64 	%rd746, %rd745, %rd743, %p431;
	selp.f32 	%f470, %f469, %f466, %p431;
	ld.shared.u64 	%rd747, [_ZN6thrust24THRUST_300001_SM_1000_NS8cuda_cub4core6detail5shmemE+112];
	ld.shared.f32 	%f471, [_ZN6thrust24THRUST_300001_SM_1000_NS8cuda_cub4core6detail5shmemE+120];
	add.s64 	%rd18, %rd747, %rd745;
	setp.eq.s64 	%p432, %rd747, 0;
	add.f32 	%f472, %f469, %f471;
	selp.f32 	%f11, %f472, %f471, %p432;
	setp.eq.s64 	%p433, %rd746, 0;
	add.f32 	%f473, %f470, 0f00000000;
	selp.f32 	%f474, %f473, %f470, %p433;
	setp.lt.u32 	%p434, %r2, 32;
	selp.b64 	%rd748, 0, %rd746, %p434;
	selp.f32 	%f475, 0f00000000, %f474, %p434;
	setp.eq.s64 	%p435, %rd727, 0;
	add.f32 	%f476, %f475, %f445;
	selp.f32 	%f477, %f476, %f445, %p435;
	setp.eq.s32 	%p436, %r1465, 0;
	selp.f32 	%f12, %f475, %f477, %p436;
	selp.b64 	%rd749, 0, %rd727, %p436;
	add.s64 	%rd19, %rd748, %rd749;
	add.s64 	%rd20, %rd19, %rd795;
	setp.eq.s64 	%p437, %rd795, 0;
	add.f32 	%f478, %f1, %f12;
	selp.f32 	%f13, %f478, %f1, %p437;
	add.s64 	%rd21, %rd10, %rd19;
	add.f32 	%f479, %f13, %f2;
	selp.f32 	%f14, %f2, %f479, %p418;
	add.s64 	%rd22, %rd11, %rd19;
	add.f32 	%f480, %f14, %f3;
	selp.f32 	%f15, %f3, %f480, %p417;
	add.s64 	%rd23, %rd12, %rd19;
	add.f32 	%f481, %f15, %f4;
	selp.f32 	%f16, %f4, %f481, %p416;
	add.s64 	%rd24, %rd13, %rd19;
	add.f32 	%f482, %f16, %f5;
	selp.f32 	%f17, %f5, %f482, %p415;
	add.s64 	%rd25, %rd14, %rd19;
	add.f32 	%f483, %f17, %f6;
	selp.f32 	%f18, %f6, %f483, %p414;
	add.s64 	%rd26, %rd15, %rd19;
	add.f32 	%f484, %f18, %f7;
	selp.f32 	%f19, %f7, %f484, %p413;
	add.s64 	%rd27, %rd16, %rd19;
	add.f32 	%f485, %f19, %f8;
	selp.f32 	%f20, %f8, %f485, %p412;
	@%p419 bra 	$L__BB6_8;
	add.s64 	%rd750, %rd1, 512;
	mov.b32 	%r1611, %f11;
	mov.b32 	%r1612, 101;
	mov.b64 	%rd751, {%r1611, %r1612};
	// begin inline asm
	st.relaxed.gpu.v2.u64 [%rd750], {%rd751, %rd18};
	// end inline asm
$L__BB6_8:
	setp.lt.s64 	%p438, %rd18, 257;
	@%p438 bra 	$L__BB6_34;
	bar.sync 	0;
	@%p437 bra 	$L__BB6_11;
	cvt.u32.u64 	%r1613, %rd19;
	shl.b32 	%r1614, %r1613, 3;
	mov.u32 	%r1615, _ZN6thrust24THRUST_300001_SM_1000_NS8cuda_cub4core6detail5shmemE;
	add.s32 	%r1616, %r1615, %r1614;
	mov.b32 	%r1617, %f12;
	st.shared.v2.u32 	[%r1616], {%r1674, %r1617};
$L__BB6_11:
	setp.eq.s32 	%p449, %r5, %r6;
	@%p449 bra 	$L__BB6_13;
	cvt.u32.u64 	%r1618, %rd20;
	shl.b32 	%r1619, %r1618, 3;
	mov.u32 	%r1620, _ZN6thrust24THRUST_300001_SM_1000_NS8cuda_cub4core6detail5shmemE;
	add.s32 	%r1621, %r1620, %r1619;
	mov.b32 	%r1622, %f13;
	st.shared.v2.u32 	[%r1621], {%r5, %r1622};
$L__BB6_13:
	setp.eq.s32 	%p450, %r6, %r7;
	@%p450 bra 	$L__BB6_15;
	cvt.u32.u64 	%r1623, %rd21;
	shl.b32 	%r1624, %r1623, 3;
	mov.u32 	%r1625, _ZN6thrust24THRUST_300001_SM_1000_NS8cuda_cub4core6detail5shmemE;
	add.s32 	%r1626, %r1625, %r1624;
	mov.b32 	%r1627, %f14;
	st.shared.v2.u32 	[%r1626], {%r6, %r1627};
$L__BB6_15:
	setp.eq.s32 	%p451, %r7, %r8;
	@%p451 bra 	$L__BB6_17;
	cvt.u32.u64 	%r1628, %rd22;
	shl.b32 	%r1629, %r1628, 3;
	mov.u32 	%r1630, _ZN6thrust24THRUST_300001_SM_1000_NS8cuda_cub4core6detail5shmemE;
	add.s32 	%r1631, %r1630, %r1629;
	mov.b32 	%r1632, %f15;
	st.shared.v2.u32 	[%r1631], {%r7, %r1632};
$L__BB6_17:
	setp.eq.s32 	%p452, %r8, %r9;
	@%p452 bra 	$L__BB6_19;
	cvt.u32.u64 	%r1633, %rd23;
	shl.b32 	%r1634, %r1633, 3;
	mov.u32 	%r1635, _ZN6thrust24THRUST_300001_SM_1000_NS8cuda_cub4core6detail5shmemE;
	add.s32 	%r1636, %r1635, %r1634;
	mov.b32 	%r1637, %f16;
	st.shared.v2.u32 	[%r1636], {%r8, %r1637};
$L__BB6_19:
	setp.eq.s32 	%p453, %r9, %r10;
	@%p453 bra 	$L__BB6_21;
	cvt.u32.u64 	%r1638, %rd24;
	shl.b32 	%r1639, %r1638, 3;
	mov.u32 	%r1640, _ZN6thrust24THRUST_300001_SM_1000_NS8cuda_cub4core6detail5shmemE;
	add.s32 	%r1641, %r1640, %r1639;
	mov.b32 	%r1642, %f17;
	st.shared.v2.u32 	[%r1641], {%r9, %r1642};
$L__BB6_21:
	setp.eq.s32 	%p454, %r10, %r11;
	@%p454 bra 	$L__BB6_23;
	cvt.u32.u64 	%r1643, %rd25;
	shl.b32 	%r1644, %r1643, 3;
	mov.u32 	%r1645, _ZN6thrust24THRUST_300001_SM_1000_NS8cuda_cub4core6detail5shmemE;
	add.s32 	%r1646, %r1645, %r1644;
	mov.b32 	%r1647, %f18;
	st.shared.v2.u32 	[%r1646], {%r10, %r1647};
$L__BB6_23:
	setp.eq.s32 	%p455, %r11, %r12;
	@%p455 bra 	$L__BB6_25;
	cvt.u32.u64 	%r1648, %rd26;
	shl.b32 	%r1649, %r1648, 3;
	mov.u32 	%r1650, _ZN6thrust24THRUST_300001_SM_1000_NS8cuda_cub4core6detail5shmemE;
	add.s32 	%r1651, %r1650, %r1649;
	mov.b32 	%r1652, %f19;
	st.shared.v2.u32 	[%r1651], {%r11, %r1652};
$L__BB6_25:
	setp.eq.s32 	%p456, %r12, %r13;
	@%p456 bra 	$L__BB6_27;
	cvt.u32.u64 	%r1653, %rd27;
	shl.b32 	%r1654, %r1653, 3;
	mov.u32 	%r1655, _ZN6thrust24THRUST_300001_SM_1000_NS8cuda_cub4core6detail5shmemE;
	add.s32 	%r1656, %r1655, %r1654;
	mov.b32 	%r1657, %f20;
	st.shared.v2.u32 	[%r1656], {%r12, %r1657};
$L__BB6_27:
	bar.sync 	0;
	cvt.u64.u32 	%rd800, %r2;
	setp.le.u64 	%p457, %rd18, %rd800;
	@%p457 bra 	$L__BB6_362;
	not.b64 	%rd780, %rd800;
	add.s64 	%rd29, %rd18, %rd780;
	shr.u64 	%rd781, %rd29, 8;
	add.s64 	%rd782, %rd781, 1;
	and.b64  	%rd796, %rd782, 3;
	and.b64  	%rd783, %rd29, 768;
	setp.eq.s64 	%p458, %rd783, 768;
	@%p458 bra 	$L__BB6_31;
	shl.b64 	%rd784, %rd800, 2;
	add.s64 	%rd798, %rd5, %rd784;
	add.s64 	%rd797, %rd4, %rd784;
	shl.b32 	%r1658, %r2, 3;
	mov.u32 	%r1659, _ZN6thrust24THRUST_300001_SM_1000_NS8cuda_cub4core6detail5shmemE;
	add.s32 	%r1675, %r1659, %r1658;
	shl.b64 	%rd785, %rd796, 8;
	add.s64 	%rd800, %rd785, %rd800;
$L__BB6_30:
	.pragma "nounroll";
	ld.shared.v2.u32 	{%r1660, %r1661}, [%r1675];
	st.global.u32 	[%rd797], %r1660;
	st.global.u32 	[%rd798], %r1661;
	add.s64 	%rd798, %rd798, 1024;
	add.s64 	%rd797, %rd797, 1024;
	add.s32 	%r1675, %r1675, 2048;
	add.s64 	%rd796, %rd796, -1;
	setp.ne.s64 	%p459, %rd796, 0;
	@%p459 bra 	$L__BB6_30;
$L__BB6_31:
	setp.lt.u64 	%p460, %rd29, 768;
	@%p460 bra 	$L__BB6_362;
	mov.u32 	%r1664, _ZN6thrust24THRUST_300001_SM_1000_NS8cuda_cub4core6detail5shmemE;
$L__BB6_33:
	cvt.u32.u64 	%r1662, %rd800;
	shl.b32 	%r1663, %r1662, 3;
	add.s32 	%r1665, %r1664, %r1663;
	ld.shared.v2.u32 	{%r1666, %r1667}, [%r1665];
	shl.b64 	%rd786, %rd800, 2;
	add.s64 	%rd787, %rd4, %rd786;
	st.global.u32 	[%rd787], %r1666;
	add.s64 	%rd788, %rd5, %rd786;
	st.global.u32 	[%rd788], %r1667;
	ld.shared.v2.u32 	{%r1668, %r1669}, [%r1665+2048];
	and.b64  	%rd789, %rd786, 17179869180;
	add.s64 	%rd790, %rd4, %rd789;
	st.global.u32 	[%rd790+1024], %r1668;
	add.s64 	%rd791, %rd5, %rd789;
	st.global.u32 	[%rd791+1024], %r1669;
	ld.shared.v2.u32 	{%r1670, %r1671}, [%r1665+4096];
	st.global.u32 	[%rd790+2048], %r1670;
	st.global.u32 	[%rd791+2048], %r1671;
	ld.shared.v2.u32 	{%r1672, %r1673}, [%r1665+6144];
	st.global.u32 	[%rd790+3072], %r1672;
	st.global.u32 	[%rd791+3072], %r1673;
	add.s64 	%rd792, %rd800, 1024;
	and.b64  	%rd800, %rd792, 4294967295;
	setp.gt.u64 	%p461, %rd18, %rd800;
	@%p461 bra 	$L__BB6_33;
	bra.uni 	$L__BB6_362;
$L__BB6_34:
	@%p437 bra 	$L__BB6_36;
	shl.b64 	%rd753, %rd19, 2;
	add.s64 	%rd754, %rd4, %rd753;
	st.global.u32 	[%rd754], %r1674;
	add.s64 	%rd755, %rd5, %rd753;
	st.global.f32 	[%rd755], %f12;
$L__BB6_36:
	setp.eq.s32 	%p440, %r5, %r6;
	@%p440 bra 	$L__BB6_38;
	shl.b64 	%rd756, %rd20, 2;
	add.s64 	%rd757, %rd4, %rd756;
	st.global.u32 	[%rd757], %r5;
	add.s64 	%rd758, %rd5, %rd756;
	st.global.f32 	[%rd758], %f13;
$L__BB6_38:
	setp.eq.s32 	%p441, %r6, %r7;
	@%p441 bra 	$L__BB6_40;
	shl.b64 	%rd759, %rd21, 2;
	add.s64 	%rd760, %rd4, %rd759;
	st.global.u32 	[%rd760], %r6;
	add.s64 	%rd761, %rd5, %rd759;
	st.global.f32 	[%rd761], %f14;
$L__BB6_40:
	setp.eq.s32 	%p442, %r7, %r8;
	@%p442 bra 	$L__BB6_42;
	shl.b64 	%rd762, %rd22, 2;
	add.s64 	%rd763, %rd4, %rd762;
	st.global.u32 	[%rd763], %r7;
	add.s64 	%rd764, %rd5, %rd762;
	st.global.f32 	[%rd764], %f15;
$L__BB6_42:
	setp.eq.s32 	%p443, %r8, %r9;
	@%p443 bra 	$L__BB6_44;
	shl.b64 	%rd765, %rd23, 2;
	add.s64 	%rd766, %rd4, %rd765;
	st.global.u32 	[%rd766], %r8;
	add.s64 	%rd767, %rd5, %rd765;
	st.global.f32 	[%rd767], %f16;
$L__BB6_44:
	setp.eq.s32 	%p444, %r9, %r10;
	@%p444 bra 	$L__BB6_46;
	shl.b64 	%rd768, %rd24, 2;
	add.s64 	%rd769, %rd4, %rd768;
	st.global.u32 	[%rd769], %r9;
	add.s64 	%rd770, %rd5, %rd768;
	st.global.f32 	[%rd770], %f17;
$L__BB6_46:
	setp.eq.s32 	%p445, %r10, %r11;
	@%p445 bra 	$L__BB6_48;
	shl.b64 	%rd771, %rd25, 2;
	add.s64 	%rd772, %rd4, %rd771;
	st.global.u32 	[%rd772], %r10;
	add.s64 	%rd773, %rd5, %rd771;
	st.global.f32 	[%rd773], %f18;
$L__BB6_48:
	setp.eq.s32 	%p446, %r11, %r12;
	@%p446 bra 	$L__BB6_50;
	shl.b64 	%rd774, %rd26, 2;
	add.s64 	%rd775, %rd4, %rd774;
	st.global.u32 	[%rd775], %r11;
	add.s64 	%rd776, %rd5, %rd774;
	st.global.f32 	[%rd776], %f19;
$L__BB6_50:
	setp.eq.s32 	%p447, %r12, %r13;
	@%p447 bra 	$L__BB6_362;
	shl.b64 	%rd777, %rd27, 2;
	add.s64 	%rd778, %rd4, %rd777;
	st.global.u32 	[%rd778], %r12;
	add.s64 	%rd779, %rd5, %rd777;
	st.global.f32 	[%rd779], %f20;
	bra.uni 	$L__BB6_362;
$L__BB6_52:
	mov.u32 	%r23, %tid.x;
	and.b32  	%r1003, %r23, 31;
	and.b32  	%r1004, %r23, 992;
	mul.lo.s32 	%r1005, %r1004, 9;
	or.b32  	%r1006, %r1005, %r1003;
	cvt.u64.u32 	%rd546, %r1006;
	add.s64 	%rd43, %rd6, %rd546;
	shl.b64 	%rd547, %rd43, 2;
	add.s64 	%rd537, %rd2, %rd547;
	// begin inline asm
	ld.global.nc.u32 %r992, [%rd537];
	// end inline asm
	add.s64 	%rd538, %rd537, 128;
	// begin inline asm
	ld.global.nc.u32 %r993, [%rd538];
	// end inline asm
	add.s64 	%rd539, %rd537, 256;
	// begin inline asm
	ld.global.nc.u32 %r994, [%rd539];
	// end inline asm
	add.s64 	%rd540, %rd537, 384;
	// begin inline asm
	ld.global.nc.u32 %r995, [%rd540];
	// end inline asm
	add.s64 	%rd541, %rd537, 512;
	// begin inline asm
	ld.global.nc.u32 %r996, [%rd541];
	// end inline asm
	add.s64 	%rd542, %rd537, 640;
	// begin inline asm
	ld.global.nc.u32 %r997, [%rd542];
	// end inline asm
	add.s64 	%rd543, %rd537, 768;
	// begin inline asm
	ld.global.nc.u32 %r998, [%rd543];
	// end inline asm
	add.s64 	%rd544, %rd537, 896;
	// begin inline asm
	ld.global.nc.u32 %r999, [%rd544];
	// end inline asm
	add.s64 	%rd545, %rd537, 1024;
	// begin inline asm
	ld.global.nc.u32 %r1000, [%rd545];
	// end inline asm
	// begin inline asm
	mov.u32 %r1001, %laneid;
	// end inline asm
	shr.u32 	%r25, %r23, 5;
	mad.lo.s32 	%r1007, %r25, 288, %r1001;
	shl.b32 	%r1008, %r1007, 2;
	mov.u32 	%r1009, _ZN6thrust24THRUST_300001_SM_1000_NS8cuda_cub4core6detail5shmemE;
	add.s32 	%r26, %r1009, %r1008;
	st.shared.u32 	[%r26], %r992;
	st.shared.u32 	[%r26+128], %r993;
	st.shared.u32 	[%r26+256], %r994;
	st.shared.u32 	[%r26+384], %r995;
	st.shared.u32 	[%r26+512], %r996;
	st.shared.u32 	[%r26+640], %r997;
	st.shared.u32 	[%r26+768], %r998;
	st.shared.u32 	[%r26+896], %r999;
	st.shared.u32 	[%r26+1024], %r1000;
	bar.warp.sync 	-1;
	shl.b32 	%r1010, %r1001, 5;
	add.s32 	%r27, %r26, %r1010;
	ld.shared.u32 	%r28, [%r27];
	ld.shared.u32 	%r29, [%r27+4];
	ld.shared.u32 	%r30, [%r27+8];
	ld.shared.u32 	%r31, [%r27+12];
	ld.shared.u32 	%r32, [%r27+16];
	ld.shared.u32 	%r33, [%r27+20];
	ld.shared.u32 	%r34, [%r27+24];
	ld.shared.u32 	%r35, [%r27+28];
	ld.shared.u32 	%r36, [%r27+32];
	setp.ne.s32 	%p282, %r23, 0;
	mov.b32 	%r1677, 0;
	@%p282 bra 	$L__BB6_54;
	shl.b64 	%rd549, %rd6, 2;
	add.s64 	%rd550, %rd2, %rd549;
	add.s64 	%rd548, %rd550, -4;
	// begin inline asm
	ld.global.nc.u32 %r1677, [%rd548];
	// end inline asm
$L__BB6_54:
	setp.eq.s32 	%p283, %r23, 0;
	bar.sync 	0;
	add.s64 	%rd551, %rd3, %rd547;
	// begin inline asm
	ld.global.nc.u32 %r1012, [%rd551];
	// end inline asm
	add.s64 	%rd552, %rd551, 128;
	// begin inline asm
	ld.global.nc.u32 %r1013, [%rd552];
	// end inline asm
	add.s64 	%rd553, %rd551, 256;
	// begin inline asm
	ld.global.nc.u32 %r1014, [%rd553];
	// end inline asm
	add.s64 	%rd554, %rd551, 384;
	// begin inline asm
	ld.global.nc.u32 %r1015, [%rd554];
	// end inline asm
	add.s64 	%rd555, %rd551, 512;
	// begin inline asm
	ld.global.nc.u32 %r1016, [%rd555];
	// end inline asm
	add.s64 	%rd556, %rd551, 640;
	// begin inline asm
	ld.global.nc.u32 %r1017, [%rd556];
	// end inline asm
	add.s64 	%rd557, %rd551, 768;
	// begin inline asm
	ld.global.nc.u32 %r1018, [%rd557];
	// end inline asm
	add.s64 	%rd558, %rd551, 896;
	// begin inline asm
	ld.global.nc.u32 %r1019, [%rd558];
	// end inline asm
	add.s64 	%rd559, %rd551, 1024;
	// begin inline asm
	ld.global.nc.u32 %r1020, [%rd559];
	// end inline asm
	st.shared.u32 	[%r26], %r1012;
	st.shared.u32 	[%r26+128], %r1013;
	st.shared.u32 	[%r26+256], %r1014;
	st.shared.u32 	[%r26+384], %r1015;
	st.shared.u32 	[%r26+512], %r1016;
	st.shared.u32 	[%r26+640], %r1017;
	st.shared.u32 	[%r26+768], %r1018;
	st.shared.u32 	[%r26+896], %r1019;
	st.shared.u32 	[%r26+1024], %r1020;
	bar.warp.sync 	-1;
	ld.shared.f32 	%f21, [%r27];
	ld.shared.f32 	%f22, [%r27+4];
	ld.shared.f32 	%f23, [%r27+8];
	ld.shared.f32 	%f24, [%r27+12];
	ld.shared.f32 	%f25, [%r27+16];
	ld.shared.f32 	%f26, [%r27+20];
	ld.shared.f32 	%f27, [%r27+24];
	ld.shared.f32 	%f28, [%r27+28];
	ld.shared.f32 	%f29, [%r27+32];
	bar.sync 	0;
	shl.b32 	%r1021, %r23, 2;
	add.s32 	%r1023, %r1009, %r1021;
	add.s32 	%r39, %r1023, 1240;
	st.shared.u32 	[%r1023+1240], %r36;
	bar.sync 	0;
	@%p283 bra 	$L__BB6_56;
	ld.shared.u32 	%r1677, [%r39+-4];
$L__BB6_56:
	setp.ne.s32 	%p284, %r1677, %r28;
	selp.u64 	%rd561, 1, 0, %p284;
	setp.ne.s32 	%p285, %r28, %r29;
	selp.u64 	%rd562, 1, 0, %p285;
	setp.ne.s32 	%p286, %r29, %r30;
	selp.u64 	%rd563, 1, 0, %p286;
	setp.ne.s32 	%p287, %r30, %r31;
	selp.u64 	%rd564, 1, 0, %p287;
	setp.ne.s32 	%p288, %r31, %r32;
	selp.u64 	%rd565, 1, 0, %p288;
	setp.ne.s32 	%p289, %r32, %r33;
	selp.u64 	%rd566, 1, 0, %p289;
	setp.ne.s32 	%p290, %r33, %r34;
	selp.u64 	%rd567, 1, 0, %p290;
	setp.ne.s32 	%p291, %r34, %r35;
	selp.u64 	%rd568, 1, 0, %p291;
	setp.ne.s32 	%p292, %r35, %r36;
	selp.u64 	%rd569, 1, 0, %p292;
	add.s64 	%rd44, %rd562, %rd561;
	add.f32 	%f314, %f21, %f22;
	selp.f32 	%f315, %f22, %f314, %p285;
	add.s64 	%rd45, %rd44, %rd563;
	add.f32 	%f316, %f315, %f23;
	selp.f32 	%f317, %f23, %f316, %p286;
	add.s64 	%rd46, %rd45, %rd564;
	add.f32 	%f318, %f317, %f24;
	selp.f32 	%f319, %f24, %f318, %p287;
	add.s64 	%rd570, %rd46, %rd565;
	add.f32 	%f320, %f319, %f25;
	selp.f32 	%f321, %f25, %f320, %p288;
	add.s64 	%rd47, %rd570, %rd566;
	add.f32 	%f322, %f321, %f26;
	selp.f32 	%f323, %f26, %f322, %p289;
	add.s64 	%rd48, %rd47, %rd567;
	add.f32 	%f324, %f323, %f27;
	selp.f32 	%f325, %f27, %f324, %p290;
	add.s64 	%rd571, %rd48, %rd568;
	add.f32 	%f326, %f325, %f28;
	selp.f32 	%f327, %f28, %f326, %p291;
	add.s64 	%rd572, %rd571, %rd569;
	mov.b64 	{%r1025, %r1030}, %rd572;
	add.f32 	%f328, %f327, %f29;
	selp.f32 	%f329, %f29, %f328, %p292;
	mov.b32 	%r1141, 1;
	mov.b32 	%r1142, 0;
	mov.b32 	%r1143, -1;
	// begin inline asm
	shfl.sync.up.b32 %r1024, %r1025, %r1141, %r1142, %r1143;
	// end inline asm
	// begin inline asm
	shfl.sync.up.b32 %r1029, %r1030, %r1141, %r1142, %r1143;
	// end inline asm
	mov.b64 	%rd573, {%r1024, %r1029};
	mov.b32 	%r1035, %f329;
	// begin inline asm
	shfl.sync.up.b32 %r1034, %r1035, %r1141, %r1142, %r1143;
	// end inline asm
	mov.b32 	%f330, %r1034;
	// begin inline asm
	shfl.sync.up.b32 %r1039, %r1040, %r1141, %r1142, %r1143;
	// end inline asm
	setp.eq.s64 	%p293, %rd572, 0;
	add.f32 	%f331, %f329, %f330;
	selp.f32 	%f332, %f331, %f329, %p293;
	setp.lt.s32 	%p294, %r1001, 1;
	selp.b64 	%rd574, 0, %rd573, %p294;
	add.s64 	%rd575, %rd574, %rd572;
	mov.b64 	{%r1045, %r1050}, %rd575;
	selp.f32 	%f333, %f329, %f332, %p294;
	mov.b32 	%r1061, 2;
	// begin inline asm
	shfl.sync.up.b32 %r1044, %r1045, %r1061, %r1142, %r1143;
	// end inline asm
	// begin inline asm
	shfl.sync.up.b32 %r1049, %r1050, %r1061, %r1142, %r1143;
	// end inline asm
	mov.b64 	%rd576, {%r1044, %r1049};
	mov.b32 	%r1055, %f333;
	// begin inline asm
	shfl.sync.up.b32 %r1054, %r1055, %r1061, %r1142, %r1143;
	// end inline asm
	mov.b32 	%f334, %r1054;
	// begin inline asm
	shfl.sync.up.b32 %r1059, %r1060, %r1061, %r1142, %r1143;
	// end inline asm
	setp.eq.s64 	%p295, %rd575, 0;
	add.f32 	%f335, %f333, %f334;
	selp.f32 	%f336, %f335, %f333, %p295;
	setp.lt.s32 	%p296, %r1001, 2;
	selp.b64 	%rd577, 0, %rd576, %p296;
	add.s64 	%rd578, %rd577, %rd575;
	mov.b64 	{%r1065, %r1070}, %rd578;
	selp.f32 	%f337, %f333, %f336, %p296;
	mov.b32 	%r1081, 4;
	// begin inline asm
	shfl.sync.up.b32 %r1064, %r1065, %r1081, %r1142, %r1143;
	// end inline asm
	// begin inline asm
	shfl.sync.up.b32 %r1069, %r1070, %r1081, %r1142, %r1143;
	// end inline asm
	mov.b64 	%rd579, {%r1064, %r1069};
	mov.b32 	%r1075, %f337;
	// begin inline asm
	shfl.sync.up.b32 %r1074, %r1075, %r1081, %r1142, %r1143;
	// end inline asm
	mov.b32 	%f338, %r1074;
	// begin inline asm
	shfl.sync.up.b32 %r1079, %r1080, %r1081, %r1142, %r1143;
	// end inline asm
	setp.eq.s64 	%p297, %rd578, 0;
	add.f32 	%f339, %f337, %f338;
	selp.f32 	%f340, %f339, %f337, %p297;
	setp.lt.s32 	%p298, %r1001, 4;
	selp.b64 	%rd580, 0, %rd579, %p298;
	add.s64 	%rd581, %rd580, %rd578;
	mov.b64 	{%r1085, %r1090}, %rd581;
	selp.f32 	%f341, %f337, %f340, %p298;
	mov.b32 	%r1101, 8;
	// begin inline asm
	shfl.sync.up.b32 %r1084, %r1085, %r1101, %r1142, %r1143;
	// end inline asm
	// begin inline asm
	shfl.sync.up.b32 %r1089, %r1090, %r1101, %r1142, %r1143;
	// end inline asm
	mov.b64 	%rd582, {%r1084, %r1089};
	mov.b32 	%r1095, %f341;
	// begin inline asm
	shfl.sync.up.b32 %r1094, %r1095, %r1101, %r1142, %r1143;
	// end inline asm
	mov.b32 	%f342, %r1094;
	// begin inline asm
	shfl.sync.up.b32 %r1099, %r1100, %r1101, %r1142, %r1143;
	// end inline asm
	setp.eq.s64 	%p299, %rd581, 0;
	add.f32 	%f343, %f341, %f342;
	selp.f32 	%f344, %f343, %f341, %p299;
	setp.lt.s32 	%p300, %r1001, 8;
	selp.b64 	%rd583, 0, %rd582, %p300;
	add.s64 	%rd584, %rd583, %rd581;
	mov.b64 	{%r1105, %r1110}, %rd584;
	selp.f32 	%f345, %f341, %f344, %p300;
	mov.b32 	%r1121, 16;
	// begin inline asm
	shfl.sync.up.b32 %r1104, %r1105, %r1121, %r1142, %r1143;
	// end inline asm
	// begin inline asm
	shfl.sync.up.b32 %r1109, %r1110, %r1121, %r1142, %r1143;
	// end inline asm
	mov.b64 	%rd585, {%r1104, %r1109};
	mov.b32 	%r1115, %f345;
	// begin inline asm
	shfl.sync.up.b32 %r1114, %r1115, %r1121, %r1142, %r1143;
	// end inline asm
	mov.b32 	%f346, %r1114;
	// begin inline asm
	shfl.sync.up.b32 %r1119, %r1120, %r1121, %r1142, %r1143;
	// end inline asm
	setp.eq.s64 	%p301, %rd584, 0;
	add.f32 	%f347, %f345, %f346;
	selp.f32 	%f30, %f347, %f345, %p301;
	setp.lt.s32 	%p302, %r1001, 16;
	selp.b64 	%rd586, 0, %rd585, %p302;
	add.s64 	%rd49, %rd586, %rd584;
	mov.b64 	{%r1125, %r1130}, %rd49;
	selp.f32 	%f348, %f345, %f30, %p302;
	// begin inline asm
	shfl.sync.up.b32 %r1124, %r1125, %r1141, %r1142, %r1143;
	// end inline asm
	// begin inline asm
	shfl.sync.up.b32 %r1129, %r1130, %r1141, %r1142, %r1143;
	// end inline asm
	mov.b64 	%rd812, {%r1124, %r1129};
	mov.b32 	%r1135, %f348;
	// begin inline asm
	shfl.sync.up.b32 %r1134, %r1135, %r1141, %r1142, %r1143;
	// end inline asm
	mov.b32 	%f497, %r1134;
	// begin inline asm
	shfl.sync.up.b32 %r1139, %r1140, %r1141, %r1142, %r1143;
	// end inline asm
	setp.ne.s32 	%p303, %r1001, 31;
	@%p303 bra 	$L__BB6_58;
	shl.b32 	%r1144, %r25, 4;
	mov.u32 	%r1145, _ZN6thrust24THRUST_300001_SM_1000_NS8cuda_cub4core6detail5shmemE;
	add.s32 	%r1146, %r1145, %r1144;
	st.shared.u64 	[%r1146], %rd49;
	st.shared.f32 	[%r1146+8], %f30;
$L__BB6_58:
	bar.sync 	0;
	ld.shared.u64 	%rd587, [_ZN6thrust24THRUST_300001_SM_1000_NS8cuda_cub4core6detail5shmemE];
	ld.shared.f32 	%f349, [_ZN6thrust24THRUST_300001_SM_1000_NS8cuda_cub4core6detail5shmemE+8];
	ld.shared.u64 	%rd588, [_ZN6thrust24THRUST_300001_SM_1000_NS8cuda_cub4core6detail5shmemE+16];
	ld.shared.f32 	%f350, [_ZN6thrust24THRUST_300001_SM_1000_NS8cuda_cub4core6detail5shmemE+24];
	add.s64 	%rd589, %rd588, %rd587;
	setp.eq.s64 	%p304, %rd588, 0;
	add.f32 	%f351, %f349, %f350;
	selp.f32 	%f352, %f351, %f350, %p304;
	setp.eq.s32 	%p305, %r25, 2;
	selp.b64 	%rd590, %rd589, %rd587, %p305;
	selp.f32 	%f353, %f352, %f349, %p305;
	ld.shared.u64 	%rd591, [_ZN6thrust24THRUST_300001_SM_1000_NS8cuda_cub4core6detail5shmemE+32];
	ld.shared.f32 	%f354, [_ZN6thrust24THRUST_300001_SM_1000_NS8cuda_cub4core6detail5shmemE+40];
	add.s64 	%rd592, %rd591, %rd589;
	setp.eq.s64 	%p306, %rd591, 0;
	add.f32 	%f355, %f352, %f354;
	selp.f32 	%f356, %f355, %f354, %p306;
	setp.eq.s32 	%p307, %r25, 3;
	selp.b64 	%rd593, %rd592, %rd590, %p307;
	selp.f32 	%f357, %f356, %f353, %p307;
	ld.shared.u64 	%rd594, [_ZN6thrust24THRUST_300001_SM_1000_NS8cuda_cub4core6detail5shmemE+48];
	ld.shared.f32 	%f358, [_ZN6thrust24THRUST_300001_SM_1000_NS8cuda_cub4core6detail5shmemE+56];
	add.s64 	%rd595, %rd594, %rd592;
	setp.eq.s64 	%p308, %rd594, 0;
	add.f32 	%f359, %f356, %f358;
	selp.f32 	%f360, %f359, %f358, %p308;
	setp.eq.s32 	%p309, %r25, 4;
	selp.b64 	%rd596, %rd595, %rd593, %p309;
	selp.f32 	%f361, %f360, %f357, %p309;
	ld.shared.u64 	%rd597, [_ZN6thrust24THRUST_300001_SM_1000_NS8cuda_cub4core6detail5shmemE+64];
	ld.shared.f32 	%f362, [_ZN6thrust24THRUST_300001_SM_1000_NS8cuda_cub4core6detail5shmemE+72];
	add.s64 	%rd598, %rd597, %rd595;
	setp.eq.s64 	%p310, %rd597, 0;
	add.f32 	%f363, %f360, %f362;
	selp.f32 	%f364, %f363, %f362, %p310;
	setp.eq.s32 	%p311, %r25, 5;
	selp.b64 	%rd599, %rd598, %rd596, %p311;
	selp.f32 	%f365, %f364, %f361, %p311;
	ld.shared.u64 	%rd600, [_ZN6thrust24THRUST_300001_SM_1000_NS8cuda_cub4core6detail5shmemE+80];
	ld.shared.f32 	%f366, [_ZN6thrust24THRUST_300001_SM_1000_NS8cuda_cub4core6detail5shmemE+88];
	add.s64 	%rd601, %rd600, %rd598;
	setp.eq.s64 	%p312, %rd600, 0;
	add.f32 	%f367, %f364, %f366;
	selp.f32 	%f368, %f367, %f366, %p312;
	setp.eq.s32 	%p313, %r25, 6;
	selp.b64 	%rd602, %rd601, %rd599, %p313;
	selp.f32 	%f369, %f368, %f365, %p313;
	ld.shared.u64 	%rd603, [_ZN6thrust24THRUST_300001_SM_1000_NS8cuda_cub4core6detail5shmemE+96];
	ld.shared.f32 	%f370, [_ZN6thrust24THRUST_300001_SM_1000_NS8cuda_cub4core6detail5shmemE+104];
	add.s64 	%rd604, %rd603, %rd601;
	setp.eq.s64 	%p314, %rd603, 0;
	add.f32 	%f371, %f368, %f370;
	selp.f32 	%f372, %f371, %f370, %p314;
	setp.eq.s32 	%p315, %r25, 7;
	selp.b64 	%rd51, %rd604, %rd602, %p315;
	selp.f32 	%f32, %f372, %f369, %p315;
	ld.shared.u64 	%rd605, [_ZN6thrust24THRUST_300001_SM_1000_NS8cuda_cub4core6detail5shmemE+112];
	ld.shared.f32 	%f373, [_ZN6thrust24THRUST_300001_SM_1000_NS8cuda_cub4core6detail5shmemE+120];
	add.s64 	%rd52, %rd605, %rd604;
	setp.eq.s64 	%p316, %rd605, 0;
	add.f32 	%f374, %f372, %f373;
	selp.f32 	%f33, %f374, %f373, %p316;
	setp.lt.u32 	%p317, %r23, 32;
	@%p317 bra 	$L__BB6_60;
	setp.eq.s64 	%p318, %rd812, 0;
	add.f32 	%f375, %f32, %f497;
	selp.f32 	%f376, %f375, %f497, %p318;
	setp.eq.s32 	%p319, %r1001, 0;
	selp.b64 	%rd606, 0, %rd812, %p319;
	add.s64 	%rd812, %rd51, %rd606;
	selp.f32 	%f497, %f32, %f376, %p319;
	bra.uni 	$L__BB6_96;
$L__BB6_60:
	setp.ne.s32 	%p320, %r23, 0;
	mul.wide.u32 	%rd607, %r1, 16;
	add.s64 	%rd54, %rd1, %rd607;
	@%p320 bra 	$L__BB6_62;
	st.shared.u64 	[_ZN6thrust24THRUST_300001_SM_1000_NS8cuda_cub4core6detail5shmemE+200], %rd52;
	st.shared.f32 	[_ZN6thrust24THRUST_300001_SM_1000_NS8cuda_cub4core6detail5shmemE+208], %f33;
	add.s64 	%rd608, %rd54, 512;
	mov.b32 	%r1147, %f33;
	mov.b32 	%r1148, 100;
	mov.b64 	%rd609, {%r1147, %r1148};
	// begin inline asm
	st.relaxed.gpu.v2.u64 [%rd608], {%rd609, %rd52};
	// end inline asm
$L__BB6_62:
	not.b32 	%r42, %r23;
	mov.u32 	%r1149, %nctaid.x;
	setp.gt.u32 	%p321, %r1149, 499;
	@%p321 bra 	$L__BB6_64;
	membar.cta;
	bra.uni 	$L__BB6_65;
$L__BB6_64:
	mov.b32 	%r1150, 450;
	// begin inline asm
	nanosleep.u32 %r1150;
	// end inline asm
$L__BB6_65:
	mul.wide.s32 	%rd611, %r42, 16;
	add.s64 	%rd612, %rd54, %rd611;
	add.s64 	%rd55, %rd612, 512;
$L__BB6_66:
	// begin inline asm
	ld.relaxed.gpu.v2.u64 {%rd613, %rd802}, [%rd55];
	// end inline asm
	mov.b64 	{%r1151, %r1678}, %rd613;
	setp.eq.s32 	%p322, %r1678, 99;
	mov.b32 	%r1152, -1;
	vote.sync.any.pred 	%p323, %p322, %r1152;
	@%p323 bra 	$L__BB6_66;
	mov.b32 	%f487, %r1151;
	setp.eq.s32 	%p324, %r1678, 101;
	mov.b32 	%r1174, -1;
	vote.sync.ballot.b32 	%r1176, %p324, %r1174;
	// begin inline asm
	mov.u32 %r1154, %lanemask_ge;
	// end inline asm
	and.b32  	%r1177, %r1176, %r1154;
	or.b32  	%r1178, %r1177, -2147483648;
	add.s32 	%r1179, %r1178, -1;
	not.b32 	%r1180, %r1178;
	and.b32  	%r1181, %r1180, %r1179;
	popc.b32 	%r45, %r1181;
	mov.b64 	{%r1156, %r1161}, %rd802;
	mov.b32 	%r1172, 1;
	// begin inline asm
	shfl.sync.down.b32 %r1155, %r1156, %r1172, %r45, %r1174;
	// end inline asm
	// begin inline asm
	shfl.sync.down.b32 %r1160, %r1161, %r1172, %r45, %r1174;
	// end inline asm
	// begin inline asm
	shfl.sync.down.b32 %r1165, %r1151, %r1172, %r45, %r1174;
	// end inline asm
	// begin inline asm
	shfl.sync.down.b32 %r1170, %r1171, %r1172, %r45, %r1174;
	// end inline asm
	setp.ge.s32 	%p326, %r1001, %r45;
	@%p326 bra 	$L__BB6_69;
	mov.b32 	%f377, %r1165;
	mov.b64 	%rd616, {%r1155, %r1160};
	add.s64 	%rd58, %rd802, %rd616;
	setp.eq.s64 	%p327, %rd802, 0;
	add.f32 	%f378, %f487, %f377;
	selp.f32 	%f487, %f378, %f487, %p327;
	mov.u64 	%rd802, %rd58;
$L__BB6_69:
	mov.b64 	{%r1183, %r1188}, %rd802;
	mov.b32 	%r1199, 2;
	mov.b32 	%r1201, -1;
	// begin inline asm
	shfl.sync.down.b32 %r1182, %r1183, %r1199, %r45, %r1201;
	// end inline asm
	// begin inline asm
	shfl.sync.down.b32 %r1187, %r1188, %r1199, %r45, %r1201;
	// end inline asm
	mov.b32 	%r1193, %f487;
	// begin inline asm
	shfl.sync.down.b32 %r1192, %r1193, %r1199, %r45, %r1201;
	// end inline asm
	// begin inline asm
	shfl.sync.down.b32 %r1197, %r1198, %r1199, %r45, %r1201;
	// end inline asm
	add.s32 	%r52, %r1001, 2;
	setp.gt.s32 	%p328, %r52, %r45;
	@%p328 bra 	$L__BB6_71;
	mov.b32 	%f379, %r1192;
	mov.b64 	%rd617, {%r1182, %r1187};
	add.s64 	%rd60, %rd802, %rd617;
	setp.eq.s64 	%p329, %rd802, 0;
	add.f32 	%f380, %f487, %f379;
	selp.f32 	%f487, %f380, %f487, %p329;
	mov.u64 	%rd802, %rd60;
$L__BB6_71:
	mov.b64 	{%r1203, %r1208}, %rd802;
	mov.b32 	%r1219, 4;
	mov.b32 	%r1221, -1;
	// begin inline asm
	shfl.sync.down.b32 %r1202, %r1203, %r1219, %r45, %r1221;
	// end inline asm
	// begin inline asm
	shfl.sync.down.b32 %r1207, %r1208, %r1219, %r45, %r1221;
	// end inline asm
	mov.b32 	%r1213, %f487;
	// begin inline asm
	shfl.sync.down.b32 %r1212, %r1213, %r1219, %r45, %r1221;
	// end inline asm
	// begin inline asm
	shfl.sync.down.b32 %r1217, %r1218, %r1219, %r45, %r1221;
	// end inline asm
	add.s32 	%r56, %r1001, 4;
	setp.gt.s32 	%p330, %r56, %r45;
	@%p330 bra 	$L__BB6_73;
	mov.b32 	%f381, %r1212;
	mov.b64 	%rd618, {%r1202, %r1207};
	add.s64 	%rd62, %rd802, %rd618;
	setp.eq.s64 	%p331, %rd802, 0;
	add.f32 	%f382, %f487, %f381;
	selp.f32 	%f487, %f382, %f487, %p331;
	mov.u64 	%rd802, %rd62;
$L__BB6_73:
	mov.b64 	{%r1223, %r1228}, %rd802;
	mov.b32 	%r1239, 8;
	mov.b32 	%r1241, -1;
	// begin inline asm
	shfl.sync.down.b32 %r1222, %r1223, %r1239, %r45, %r1241;
	// end inline asm
	// begin inline asm
	shfl.sync.down.b32 %r1227, %r1228, %r1239, %r45, %r1241;
	// end inline asm
	mov.b32 	%r1233, %f487;
	// begin inline asm
	shfl.sync.down.b32 %r1232, %r1233, %r1239, %r45, %r1241;
	// end inline asm
	// begin inline asm
	shfl.sync.down.b32 %r1237, %r1238, %r1239, %r45, %r1241;
	// end inline asm
	add.s32 	%r60, %r1001, 8;
	setp.gt.s32 	%p332, %r60, %r45;
	@%p332 bra 	$L__BB6_75;
	mov.b32 	%f383, %r1232;
	mov.b64 	%rd619, {%r1222, %r1227};
	add.s64 	%rd64, %rd802, %rd619;
	setp.eq.s64 	%p333, %rd802, 0;
	add.f32 	%f384, %f487, %f383;
	selp.f32 	%f487, %f384, %f487, %p333;
	mov.u64 	%rd802, %rd64;
$L__BB6_75:
	mov.b64 	{%r1243, %r1248}, %rd802;
	mov.b32 	%r1259, 16;
	mov.b32 	%r1261, -1;
	// begin inline asm
	shfl.sync.down.b32 %r1242, %r1243, %r1259, %r45, %r1261;
	// end inline asm
	// begin inline asm
	shfl.sync.down.b32 %r1247, %r1248, %r1259, %r45, %r1261;
	// end inline asm
	mov.b32 	%r1253, %f487;
	// begin inline asm
	shfl.sync.down.b32 %r1252, %r1253, %r1259, %r45, %r1261;
	// end inline asm
	// begin inline asm
	shfl.sync.down.b32 %r1257, %r1258, %r1259, %r45, %r1261;
	// end inline asm
	add.s32 	%r64, %r1001, 16;
	setp.gt.s32 	%p334, %r64, %r45;
	@%p334 bra 	$L__BB6_77;
	mov.b32 	%f385, %r1252;
	mov.b64 	%rd620, {%r1242, %r1247};
	add.s64 	%rd66, %rd802, %rd620;
	setp.eq.s64 	%p335, %rd802, 0;
	add.f32 	%f386, %f487, %f385;
	selp.f32 	%f487, %f386, %f487, %p335;
	mov.u64 	%rd802, %rd66;
$L__BB6_77:
	not.b32 	%r1262, %r23;
	add.s32 	%r1679, %r1, %r1262;
	add.s64 	%rd68, %rd1, 512;
$L__BB6_78:
	setp.ne.s32 	%p336, %r1678, 101;
	mov.b32 	%r1263, -1;
	vote.sync.all.pred 	%p337, %p336, %r1263;
	not.pred 	%p338, %p337;
	@%p338 bra 	$L__BB6_92;
	mul.wide.s32 	%rd675, %r1679, 16;
	add.s64 	%rd676, %rd68, %rd675;
	add.s64 	%rd674, %rd676, -512;
$L__BB6_80:
	// begin inline asm
	ld.relaxed.gpu.v2.u64 {%rd672, %rd808}, [%rd674];
	// end inline asm
	mov.b64 	{%r1346, %r1678}, %rd672;
	setp.eq.s32 	%p376, %r1678, 99;
	mov.b32 	%r1347, -1;
	vote.sync.any.pred 	%p377, %p376, %r1347;
	@%p377 bra 	$L__BB6_80;
	mov.b32 	%f493, %r1346;
	setp.eq.s32 	%p378, %r1678, 101;
	mov.b32 	%r1368, -1;
	vote.sync.ballot.b32 	%r1370, %p378, %r1368;
	and.b32  	%r1371, %r1370, %r1154;
	or.b32  	%r1372, %r1371, -2147483648;
	add.s32 	%r1373, %r1372, -1;
	not.b32 	%r1374, %r1372;
	and.b32  	%r1375, %r1374, %r1373;
	popc.b32 	%r69, %r1375;
	mov.b64 	{%r1350, %r1355}, %rd808;
	mov.b32 	%r1366, 1;
	// begin inline asm
	shfl.sync.down.b32 %r1349, %r1350, %r1366, %r69, %r1368;
	// end inline asm
	// begin inline asm
	shfl.sync.down.b32 %r1354, %r1355, %r1366, %r69, %r1368;
	// end inline asm
	// begin inline asm
	shfl.sync.down.b32 %r1359, %r1346, %r1366, %r69, %r1368;
	// end inline asm
	// begin inline asm
	shfl.sync.down.b32 %r1364, %r1365, %r1366, %r69, %r1368;
	// end inline asm
	setp.ge.s32 	%p380, %r1001, %r69;
	@%p380 bra 	$L__BB6_83;
	mov.b32 	%f399, %r1359;
	mov.b64 	%rd677, {%r1349, %r1354};
	add.s64 	%rd72, %rd808, %rd677;
	setp.eq.s64 	%p381, %rd808, 0;
	add.f32 	%f400, %f493, %f399;
	selp.f32 	%f493, %f400, %f493, %p381;
	mov.u64 	%rd808, %rd72;
$L__BB6_83:
	mov.b64 	{%r1377, %r1382}, %rd808;
	mov.b32 	%r1393, 2;
	mov.b32 	%r1395, -1;
	// begin inline asm
	shfl.sync.down.b32 %r1376, %r1377, %r1393, %r69, %r1395;
	// end inline asm
	// begin inline asm
	shfl.sync.down.b32 %r1381, %r1382, %r1393, %r69, %r1395;
	// end inline asm
	mov.b32 	%r1387, %f493;
	// begin inline asm
	shfl.sync.down.b32 %r1386, %r1387, %r1393, %r69, %r1395;
	// end inline asm
	// begin inline asm
	shfl.sync.down.b32 %r1391, %r1392, %r1393, %r69, %r1395;
	// end inline asm
	setp.gt.s32 	%p382, %r52, %r69;
	@%p382 bra 	$L__BB6_85;
	mov.b32 	%f401, %r1386;
	mov.b64 	%rd678, {%r1376, %r1381};
	add.s64 	%rd74, %rd808, %rd678;
	setp.eq.s64 	%p383, %rd808, 0;
	add.f32 	%f402, %f493, %f401;
	selp.f32 	%f493, %f402, %f493, %p383;
	mov.u64 	%rd808, %rd74;
$L__BB6_85:
	mov.b64 	{%r1397, %r1402}, %rd808;
	mov.b32 	%r1413, 4;
	mov.b32 	%r1415, -1;
	// begin inline asm
	shfl.sync.down.b32 %r1396, %r1397, %r1413, %r69, %r1415;
	// end inline asm
	// begin inline asm
	shfl.sync.down.b32 %r1401, %r1402, %r1413, %r69, %r1415;
	// end inline asm
	mov.b32 	%r1407, %f493;
	// begin inline asm
	shfl.sync.down.b32 %r1406, %r1407, %r1413, %r69, %r1415;
	// end inline asm
	// begin inline asm
	shfl.sync.down.b32 %r1411, %r1412, %r1413, %r69, %r1415;
	// end inline asm
	setp.gt.s32 	%p384, %r56, %r69;
	@%p384 bra 	$L__BB6_87;
	mov.b32 	%f403, %r1406;
	mov.b64 	%rd679, {%r1396, %r1401};
	add.s64 	%rd76, %rd808, %rd679;
	setp.eq.s64 	%p385, %rd808, 0;
	add.f32 	%f404, %f493, %f403;
	selp.f32 	%f493, %f404, %f493, %p385;
	mov.u64 	%rd808, %rd76;
$L__BB6_87:
	mov.b64 	{%r1417, %r1422}, %rd808;
	mov.b32 	%r1433, 8;
	mov.b32 	%r1435, -1;
	// begin inline asm
	shfl.sync.down.b32 %r1416, %r1417, %r1433, %r69, %r1435;
	// end inline asm
	// begin inline asm
	shfl.sync.down.b32 %r1421, %r1422, %r1433, %r69, %r1435;
	// end inline asm
	mov.b32 	%r1427, %f493;
	// begin inline asm
	shfl.sync.down.b32 %r1426, %r1427, %r1433, %r69, %r1435;
	// end inline asm
	// begin inline asm
	shfl.sync.down.b32 %r1431, %r1432, %r1433, %r69, %r1435;
	// end inline asm
	setp.gt.s32 	%p386, %r60, %r69;
	@%p386 bra 	$L__BB6_89;
	mov.b32 	%f405, %r1426;
	mov.b64 	%rd680, {%r1416, %r1421};
	add.s64 	%rd78, %rd808, %rd680;
	setp.eq.s64 	%p387, %rd808, 0;
	add.f32 	%f406, %f493, %f405;
	selp.f32 	%f493, %f406, %f493, %p387;
	mov.u64 	%rd808, %rd78;
$L__BB6_89:
	mov.b64 	{%r1437, %r1442}, %rd808;
	mov.b32 	%r1453, 16;
	mov.b32 	%r1455, -1;
	// begin inline asm
	shfl.sync.down.b32 %r1436, %r1437, %r1453, %r69, %r1455;
	// end inline asm
	// begin inline asm
	shfl.sync.down.b32 %r1441, %r1442, %r1453, %r69, %r1455;
	// end inline asm
	mov.b32 	%r1447, %f493;
	// begin inline asm
	shfl.sync.down.b32 %r1446, %r1447, %r1453, %r69, %r1455;
	// end inline asm
	// begin inline asm
	shfl.sync.down.b32 %r1451, %r1452, %r1453, %r69, %r1455;
	// end inline asm
	setp.gt.s32 	%p388, %r64, %r69;
	@%p388 bra 	$L__BB6_91;
	mov.b32 	%f407, %r1446;
	mov.b64 	%rd681, {%r1436, %r1441};
	add.s64 	%rd80, %rd808, %rd681;
	setp.eq.s64 	%p389, %rd808, 0;
	add.f32 	%f408, %f493, %f407;
	selp.f32 	%f493, %f408, %f493, %p389;
	mov.u64 	%rd808, %rd80;
$L__BB6_91:
	add.s64 	%rd82, %rd808, %rd802;
	setp.eq.s64 	%p390, %rd802, 0;
	add.f32 	%f409, %f487, %f493;
	selp.f32 	%f487, %f409, %f487, %p390;
	add.s32 	%r1679, %r1679, -32;
	mov.u64 	%rd802, %rd82;
	bra.uni 	$L__BB6_78;
$L__BB6_92:
	@%p320 bra 	$L__BB6_94;
	add.s64 	%rd623, %rd802, %rd52;
	setp.eq.s64 	%p340, %rd52, 0;
	add.f32 	%f387, %f33, %f487;
	selp.f32 	%f388, %f387, %f33, %p340;
	add.s64 	%rd621, %rd54, 512;
	mov.b32 	%r1265, %f388;
	mov.b32 	%r1266, 101;
	mov.b64 	%rd622, {%r1265, %r1266};
	// begin inline asm
	st.relaxed.gpu.v2.u64 [%rd621], {%rd622, %rd623};
	// end inline asm
	st.shared.u64 	[_ZN6thrust24THRUST_300001_SM_1000_NS8cuda_cub4core6detail5shmemE+168], %rd802;
	st.shared.f32 	[_ZN6thrust24THRUST_300001_SM_1000_NS8cuda_cub4core6detail5shmemE+176], %f487;
	st.shared.u64 	[_ZN6thrust24THRUST_300001_SM_1000_NS8cuda_cub4core6detail5shmemE+184], %rd623;
	st.shared.f32 	[_ZN6thrust24THRUST_300001_SM_1000_NS8cuda_cub4core6detail5shmemE+192], %f388;
$L__BB6_94:
	setp.ne.s32 	%p341, %r1001, 0;
	@%p341 bra 	$L__BB6_96;
	st.shared.u64 	[_ZN6thrust24THRUST_300001_SM_1000_NS8cuda_cub4core6detail5shmemE+136], %rd802;
	st.shared.f32 	[_ZN6thrust24THRUST_300001_SM_1000_NS8cuda_cub4core6detail5shmemE+144], %f487;
	mov.u64 	%rd812, %rd802;
	mov.f32 	%f497, %f487;
$L__BB6_96:
	setp.eq.s32 	%p342, %r23, 0;
	bar.sync 	0;
	@%p342 bra 	$L__BB6_98;
	ld.shared.f32 	%f389, [_ZN6thrust24THRUST_300001_SM_1000_NS8cuda_cub4core6detail5shmemE+144];
	ld.shared.u64 	%rd624, [_ZN6thrust24THRUST_300001_SM_1000_NS8cuda_cub4core6detail5shmemE+136];
	add.s64 	%rd84, %rd624, %rd812;
	setp.eq.s64 	%p343, %rd812, 0;
	add.f32 	%f390, %f497, %f389;
	selp.f32 	%f497, %f390, %f497, %p343;
	mov.u64 	%rd812, %rd84;
$L__BB6_98:
	setp.ne.s32 	%p344, %r34, %r35;
	setp.ne.s32 	%p345, %r33, %r34;
	setp.ne.s32 	%p346, %r32, %r33;
	setp.ne.s32 	%p347, %r31, %r32;
	setp.ne.s32 	%p348, %r30, %r31;
	setp.ne.s32 	%p349, %r29, %r30;
	setp.ne.s32 	%p350, %r28, %r29;
	setp.ne.s32 	%p351, %r1677, %r28;
	selp.u64 	%rd625, 1, 0, %p351;
	add.s64 	%rd86, %rd812, %rd625;
	add.f32 	%f391, %f497, %f21;
	selp.f32 	%f62, %f21, %f391, %p351;
	add.s64 	%rd87, %rd44, %rd812;
	add.f32 	%f392, %f62, %f22;
	selp.f32 	%f63, %f22, %f392, %p350;
	add.s64 	%rd88, %rd45, %rd812;
	add.f32 	%f393, %f63, %f23;
	selp.f32 	%f64, %f23, %f393, %p349;
	add.s64 	%rd89, %rd46, %rd812;
	add.f32 	%f394, %f64, %f24;
	selp.f32 	%f65, %f24, %f394, %p348;
	selp.u64 	%rd626, 1, 0, %p347;
	add.s64 	%rd90, %rd89, %rd626;
	add.f32 	%f395, %f65, %f25;
	selp.f32 	%f66, %f25, %f395, %p347;
	add.s64 	%rd91, %rd47, %rd812;
	add.f32 	%f396, %f66, %f26;
	selp.f32 	%f67, %f26, %f396, %p346;
	add.s64 	%rd92, %rd48, %rd812;
	add.f32 	%f397, %f67, %f27;
	selp.f32 	%f68, %f27, %f397, %p345;
	selp.u64 	%rd627, 1, 0, %p344;
	add.s64 	%rd93, %rd92, %rd627;
	add.f32 	%f398, %f68, %f28;
	selp.f32 	%f69, %f28, %f398, %p344;
	ld.shared.u64 	%rd94, [_ZN6thrust24THRUST_300001_SM_1000_NS8cuda_cub4core6detail5shmemE+200];
	ld.shared.u64 	%rd95, [_ZN6thrust24THRUST_300001_SM_1000_NS8cuda_cub4core6detail5shmemE+168];
	setp.lt.s64 	%p352, %rd94, 257;
	@%p352 bra 	$L__BB6_124;
	setp.eq.s32 	%p362, %r1677, %r28;
	bar.sync 	0;
	@%p362 bra 	$L__BB6_101;
	cvt.u32.u64 	%r1267, %rd95;
	cvt.u32.u64 	%r1268, %rd812;
	sub.s32 	%r1269, %r1268, %r1267;
	shl.b32 	%r1270, %r1269, 3;
	mov.u32 	%r1271, _ZN6thrust24THRUST_300001_SM_1000_NS8cuda_cub4core6detail5shmemE;
	add.s32 	%r1272, %r1271, %r1270;
	mov.b32 	%r1273, %f497;
	st.shared.v2.u32 	[%r1272], {%r1677, %r1273};
$L__BB6_101:
	setp.eq.s32 	%p363, %r28, %r29;
	@%p363 bra 	$L__BB6_103;
	cvt.u32.u64 	%r1274, %rd95;
	cvt.u32.u64 	%r1275, %rd86;
	sub.s32 	%r1276, %r1275, %r1274;
	shl.b32 	%r1277, %r1276, 3;
	mov.u32 	%r1278, _ZN6thrust24THRUST_300001_SM_1000_NS8cuda_cub4core6detail5shmemE;
	add.s32 	%r1279, %r1278, %r1277;
	mov.b32 	%r1280, %f62;
	st.shared.v2.u32 	[%r1279], {%r28, %r1280};
$L__BB6_103:
	setp.eq.s32 	%p364, %r29, %r30;
	@%p364 bra 	$L__BB6_105;
	cvt.u32.u64 	%r1281, %rd95;
	cvt.u32.u64 	%r1282, %rd87;
	sub.s32 	%r1283, %r1282, %r1281;
	shl.b32 	%r1284, %r1283, 3;
	mov.u32 	%r1285, _ZN6thrust24THRUST_300001_SM_1000_NS8cuda_cub4core6detail5shmemE;
	add.s32 	%r1286, %r1285, %r1284;
	mov.b32 	%r1287, %f63;
	st.shared.v2.u32 	[%r1286], {%r29, %r1287};
$L__BB6_105:
	setp.eq.s32 	%p365, %r30, %r31;
	@%p365 bra 	$L__BB6_107;
	cvt.u32.u64 	%r1288, %rd95;
	cvt.u32.u64 	%r1289, %rd88;
	sub.s32 	%r1290, %r1289, %r1288;
	shl.b32 	%r1291, %r1290, 3;
	mov.u32 	%r1292, _ZN6thrust24THRUST_300001_SM_1000_NS8cuda_cub4core6detail5shmemE;
	add.s32 	%r1293, %r1292, %r1291;
	mov.b32 	%r1294, %f64;
	st.shared.v2.u32 	[%r1293], {%r30, %r1294};
$L__BB6_107:
	setp.eq.s32 	%p366, %r31, %r32;
	@%p366 bra 	$L__BB6_109;
	cvt.u32.u64 	%r1295, %rd95;
	cvt.u32.u64 	%r1296, %rd89;
	sub.s32 	%r1297, %r1296, %r1295;
	shl.b32 	%r1298, %r1297, 3;
	mov.u32 	%r1299, _ZN6thrust24THRUST_300001_SM_1000_NS8cuda_cub4core6detail5shmemE;
	add.s32 	%r1300, %r1299, %r1298;
	mov.b32 	%r1301, %f65;
	st.shared.v2.u32 	[%r1300], {%r31, %r1301};
$L__BB6_109:
	setp.eq.s32 	%p367, %r32, %r33;
	@%p367 bra 	$L__BB6_111;
	cvt.u32.u64 	%r1302, %rd95;
	cvt.u32.u64 	%r1303, %rd90;
	sub.s32 	%r1304, %r1303, %r1302;
	shl.b32 	%r1305, %r1304, 3;
	mov.u32 	%r1306, _ZN6thrust24THRUST_300001_SM_1000_NS8cuda_cub4core6detail5shmemE;
	add.s32 	%r1307, %r1306, %r1305;
	mov.b32 	%r1308, %f66;
	st.shared.v2.u32 	[%r1307], {%r32, %r1308};
$L__BB6_111:
	setp.eq.s32 	%p368, %r33, %r34;
	@%p368 bra 	$L__BB6_113;
	cvt.u32.u64 	%r1309, %rd95;
	cvt.u32.u64 	%r1310, %rd91;
	sub.s32 	%r1311, %r1310, %r1309;
	shl.b32 	%r1312, %r1311, 3;
	mov.u32 	%r1313, _ZN6thrust24THRUST_300001_SM_1000_NS8cuda_cub4core6detail5shmemE;
	add.s32 	%r1314, %r1313, %r1312;
	mov.b32 	%r1315, %f67;
	st.shared.v2.u32 	[%r1314], {%r33, %r1315};
$L__BB6_113:
	setp.eq.s32 	%p369, %r34, %r35;
	@%p369 bra 	$L__BB6_115;
	cvt.u32.u64 	%r1316, %rd95;
	cvt.u32.u64 	%r1317, %rd92;
	sub.s32 	%r1318, %r1317, %r1316;
	shl.b32 	%r1319, %r1318, 3;
	mov.u32 	%r1320, _ZN6thrust24THRUST_300001_SM_1000_NS8cuda_cub4core6detail5shmemE;
	add.s32 	%r1321, %r1320, %r1319;
	mov.b32 	%r1322, %f68;
	st.shared.v2.u32 	[%r1321], {%r34, %r1322};
$L__BB6_115:
	setp.eq.s32 	%p370, %r35, %r36;
	@%p370 bra 	$L__BB6_117;
	cvt.u32.u64 	%r1323, %rd95;
	cvt.u32.u64 	%r1324, %rd93;
	sub.s32 	%r1325, %r1324, %r1323;
	shl.b32 	%r1326, %r1325, 3;
	mov.u32 	%r1327, _ZN6thrust24THRUST_300001_SM_1000_NS8cuda_cub4core6detail5shmemE;
	add.s32 	%r1328, %r1327, %r1326;
	mov.b32 	%r1329, %f69;
	st.shared.v2.u32 	[%r1328], {%r35, %r1329};
$L__BB6_117:
	bar.sync 	0;
	cvt.u64.u32 	%rd818, %r23;
	setp.le.u64 	%p371, %rd94, %rd818;
	@%p371 bra 	$L__BB6_362;
	not.b64 	%rd655, %rd818;
	add.s64 	%rd97, %rd94, %rd655;
	shr.u64 	%rd656, %rd97, 8;
	add.s64 	%rd657, %rd656, 1;
	and.b64  	%rd814, %rd657, 3;
	and.b64  	%rd658, %rd97, 768;
	setp.eq.s64 	%p372, %rd658, 768;
	@%p372 bra 	$L__BB6_121;
	add.s64 	%rd659, %rd95, %rd818;
	shl.b64 	%rd660, %rd659, 2;
	add.s64 	%rd816, %rd5, %rd660;
	add.s64 	%rd815, %rd4, %rd660;
	shl.b32 	%r1330, %r23, 3;
	mov.u32 	%r1331, _ZN6thrust24THRUST_300001_SM_1000_NS8cuda_cub4core6detail5shmemE;
	add.s32 	%r1680, %r1331, %r1330;
	shl.b64 	%rd661, %rd814, 8;
	add.s64 	%rd818, %rd661, %rd818;
$L__BB6_120:
	.pragma "nounroll";
	ld.shared.v2.u32 	{%r1332, %r1333}, [%r1680];
	st.global.u32 	[%rd815], %r1332;
	st.global.u32 	[%rd816], %r1333;
	add.s64 	%rd816, %rd816, 1024;
	add.s64 	%rd815, %rd815, 1024;
	add.s32 	%r1680, %r1680, 2048;
	add.s64 	%rd814, %rd814, -1;
	setp.ne.s64 	%p373, %rd814, 0;
	@%p373 bra 	$L__BB6_120;
$L__BB6_121:
	setp.lt.u64 	%p374, %rd97, 768;
	@%p374 bra 	$L__BB6_362;
	mov.u32 	%r1336, _ZN6thrust24THRUST_300001_SM_1000_NS8cuda_cub4core6detail5shmemE;
$L__BB6_123:
	cvt.u32.u64 	%r1334, %rd818;
	add.s64 	%rd662, %rd818, %rd95;
	shl.b32 	%r1335, %r1334, 3;
	add.s32 	%r1337, %r1336, %r1335;
	ld.shared.v2.u32 	{%r1338, %r1339}, [%r1337];
	shl.b64 	%rd663, %rd662, 2;
	add.s64 	%rd664, %rd4, %rd663;
	st.global.u32 	[%rd664], %r1338;
	add.s64 	%rd665, %rd5, %rd663;
	st.global.u32 	[%rd665], %r1339;
	and.b64  	%rd666, %rd818, 4294967295;
	add.s64 	%rd667, %rd95, %rd666;
	ld.shared.v2.u32 	{%r1340, %r1341}, [%r1337+2048];
	shl.b64 	%rd668, %rd667, 2;
	add.s64 	%rd669, %rd4, %rd668;
	st.global.u32 	[%rd669+1024], %r1340;
	add.s64 	%rd670, %rd5, %rd668;
	st.global.u32 	[%rd670+1024], %r1341;
	ld.shared.v2.u32 	{%r1342, %r1343}, [%r1337+4096];
	st.global.u32 	[%rd669+2048], %r1342;
	st.global.u32 	[%rd670+2048], %r1343;
	ld.shared.v2.u32 	{%r1344, %r1345}, [%r1337+6144];
	st.global.u32 	[%rd669+3072], %r1344;
	st.global.u32 	[%rd670+3072], %r1345;
	add.s64 	%rd671, %rd818, 1024;
	and.b64  	%rd818, %rd671, 4294967295;
	setp.gt.u64 	%p375, %rd94, %rd818;
	@%p375 bra 	$L__BB6_123;
	bra.uni 	$L__BB6_362;
$L__BB6_124:
	setp.eq.s32 	%p353, %r1677, %r28;
	@%p353 bra 	$L__BB6_126;
	shl.b64 	%rd628, %rd812, 2;
	add.s64 	%rd629, %rd4, %rd628;
	st.global.u32 	[%rd629], %r1677;
	add.s64 	%rd630, %rd5, %rd628;
	st.global.f32 	[%rd630], %f497;
$L__BB6_126:
	setp.eq.s32 	%p354, %r28, %r29;
	@%p354 bra 	$L__BB6_128;
	shl.b64 	%rd631, %rd86, 2;
	add.s64 	%rd632, %rd4, %rd631;
	st.global.u32 	[%rd632], %r28;
	add.s64 	%rd633, %rd5, %rd631;
	st.global.f32 	[%rd633], %f62;
$L__BB6_128:
	setp.eq.s32 	%p355, %r29, %r30;
	@%p355 bra 	$L__BB6_130;
	shl.b64 	%rd634, %rd87, 2;
	add.s64 	%rd635, %rd4, %rd634;
	st.global.u32 	[%rd635], %r29;
	add.s64 	%rd636, %rd5, %rd634;
	st.global.f32 	[%rd636], %f63;
$L__BB6_130:
	setp.eq.s32 	%p356, %r30, %r31;
	@%p356 bra 	$L__BB6_132;
	shl.b64 	%rd637, %rd88, 2;
	add.s64 	%rd638, %rd4, %rd637;
	st.global.u32 	[%rd638], %r30;
	add.s64 	%rd639, %rd5, %rd637;
	st.global.f32 	[%rd639], %f64;
$L__BB6_132:
	setp.eq.s32 	%p357, %r31, %r32;
	@%p357 bra 	$L__BB6_134;
	shl.b64 	%rd640, %rd89, 2;
	add.s64 	%rd641, %rd4, %rd640;
	st.global.u32 	[%rd641], %r31;
	add.s64 	%rd642, %rd5, %rd640;
	st.global.f32 	[%rd642], %f65;
$L__BB6_134:
	setp.eq.s32 	%p358, %r32, %r33;
	@%p358 bra 	$L__BB6_136;
	shl.b64 	%rd643, %rd90, 2;
	add.s64 	%rd644, %rd4, %rd643;
	st.global.u32 	[%rd644], %r32;
	add.s64 	%rd645, %rd5, %rd643;
	st.global.f32 	[%rd645], %f66;
$L__BB6_136:
	setp.eq.s32 	%p359, %r33, %r34;
	@%p359 bra 	$L__BB6_138;
	shl.b64 	%rd646, %rd91, 2;
	add.s64 	%rd647, %rd4, %rd646;
	st.global.u32 	[%rd647], %r33;
	add.s64 	%rd648, %rd5, %rd646;
	st.global.f32 	[%rd648], %f67;
$L__BB6_138:
	setp.eq.s32 	%p360, %r34, %r35;
	@%p360 bra 	$L__BB6_140;
	shl.b64 	%rd649, %rd92, 2;
	add.s64 	%rd650, %rd4, %rd649;
	st.global.u32 	[%rd650], %r34;
	add.s64 	%rd651, %rd5, %rd649;
	st.global.f32 	[%rd651], %f68;
$L__BB6_140:
	setp.eq.s32 	%p361, %r35, %r36;
	@%p361 bra 	$L__BB6_362;
	shl.b64 	%rd652, %rd93, 2;
	add.s64 	%rd653, %rd4, %rd652;
	st.global.u32 	[%rd653], %r35;
	add.s64 	%rd654, %rd5, %rd652;
	st.global.f32 	[%rd654], %f69;
	bra.uni 	$L__BB6_362;
$L__BB6_142:
	setp.lt.s64 	%p13, %rd7, 1;
	@%p13 bra 	$L__BB6_362;
	setp.ne.s32 	%p14, %r1, 0;
	@%p14 bra 	$L__BB6_232;
	cvt.u32.u64 	%r89, %rd220;
	shl.b64 	%rd404, %rd6, 2;
	add.s64 	%rd403, %rd2, %rd404;
	// begin inline asm
	ld.global.nc.u32 %r1689, [%rd403];
	// end inline asm
	mov.u32 	%r91, %tid.x;
	and.b32  	%r759, %r91, 31;
	and.b32  	%r760, %r91, 992;
	mul.lo.s32 	%r761, %r760, 9;
	or.b32  	%r92, %r761, %r759;
	setp.ge.s32 	%p169, %r92, %r89;
	shl.b32 	%r93, %r92, 2;
	cvt.u64.u32 	%rd405, %r93;
	add.s64 	%rd111, %rd403, %rd405;
	mov.u32 	%r1681, %r1689;
	@%p169 bra 	$L__BB6_146;
	// begin inline asm
	ld.global.nc.u32 %r1681, [%rd111];
	// end inline asm
$L__BB6_146:
	add.s32 	%r96, %r92, 32;
	setp.ge.s32 	%p170, %r96, %r89;
	mov.u32 	%r1682, %r1689;
	@%p170 bra 	$L__BB6_148;
	add.s64 	%rd407, %rd111, 128;
	// begin inline asm
	ld.global.nc.u32 %r1682, [%rd407];
	// end inline asm
$L__BB6_148:
	add.s32 	%r99, %r92, 64;
	setp.ge.s32 	%p171, %r99, %r89;
	mov.u32 	%r1683, %r1689;
	@%p171 bra 	$L__BB6_150;
	add.s64 	%rd408, %rd111, 256;
	// begin inline asm
	ld.global.nc.u32 %r1683, [%rd408];
	// end inline asm
$L__BB6_150:
	add.s32 	%r102, %r92, 96;
	setp.ge.s32 	%p172, %r102, %r89;
	mov.u32 	%r1684, %r1689;
	@%p172 bra 	$L__BB6_152;
	add.s64 	%rd409, %rd111, 384;
	// begin inline asm
	ld.global.nc.u32 %r1684, [%rd409];
	// end inline asm
$L__BB6_152:
	add.s32 	%r105, %r92, 128;
	setp.ge.s32 	%p173, %r105, %r89;
	mov.u32 	%r1685, %r1689;
	@%p173 bra 	$L__BB6_154;
	add.s64 	%rd410, %rd111, 512;
	// begin inline asm
	ld.global.nc.u32 %r1685, [%rd410];
	// end inline asm
$L__BB6_154:
	add.s32 	%r108, %r92, 160;
	setp.ge.s32 	%p174, %r108, %r89;
	mov.u32 	%r1686, %r1689;
	@%p174 bra 	$L__BB6_156;
	add.s64 	%rd411, %rd111, 640;
	// begin inline asm
	ld.global.nc.u32 %r1686, [%rd411];
	// end inline asm
$L__BB6_156:
	add.s32 	%r111, %r92, 192;
	setp.ge.s32 	%p175, %r111, %r89;
	mov.u32 	%r1687, %r1689;
	@%p175 bra 	$L__BB6_158;
	add.s64 	%rd412, %rd111, 768;
	// begin inline asm
	ld.global.nc.u32 %r1687, [%rd412];
	// end inline asm
$L__BB6_158:
	add.s32 	%r114, %r92, 224;
	setp.ge.s32 	%p176, %r114, %r89;
	mov.u32 	%r1688, %r1689;
	@%p176 bra 	$L__BB6_160;
	add.s64 	%rd413, %rd111, 896;
	// begin inline asm
	ld.global.nc.u32 %r1688, [%rd413];
	// end inline asm
$L__BB6_160:
	add.s32 	%r117, %r92, 256;
	setp.ge.s32 	%p177, %r117, %r89;
	@%p177 bra 	$L__BB6_162;
	add.s64 	%rd414, %rd111, 1024;
	// begin inline asm
	ld.global.nc.u32 %r1689, [%rd414];
	// end inline asm
$L__BB6_162:
	setp.ge.s32 	%p178, %r92, %r89;
	// begin inline asm
	mov.u32 %r771, %laneid;
	// end inline asm
	shr.u32 	%r121, %r91, 5;
	mad.lo.s32 	%r773, %r121, 288, %r771;
	shl.b32 	%r774, %r773, 2;
	mov.u32 	%r775, _ZN6thrust24THRUST_300001_SM_1000_NS8cuda_cub4core6detail5shmemE;
	add.s32 	%r122, %r775, %r774;
	st.shared.u32 	[%r122], %r1681;
	st.shared.u32 	[%r122+128], %r1682;
	st.shared.u32 	[%r122+256], %r1683;
	st.shared.u32 	[%r122+384], %r1684;
	st.shared.u32 	[%r122+512], %r1685;
	st.shared.u32 	[%r122+640], %r1686;
	st.shared.u32 	[%r122+768], %r1687;
	st.shared.u32 	[%r122+896], %r1688;
	st.shared.u32 	[%r122+1024], %r1689;
	bar.warp.sync 	-1;
	shl.b32 	%r776, %r771, 5;
	add.s32 	%r123, %r122, %r776;
	ld.shared.u32 	%r124, [%r123];
	ld.shared.u32 	%r125, [%r123+4];
	ld.shared.u32 	%r126, [%r123+8];
	ld.shared.u32 	%r127, [%r123+12];
	ld.shared.u32 	%r128, [%r123+16];
	ld.shared.u32 	%r129, [%r123+20];
	ld.shared.u32 	%r130, [%r123+24];
	ld.shared.u32 	%r131, [%r123+28];
	ld.shared.u32 	%r132, [%r123+32];
	bar.sync 	0;
	add.s64 	%rd415, %rd3, %rd404;
	// begin inline asm
	ld.global.nc.u32 %r1698, [%rd415];
	// end inline asm
	add.s64 	%rd112, %rd415, %rd405;
	mov.u32 	%r1690, %r1698;
	@%p178 bra 	$L__BB6_164;
	// begin inline asm
	ld.global.nc.u32 %r1690, [%rd112];
	// end inline asm
$L__BB6_164:
	setp.ge.s32 	%p179, %r96, %r89;
	mov.u32 	%r1691, %r1698;
	@%p179 bra 	$L__BB6_166;
	add.s64 	%rd419, %rd112, 128;
	// begin inline asm
	ld.global.nc.u32 %r1691, [%rd419];
	// end inline asm
$L__BB6_166:
	setp.ge.s32 	%p180, %r99, %r89;
	mov.u32 	%r1692, %r1698;
	@%p180 bra 	$L__BB6_168;
	add.s64 	%rd420, %rd112, 256;
	// begin inline asm
	ld.global.nc.u32 %r1692, [%rd420];
	// end inline asm
$L__BB6_168:
	setp.ge.s32 	%p181, %r102, %r89;
	mov.u32 	%r1693, %r1698;
	@%p181 bra 	$L__BB6_170;
	add.s64 	%rd421, %rd112, 384;
	// begin inline asm
	ld.global.nc.u32 %r1693, [%rd421];
	// end inline asm
$L__BB6_170:
	setp.ge.s32 	%p182, %r105, %r89;
	mov.u32 	%r1694, %r1698;
	@%p182 bra 	$L__BB6_172;
	add.s64 	%rd422, %rd112, 512;
	// begin inline asm
	ld.global.nc.u32 %r1694, [%rd422];
	// end inline asm
$L__BB6_172:
	setp.ge.s32 	%p183, %r108, %r89;
	mov.u32 	%r1695, %r1698;
	@%p183 bra 	$L__BB6_174;
	add.s64 	%rd423, %rd112, 640;
	// begin inline asm
	ld.global.nc.u32 %r1695, [%rd423];
	// end inline asm
$L__BB6_174:
	setp.ge.s32 	%p184, %r111, %r89;
	mov.u32 	%r1696, %r1698;
	@%p184 bra 	$L__BB6_176;
	add.s64 	%rd424, %rd112, 768;
	// begin inline asm
	ld.global.nc.u32 %r1696, [%rd424];
	// end inline asm
$L__BB6_176:
	setp.ge.s32 	%p185, %r114, %r89;
	mov.u32 	%r1697, %r1698;
	@%p185 bra 	$L__BB6_178;
	add.s64 	%rd425, %rd112, 896;
	// begin inline asm
	ld.global.nc.u32 %r1697, [%rd425];
	// end inline asm
$L__BB6_178:
	setp.ge.s32 	%p186, %r117, %r89;
	@%p186 bra 	$L__BB6_180;
	add.s64 	%rd426, %rd112, 1024;
	// begin inline asm
	ld.global.nc.u32 %r1698, [%rd426];
	// end inline asm
$L__BB6_180:
	st.shared.u32 	[%r122], %r1690;
	st.shared.u32 	[%r122+128], %r1691;
	st.shared.u32 	[%r122+256], %r1692;
	st.shared.u32 	[%r122+384], %r1693;
	st.shared.u32 	[%r122+512], %r1694;
	st.shared.u32 	[%r122+640], %r1695;
	st.shared.u32 	[%r122+768], %r1696;
	st.shared.u32 	[%r122+896], %r1697;
	st.shared.u32 	[%r122+1024], %r1698;
	bar.warp.sync 	-1;
	ld.shared.f32 	%f70, [%r123];
	ld.shared.f32 	%f71, [%r123+4];
	ld.shared.f32 	%f72, [%r123+8];
	ld.shared.f32 	%f73, [%r123+12];
	ld.shared.f32 	%f74, [%r123+16];
	ld.shared.f32 	%f75, [%r123+20];
	ld.shared.f32 	%f76, [%r123+24];
	ld.shared.f32 	%f77, [%r123+28];
	ld.shared.f32 	%f78, [%r123+32];
	bar.sync 	0;
	shl.b32 	%r787, %r91, 2;
	add.s32 	%r789, %r775, %r787;
	add.s32 	%r152, %r789, 1240;
	st.shared.u32 	[%r789+1240], %r132;
	bar.sync 	0;
	setp.eq.s32 	%p187, %r91, 0;
	mov.b64 	%rd819, 1;
	@%p187 bra 	$L__BB6_182;
	ld.shared.u32 	%r1699, [%r152+-4];
	setp.ne.s32 	%p188, %r1699, %r124;
	selp.u64 	%rd819, 1, 0, %p188;
$L__BB6_182:
	setp.eq.s32 	%p189, %r91, 0;
	setp.ne.s32 	%p190, %r124, %r125;
	setp.ne.s32 	%p191, %r125, %r126;
	setp.ne.s32 	%p192, %r126, %r127;
	setp.ne.s32 	%p193, %r127, %r128;
	setp.ne.s32 	%p194, %r128, %r129;
	setp.ne.s32 	%p195, %r129, %r130;
	setp.ne.s32 	%p196, %r130, %r131;
	setp.ne.s32 	%p197, %r131, %r132;
	mul.lo.s32 	%r910, %r91, 9;
	cvt.u64.u32 	%rd428, %r910;
	setp.eq.s64 	%p198, %rd7, %rd428;
	selp.u64 	%rd429, 1, 0, %p198;
	selp.b64 	%rd430, %rd429, %rd819, %p198;
	selp.b64 	%rd115, %rd429, %rd430, %p189;
	add.s32 	%r911, %r910, 1;
	cvt.u64.u32 	%rd431, %r911;
	setp.eq.s64 	%p199, %rd7, %rd431;
	or.pred  	%p200, %p199, %p190;
	selp.u64 	%rd432, 1, 0, %p200;
	add.s32 	%r912, %r910, 2;
	cvt.u64.u32 	%rd433, %r912;
	setp.eq.s64 	%p201, %rd7, %rd433;
	or.pred  	%p1, %p201, %p191;
	selp.u64 	%rd434, 1, 0, %p1;
	add.s32 	%r913, %r910, 3;
	cvt.u64.u32 	%rd435, %r913;
	setp.eq.s64 	%p202, %rd7, %rd435;
	or.pred  	%p2, %p202, %p192;
	selp.u64 	%rd436, 1, 0, %p2;
	add.s32 	%r914, %r910, 4;
	cvt.u64.u32 	%rd437, %r914;
	setp.eq.s64 	%p203, %rd7, %rd437;
	or.pred  	%p3, %p203, %p193;
	selp.u64 	%rd438, 1, 0, %p3;
	add.s32 	%r915, %r910, 5;
	cvt.u64.u32 	%rd439, %r915;
	setp.eq.s64 	%p204, %rd7, %rd439;
	or.pred  	%p205, %p204, %p194;
	selp.u64 	%rd440, 1, 0, %p205;
	add.s32 	%r916, %r910, 6;
	cvt.u64.u32 	%rd441, %r916;
	setp.eq.s64 	%p206, %rd7, %rd441;
	or.pred  	%p4, %p206, %p195;
	selp.u64 	%rd442, 1, 0, %p4;
	add.s32 	%r917, %r910, 7;
	cvt.u64.u32 	%rd443, %r917;
	setp.eq.s64 	%p207, %rd7, %rd443;
	or.pred  	%p5, %p207, %p196;
	selp.u64 	%rd444, 1, 0, %p5;
	add.s32 	%r918, %r910, 8;
	cvt.u64.u32 	%rd445, %r918;
	setp.eq.s64 	%p208, %rd7, %rd445;
	or.pred  	%p209, %p208, %p197;
	selp.u64 	%rd446, 1, 0, %p209;
	add.s64 	%rd116, %rd115, %rd432;
	add.f32 	%f236, %f70, %f71;
	selp.f32 	%f237, %f71, %f236, %p200;
	add.s64 	%rd117, %rd116, %rd434;
	add.f32 	%f238, %f237, %f72;
	selp.f32 	%f239, %f72, %f238, %p1;
	add.s64 	%rd118, %rd117, %rd436;
	add.f32 	%f240, %f239, %f73;
	selp.f32 	%f241, %f73, %f240, %p2;
	add.s64 	%rd119, %rd118, %rd438;
	add.f32 	%f242, %f241, %f74;
	selp.f32 	%f243, %f74, %f242, %p3;
	add.s64 	%rd120, %rd119, %rd440;
	add.f32 	%f244, %f243, %f75;
	selp.f32 	%f245, %f75, %f244, %p205;
	add.s64 	%rd121, %rd120, %rd442;
	add.f32 	%f246, %f245, %f76;
	selp.f32 	%f247, %f76, %f246, %p4;
	add.s64 	%rd122, %rd121, %rd444;
	add.f32 	%f248, %f247, %f77;
	selp.f32 	%f249, %f77, %f248, %p5;
	add.s64 	%rd447, %rd122, %rd446;
	mov.b64 	{%r791, %r796}, %rd447;
	add.f32 	%f250, %f249, %f78;
	selp.f32 	%f251, %f78, %f250, %p209;
	mov.b32 	%r907, 1;
	mov.b32 	%r908, 0;
	mov.b32 	%r909, -1;
	// begin inline asm
	shfl.sync.up.b32 %r790, %r791, %r907, %r908, %r909;
	// end inline asm
	// begin inline asm
	shfl.sync.up.b32 %r795, %r796, %r907, %r908, %r909;
	// end inline asm
	mov.b64 	%rd448, {%r790, %r795};
	mov.b32 	%r801, %f251;
	// begin inline asm
	shfl.sync.up.b32 %r800, %r801, %r907, %r908, %r909;
	// end inline asm
	mov.b32 	%f252, %r800;
	// begin inline asm
	shfl.sync.up.b32 %r805, %r806, %r907, %r908, %r909;
	// end inline asm
	setp.eq.s64 	%p210, %rd447, 0;
	add.f32 	%f253, %f251, %f252;
	selp.f32 	%f254, %f253, %f251, %p210;
	setp.lt.s32 	%p211, %r771, 1;
	selp.b64 	%rd449, 0, %rd448, %p211;
	add.s64 	%rd450, %rd449, %rd447;
	mov.b64 	{%r811, %r816}, %rd450;
	selp.f32 	%f255, %f251, %f254, %p211;
	mov.b32 	%r827, 2;
	// begin inline asm
	shfl.sync.up.b32 %r810, %r811, %r827, %r908, %r909;
	// end inline asm
	// begin inline asm
	shfl.sync.up.b32 %r815, %r816, %r827, %r908, %r909;
	// end inline asm
	mov.b64 	%rd451, {%r810, %r815};
	mov.b32 	%r821, %f255;
	// begin inline asm
	shfl.sync.up.b32 %r820, %r821, %r827, %r908, %r909;
	// end inline asm
	mov.b32 	%f256, %r820;
	// begin inline asm
	shfl.sync.up.b32 %r825, %r826, %r827, %r908, %r909;
	// end inline asm
	setp.eq.s64 	%p212, %rd450, 0;
	add.f32 	%f257, %f255, %f256;
	selp.f32 	%f258, %f257, %f255, %p212;
	setp.lt.s32 	%p213, %r771, 2;
	selp.b64 	%rd452, 0, %rd451, %p213;
	add.s64 	%rd453, %rd452, %rd450;
	mov.b64 	{%r831, %r836}, %rd453;
	selp.f32 	%f259, %f255, %f258, %p213;
	mov.b32 	%r847, 4;
	// begin inline asm
	shfl.sync.up.b32 %r830, %r831, %r847, %r908, %r909;
	// end inline asm
	// begin inline asm
	shfl.sync.up.b32 %r835, %r836, %r847, %r908, %r909;
	// end inline asm
	mov.b64 	%rd454, {%r830, %r835};
	mov.b32 	%r841, %f259;
	// begin inline asm
	shfl.sync.up.b32 %r840, %r841, %r847, %r908, %r909;
	// end inline asm
	mov.b32 	%f260, %r840;
	// begin inline asm
	shfl.sync.up.b32 %r845, %r846, %r847, %r908, %r909;
	// end inline asm
	setp.eq.s64 	%p214, %rd453, 0;
	add.f32 	%f261, %f259, %f260;
	selp.f32 	%f262, %f261, %f259, %p214;
	setp.lt.s32 	%p215, %r771, 4;
	selp.b64 	%rd455, 0, %rd454, %p215;
	add.s64 	%rd456, %rd455, %rd453;
	mov.b64 	{%r851, %r856}, %rd456;
	selp.f32 	%f263, %f259, %f262, %p215;
	mov.b32 	%r867, 8;
	// begin inline asm
	shfl.sync.up.b32 %r850, %r851, %r867, %r908, %r909;
	// end inline asm
	// begin inline asm
	shfl.sync.up.b32 %r855, %r856, %r867, %r908, %r909;
	// end inline asm
	mov.b64 	%rd457, {%r850, %r855};
	mov.b32 	%r861, %f263;
	// begin inline asm
	shfl.sync.up.b32 %r860, %r861, %r867, %r908, %r909;
	// end inline asm
	mov.b32 	%f264, %r860;
	// begin inline asm
	shfl.sync.up.b32 %r865, %r866, %r867, %r908, %r909;
	// end inline asm
	setp.eq.s64 	%p216, %rd456, 0;
	add.f32 	%f265, %f263, %f264;
	selp.f32 	%f266, %f265, %f263, %p216;
	setp.lt.s32 	%p217, %r771, 8;
	selp.b64 	%rd458, 0, %rd457, %p217;
	add.s64 	%rd459, %rd458, %rd456;
	mov.b64 	{%r871, %r876}, %rd459;
	selp.f32 	%f267, %f263, %f266, %p217;
	mov.b32 	%r887, 16;
	// begin inline asm
	shfl.sync.up.b32 %r870, %r871, %r887, %r908, %r909;
	// end inline asm
	// begin inline asm
	shfl.sync.up.b32 %r875, %r876, %r887, %r908, %r909;
	// end inline asm
	mov.b64 	%rd460, {%r870, %r875};
	mov.b32 	%r881, %f267;
	// begin inline asm
	shfl.sync.up.b32 %r880, %r881, %r887, %r908, %r909;
	// end inline asm
	mov.b32 	%f268, %r880;
	// begin inline asm
	shfl.sync.up.b32 %r885, %r886, %r887, %r908, %r909;
	// end inline asm
	setp.eq.s64 	%p218, %rd459, 0;
	add.f32 	%f269, %f267, %f268;
	selp.f32 	%f79, %f269, %f267, %p218;
	setp.lt.s32 	%p219, %r771, 16;
	selp.b64 	%rd461, 0, %rd460, %p219;
	add.s64 	%rd123, %rd461, %rd459;
	mov.b64 	{%r891, %r896}, %rd123;
	selp.f32 	%f270, %f267, %f79, %p219;
	// begin inline asm
	shfl.sync.up.b32 %r890, %r891, %r907, %r908, %r909;
	// end inline asm
	// begin inline asm
	shfl.sync.up.b32 %r895, %r896, %r907, %r908, %r909;
	// end inline asm
	mov.b32 	%r901, %f270;
	// begin inline asm
	shfl.sync.up.b32 %r900, %r901, %r907, %r908, %r909;
	// end inline asm
	// begin inline asm
	shfl.sync.up.b32 %r905, %r906, %r907, %r908, %r909;
	// end inline asm
	setp.ne.s32 	%p220, %r771, 31;
	@%p220 bra 	$L__BB6_184;
	shl.b32 	%r919, %r121, 4;
	mov.u32 	%r920, _ZN6thrust24THRUST_300001_SM_1000_NS8cuda_cub4core6detail5shmemE;
	add.s32 	%r921, %r920, %r919;
	st.shared.u64 	[%r921], %rd123;
	st.shared.f32 	[%r921+8], %f79;
$L__BB6_184:
	mov.b64 	%rd462, {%r890, %r895};
	mov.b32 	%f271, %r900;
	bar.sync 	0;
	ld.shared.u64 	%rd463, [_ZN6thrust24THRUST_300001_SM_1000_NS8cuda_cub4core6detail5shmemE];
	ld.shared.f32 	%f272, [_ZN6thrust24THRUST_300001_SM_1000_NS8cuda_cub4core6detail5shmemE+8];
	ld.shared.u64 	%rd464, [_ZN6thrust24THRUST_300001_SM_1000_NS8cuda_cub4core6detail5shmemE+16];
	ld.shared.f32 	%f273, [_ZN6thrust24THRUST_300001_SM_1000_NS8cuda_cub4core6detail5shmemE+24];
	add.s64 	%rd465, %rd464, %rd463;
	setp.eq.s64 	%p221, %rd464, 0;
	add.f32 	%f274, %f272, %f273;
	selp.f32 	%f275, %f274, %f273, %p221;
	setp.eq.s32 	%p222, %r121, 2;
	selp.b64 	%rd466, %rd465, %rd463, %p222;
	selp.f32 	%f276, %f275, %f272, %p222;
	ld.shared.u64 	%rd467, [_ZN6thrust24THRUST_300001_SM_1000_NS8cuda_cub4core6detail5shmemE+32];
	ld.shared.f32 	%f277, [_ZN6thrust24THRUST_300001_SM_1000_NS8cuda_cub4core6detail5shmemE+40];
	add.s64 	%rd468, %rd467, %rd465;
	setp.eq.s64 	%p223, %rd467, 0;
	add.f32 	%f278, %f275, %f277;
	selp.f32 	%f279, %f278, %f277, %p223;
	setp.eq.s32 	%p224, %r121, 3;
	selp.b64 	%rd469, %rd468, %rd466, %p224;
	selp.f32 	%f280, %f279, %f276, %p224;
	ld.shared.u64 	%rd470, [_ZN6thrust24THRUST_300001_SM_1000_NS8cuda_cub4core6detail5shmemE+48];
	ld.shared.f32 	%f281, [_ZN6thrust24THRUST_300001_SM_1000_NS8cuda_cub4core6detail5shmemE+56];
	add.s64 	%rd471, %rd470, %rd468;
	setp.eq.s64 	%p225, %rd470, 0;
	add.f32 	%f282, %f279, %f281;
	selp.f32 	%f283, %f282, %f281, %p225;
	setp.eq.s32 	%p226, %r121, 4;
	selp.b64 	%rd472, %rd471, %rd469, %p226;
	selp.f32 	%f284, %f283, %f280, %p226;
	ld.shared.u64 	%rd473, [_ZN6thrust24THRUST_300001_SM_1000_NS8cuda_cub4core6detail5shmemE+64];
	ld.shared.f32 	%f285, [_ZN6thrust24THRUST_300001_SM_1000_NS8cuda_cub4core6detail5shmemE+72];
	add.s64 	%rd474, %rd473, %rd471;
	setp.eq.s64 	%p227, %rd473, 0;
	add.f32 	%f286, %f283, %f285;
	selp.f32 	%f287, %f286, %f285, %p227;
	setp.eq.s32 	%p228, %r121, 5;
	selp.b64 	%rd475, %rd474, %rd472, %p228;
	selp.f32 	%f288, %f287, %f284, %p228;
	ld.shared.u64 	%rd476, [_ZN6thrust24THRUST_300001_SM_1000_NS8cuda_cub4core6detail5shmemE+80];
	ld.shared.f32 	%f289, [_ZN6thrust24THRUST_300001_SM_1000_NS8cuda_cub4core6detail5shmemE+88];
	add.s64 	%rd477, %rd476, %rd474;
	setp.eq.s64 	%p229, %rd476, 0;
	add.f32 	%f290, %f287, %f289;
	selp.f32 	%f291, %f290, %f289, %p229;
	setp.eq.s32 	%p230, %r121, 6;
	selp.b64 	%rd478, %rd477, %rd475, %p230;
	selp.f32 	%f292, %f291, %f288, %p230;
	ld.shared.u64 	%rd479, [_ZN6thrust24THRUST_300001_SM_1000_NS8cuda_cub4core6detail5shmemE+96];
	ld.shared.f32 	%f293, [_ZN6thrust24THRUST_300001_SM_1000_NS8cuda_cub4core6detail5shmemE+104];
	add.s64 	%rd480, %rd479, %rd477;
	setp.eq.s64 	%p231, %rd479, 0;
	add.f32 	%f294, %f291, %f293;
	selp.f32 	%f295, %f294, %f293, %p231;
	setp.eq.s32 	%p232, %r121, 7;
	selp.b64 	%rd481, %rd480, %rd478, %p232;
	selp.f32 	%f296, %f295, %f292, %p232;
	ld.shared.u64 	%rd482, [_ZN6thrust24THRUST_300001_SM_1000_NS8cuda_cub4core6detail5shmemE+112];
	ld.shared.f32 	%f297, [_ZN6thrust24THRUST_300001_SM_1000_NS8cuda_cub4core6detail5shmemE+120];
	add.s64 	%rd825, %rd482, %rd480;
	setp.eq.s64 	%p233, %rd482, 0;
	add.f32 	%f298, %f295, %f297;
	selp.f32 	%f80, %f298, %f297, %p233;
	setp.eq.s64 	%p234, %rd481, 0;
	add.f32 	%f299, %f296, 0f00000000;
	selp.f32 	%f300, %f299, %f296, %p234;
	setp.lt.u32 	%p235, %r91, 32;
	selp.b64 	%rd483, 0, %rd481, %p235;
	selp.f32 	%f301, 0f00000000, %f300, %p235;
	setp.eq.s64 	%p236, %rd462, 0;
	add.f32 	%f302, %f301, %f271;
	selp.f32 	%f303, %f302, %f271, %p236;
	setp.eq.s32 	%p237, %r771, 0;
	selp.b64 	%rd484, 0, %rd462, %p237;
	add.s64 	%rd125, %rd483, %rd484;
	selp.f32 	%f81, %f301, %f303, %p237;
	add.s64 	%rd126, %rd125, %rd115;
	setp.eq.s64 	%p238, %rd115, 0;
	add.f32 	%f304, %f70, %f81;
	selp.f32 	%f82, %f304, %f70, %p238;
	add.s64 	%rd127, %rd116, %rd125;
	add.f32 	%f305, %f82, %f71;
	mul.lo.s32 	%r922, %r91, 9;
	add.s32 	%r923, %r922, 1;
	cvt.u64.u32 	%rd485, %r923;
	setp.eq.s64 	%p239, %rd7, %rd485;
	setp.ne.s32 	%p240, %r124, %r125;
	selp.f32 	%f306, %f71, %f305, %p240;
	selp.f32 	%f83, %f71, %f306, %p239;
	add.s64 	%rd128, %rd117, %rd125;
	add.f32 	%f307, %f83, %f72;
	selp.f32 	%f84, %f72, %f307, %p1;
	add.s64 	%rd129, %rd118, %rd125;
	add.f32 	%f308, %f84, %f73;
	selp.f32 	%f85, %f73, %f308, %p2;
	add.s64 	%rd130, %rd119, %rd125;
	add.f32 	%f309, %f85, %f74;
	selp.f32 	%f86, %f74, %f309, %p3;
	add.s64 	%rd131, %rd120, %rd125;
	add.f32 	%f310, %f86, %f75;
	add.s32 	%r924, %r922, 5;
	cvt.u64.u32 	%rd486, %r924;
	setp.eq.s64 	%p241, %rd7, %rd486;
	setp.ne.s32 	%p242, %r128, %r129;
	selp.f32 	%f311, %f75, %f310, %p242;
	selp.f32 	%f87, %f75, %f311, %p241;
	add.s64 	%rd132, %rd121, %rd125;
	add.f32 	%f312, %f87, %f76;
	selp.f32 	%f88, %f76, %f312, %p4;
	add.s64 	%rd133, %rd122, %rd125;
	add.f32 	%f313, %f88, %f77;
	selp.f32 	%f89, %f77, %f313, %p5;
	setp.lt.s64 	%p243, %rd825, 257;
	@%p243 bra 	$L__BB6_210;
	bar.sync 	0;
	@%p238 bra 	$L__BB6_187;
	cvt.u32.u64 	%r928, %rd125;
	shl.b32 	%r929, %r928, 3;
	mov.u32 	%r930, _ZN6thrust24THRUST_300001_SM_1000_NS8cuda_cub4core6detail5shmemE;
	add.s32 	%r931, %r930, %r929;
	mov.b32 	%r932, %f81;
	st.shared.v2.u32 	[%r931], {%r1699, %r932};
$L__BB6_187:
	mad.lo.s32 	%r933, %r91, 9, 1;
	cvt.u64.u32 	%rd517, %r933;
	setp.ne.s64 	%p260, %rd7, %rd517;
	setp.eq.s32 	%p261, %r124, %r125;
	and.pred  	%p262, %p260, %p261;
	@%p262 bra 	$L__BB6_189;
	cvt.u32.u64 	%r934, %rd126;
	shl.b32 	%r935, %r934, 3;
	mov.u32 	%r936, _ZN6thrust24THRUST_300001_SM_1000_NS8cuda_cub4core6detail5shmemE;
	add.s32 	%r937, %r936, %r935;
	mov.b32 	%r938, %f82;
	st.shared.v2.u32 	[%r937], {%r124, %r938};
$L__BB6_189:
	not.pred 	%p263, %p1;
	@%p263 bra 	$L__BB6_191;
	cvt.u32.u64 	%r939, %rd127;
	shl.b32 	%r940, %r939, 3;
	mov.u32 	%r941, _ZN6thrust24THRUST_300001_SM_1000_NS8cuda_cub4core6detail5shmemE;
	add.s32 	%r942, %r941, %r940;
	mov.b32 	%r943, %f83;
	st.shared.v2.u32 	[%r942], {%r125, %r943};
$L__BB6_191:
	not.pred 	%p264, %p2;
	@%p264 bra 	$L__BB6_193;
	cvt.u32.u64 	%r944, %rd128;
	shl.b32 	%r945, %r944, 3;
	mov.u32 	%r946, _ZN6thrust24THRUST_300001_SM_1000_NS8cuda_cub4core6detail5shmemE;
	add.s32 	%r947, %r946, %r945;
	mov.b32 	%r948, %f84;
	st.shared.v2.u32 	[%r947], {%r126, %r948};
$L__BB6_193:
	not.pred 	%p265, %p3;
	@%p265 bra 	$L__BB6_195;
	cvt.u32.u64 	%r949, %rd129;
	shl.b32 	%r950, %r949, 3;
	mov.u32 	%r951, _ZN6thrust24THRUST_300001_SM_1000_NS8cuda_cub4core6detail5shmemE;
	add.s32 	%r952, %r951, %r950;
	mov.b32 	%r953, %f85;
	st.shared.v2.u32 	[%r952], {%r127, %r953};
$L__BB6_195:
	mad.lo.s32 	%r954, %r91, 9, 5;
	cvt.u64.u32 	%rd518, %r954;
	setp.ne.s64 	%p266, %rd7, %rd518;
	setp.eq.s32 	%p267, %r128, %r129;
	and.pred  	%p268, %p266, %p267;
	@%p268 bra 	$L__BB6_197;
	cvt.u32.u64 	%r955, %rd130;
	shl.b32 	%r956, %r955, 3;
	mov.u32 	%r957, _ZN6thrust24THRUST_300001_SM_1000_NS8cuda_cub4core6detail5shmemE;
	add.s32 	%r958, %r957, %r956;
	mov.b32 	%r959, %f86;
	st.shared.v2.u32 	[%r958], {%r128, %r959};
$L__BB6_197:
	not.pred 	%p269, %p4;
	@%p269 bra 	$L__BB6_199;
	cvt.u32.u64 	%r960, %rd131;
	shl.b32 	%r961, %r960, 3;
	mov.u32 	%r962, _ZN6thrust24THRUST_300001_SM_1000_NS8cuda_cub4core6detail5shmemE;
	add.s32 	%r963, %r962, %r961;
	mov.b32 	%r964, %f87;
	st.shared.v2.u32 	[%r963], {%r129, %r964};
$L__BB6_199:
	not.pred 	%p270, %p5;
	@%p270 bra 	$L__BB6_201;
	cvt.u32.u64 	%r965, %rd132;
	shl.b32 	%r966, %r965, 3;
	mov.u32 	%r967, _ZN6thrust24THRUST_300001_SM_1000_NS8cuda_cub4core6detail5shmemE;
	add.s32 	%r968, %r967, %r966;
	mov.b32 	%r969, %f88;
	st.shared.v2.u32 	[%r968], {%r130, %r969};
$L__BB6_201:
	mad.lo.s32 	%r970, %r91, 9, 8;
	cvt.u64.u32 	%rd519, %r970;
	setp.ne.s64 	%p271, %rd7, %rd519;
	setp.eq.s32 	%p272, %r131, %r132;
	and.pred  	%p273, %p271, %p272;
	@%p273 bra 	$L__BB6_203;
	cvt.u32.u64 	%r971, %rd133;
	shl.b32 	%r972, %r971, 3;
	mov.u32 	%r973, _ZN6thrust24THRUST_300001_SM_1000_NS8cuda_cub4core6detail5shmemE;
	add.s32 	%r974, %r973, %r972;
	mov.b32 	%r975, %f89;
	st.shared.v2.u32 	[%r974], {%r131, %r975};
$L__BB6_203:
	bar.sync 	0;
	cvt.u64.u32 	%rd824, %r91;
	setp.le.u64 	%p274, %rd825, %rd824;
	@%p274 bra 	$L__BB6_228;
	not.b64 	%rd520, %rd824;
	add.s64 	%rd135, %rd825, %rd520;
	shr.u64 	%rd521, %rd135, 8;
	add.s64 	%rd522, %rd521, 1;
	and.b64  	%rd820, %rd522, 3;
	and.b64  	%rd523, %rd135, 768;
	setp.eq.s64 	%p275, %rd523, 768;
	@%p275 bra 	$L__BB6_207;
	shl.b64 	%rd524, %rd824, 2;
	add.s64 	%rd822, %rd5, %rd524;
	add.s64 	%rd821, %rd4, %rd524;
	shl.b32 	%r976, %r91, 3;
	mov.u32 	%r977, _ZN6thrust24THRUST_300001_SM_1000_NS8cuda_cub4core6detail5shmemE;
	add.s32 	%r1700, %r977, %r976;
	shl.b64 	%rd525, %rd820, 8;
	add.s64 	%rd824, %rd525, %rd824;
$L__BB6_206:
	.pragma "nounroll";
	ld.shared.v2.u32 	{%r978, %r979}, [%r1700];
	st.global.u32 	[%rd821], %r978;
	st.global.u32 	[%rd822], %r979;
	add.s64 	%rd822, %rd822, 1024;
	add.s64 	%rd821, %rd821, 1024;
	add.s32 	%r1700, %r1700, 2048;
	add.s64 	%rd820, %rd820, -1;
	setp.ne.s64 	%p276, %rd820, 0;
	@%p276 bra 	$L__BB6_206;
$L__BB6_207:
	setp.lt.u64 	%p277, %rd135, 768;
	@%p277 bra 	$L__BB6_228;
	mov.u32 	%r982, _ZN6thrust24THRUST_300001_SM_1000_NS8cuda_cub4core6detail5shmemE;
$L__BB6_209:
	cvt.u32.u64 	%r980, %rd824;
	shl.b32 	%r981, %r980, 3;
	add.s32 	%r983, %r982, %r981;
	ld.shared.v2.u32 	{%r984, %r985}, [%r983];
	shl.b64 	%rd526, %rd824, 2;
	add.s64 	%rd527, %rd4, %rd526;
	st.global.u32 	[%rd527], %r984;
	add.s64 	%rd528, %rd5, %rd526;
	st.global.u32 	[%rd528], %r985;
	ld.shared.v2.u32 	{%r986, %r987}, [%r983+2048];
	and.b64  	%rd529, %rd526, 17179869180;
	add.s64 	%rd530, %rd4, %rd529;
	st.global.u32 	[%rd530+1024], %r986;
	add.s64 	%rd531, %rd5, %rd529;
	st.global.u32 	[%rd531+1024], %r987;
	ld.shared.v2.u32 	{%r988, %r989}, [%r983+4096];
	st.global.u32 	[%rd530+2048], %r988;
	st.global.u32 	[%rd531+2048], %r989;
	ld.shared.v2.u32 	{%r990, %r991}, [%r983+6144];
	st.global.u32 	[%rd530+3072], %r990;
	st.global.u32 	[%rd531+3072], %r991;
	add.s64 	%rd532, %rd824, 1024;
	and.b64  	%rd824, %rd532, 4294967295;
	setp.gt.u64 	%p278, %rd825, %rd824;
	@%p278 bra 	$L__BB6_209;
	bra.uni 	$L__BB6_228;
$L__BB6_210:
	@%p238 bra 	$L__BB6_212;
	shl.b64 	%rd487, %rd125, 2;
	add.s64 	%rd488, %rd4, %rd487;
	st.global.u32 	[%rd488], %r1699;
	add.s64 	%rd489, %rd5, %rd487;
	st.global.f32 	[%rd489], %f81;
$L__BB6_212:
	mad.lo.s32 	%r925, %r91, 9, 1;
	cvt.u64.u32 	%rd490, %r925;
	setp.ne.s64 	%p245, %rd7, %rd490;
	setp.eq.s32 	%p246, %r124, %r125;
	and.pred  	%p247, %p245, %p246;
	@%p247 bra 	$L__BB6_214;
	shl.b64 	%rd491, %rd126, 2;
	add.s64 	%rd492, %rd4, %rd491;
	st.global.u32 	[%rd492], %r124;
	add.s64 	%rd493, %rd5, %rd491;
	st.global.f32 	[%rd493], %f82;
$L__BB6_214:
	not.pred 	%p248, %p1;
	@%p248 bra 	$L__BB6_216;
	shl.b64 	%rd494, %rd127, 2;
	add.s64 	%rd495, %rd4, %rd494;
	st.global.u32 	[%rd495], %r125;
	add.s64 	%rd496, %rd5, %rd494;
	st.global.f32 	[%rd496], %f83;
$L__BB6_216:
	not.pred 	%p249, %p2;
	@%p249 bra 	$L__BB6_218;
	shl.b64 	%rd497, %rd128, 2;
	add.s64 	%rd498, %rd4, %rd497;
	st.global.u32 	[%rd498], %r126;
	add.s64 	%rd499, %rd5, %rd497;
	st.global.f32 	[%rd499], %f84;
$L__BB6_218:
	not.pred 	%p250, %p3;
	@%p250 bra 	$L__BB6_220;
	shl.b64 	%rd500, %rd129, 2;
	add.s64 	%rd501, %rd4, %rd500;
	st.global.u32 	[%rd501], %r127;
	add.s64 	%rd502, %rd5, %rd500;
	st.global.f32 	[%rd502], %f85;
$L__BB6_220:
	mad.lo.s32 	%r926, %r91, 9, 5;
	cvt.u64.u32 	%rd503, %r926;
	setp.ne.s64 	%p251, %rd7, %rd503;
	setp.eq.s32 	%p252, %r128, %r129;
	and.pred  	%p253, %p251, %p252;
	@%p253 bra 	$L__BB6_222;
	shl.b64 	%rd504, %rd130, 2;
	add.s64 	%rd505, %rd4, %rd504;
	st.global.u32 	[%rd505], %r128;
	add.s64 	%rd506, %rd5, %rd504;
	st.global.f32 	[%rd506], %f86;
$L__BB6_222:
	not.pred 	%p254, %p4;
	@%p254 bra 	$L__BB6_224;
	shl.b64 	%rd507, %rd131, 2;
	add.s64 	%rd508, %rd4, %rd507;
	st.global.u32 	[%rd508], %r129;
	add.s64 	%rd509, %rd5, %rd507;
	st.global.f32 	[%rd509], %f87;
$L__BB6_224:
	not.pred 	%p255, %p5;
	@%p255 bra 	$L__BB6_226;
	shl.b64 	%rd510, %rd132, 2;
	add.s64 	%rd511, %rd4, %rd510;
	st.global.u32 	[%rd511], %r130;
	add.s64 	%rd512, %rd5, %rd510;
	st.global.f32 	[%rd512], %f88;
$L__BB6_226:
	mad.lo.s32 	%r927, %r91, 9, 8;
	cvt.u64.u32 	%rd513, %r927;
	setp.ne.s64 	%p256, %rd7, %rd513;
	setp.eq.s32 	%p257, %r131, %r132;
	and.pred  	%p258, %p256, %p257;
	@%p258 bra 	$L__BB6_228;
	shl.b64 	%rd514, %rd133, 2;
	add.s64 	%rd515, %rd4, %rd514;
	st.global.u32 	[%rd515], %r131;
	add.s64 	%rd516, %rd5, %rd514;
	st.global.f32 	[%rd516], %f89;
$L__BB6_228:
	setp.ne.s32 	%p279, %r91, 255;
	@%p279 bra 	$L__BB6_362;
	setp.ne.s64 	%p280, %rd7, 2304;
	@%p280 bra 	$L__BB6_231;
	shl.b64 	%rd533, %rd825, 2;
	add.s64 	%rd534, %rd4, %rd533;
	st.global.u32 	[%rd534], %r132;
	add.s64 	%rd535, %rd5, %rd533;
	st.global.f32 	[%rd535], %f80;
	add.s64 	%rd825, %rd825, 1;
$L__BB6_231:
	ld.param.u64 	%rd794, [_ZN6thrust24THRUST_300001_SM_1000_NS8cuda_cub4core6detail13_kernel_agentINS1_15__reduce_by_key16ReduceByKeyAgentINS0_6detail15normal_iteratorINS0_10device_ptrIiEEEENS8_INS9_IfEEEESB_SD_N4cuda3std3__48equal_toIiEENSG_4plusIfEEPllEEJSB_SD_SB_SD_SL_N3cub18CUB_300001_SM_100024ReduceByKeyScanTileStateIflLb1EEESI_SK_llEEEvDpT0__param_4];
	cvta.to.global.u64 	%rd536, %rd794;
	st.global.u64 	[%rd536], %rd825;
	bra.uni 	$L__BB6_362;
$L__BB6_232:
	cvt.u32.u64 	%r161, %rd7;
	shl.b64 	%rd224, %rd6, 2;
	add.s64 	%rd223, %rd2, %rd224;
	// begin inline asm
	ld.global.nc.u32 %r1709, [%rd223];
	// end inline asm
	mov.u32 	%r163, %tid.x;
	and.b32  	%r276, %r163, 31;
	and.b32  	%r277, %r163, 992;
	mul.lo.s32 	%r278, %r277, 9;
	or.b32  	%r164, %r278, %r276;
	setp.ge.u32 	%p15, %r164, %r161;
	shl.b32 	%r165, %r164, 2;
	cvt.u64.u32 	%rd225, %r165;
	add.s64 	%rd152, %rd223, %rd225;
	mov.u32 	%r1701, %r1709;
	@%p15 bra 	$L__BB6_234;
	// begin inline asm
	ld.global.nc.u32 %r1701, [%rd152];
	// end inline asm
$L__BB6_234:
	add.s32 	%r168, %r164, 32;
	setp.ge.u32 	%p16, %r168, %r161;
	mov.u32 	%r1702, %r1709;
	@%p16 bra 	$L__BB6_236;
	add.s64 	%rd227, %rd152, 128;
	// begin inline asm
	ld.global.nc.u32 %r1702, [%rd227];
	// end inline asm
$L__BB6_236:
	add.s32 	%r171, %r164, 64;
	setp.ge.u32 	%p17, %r171, %r161;
	mov.u32 	%r1703, %r1709;
	@%p17 bra 	$L__BB6_238;
	add.s64 	%rd228, %rd152, 256;
	// begin inline asm
	ld.global.nc.u32 %r1703, [%rd228];
	// end inline asm
$L__BB6_238:
	add.s32 	%r174, %r164, 96;
	setp.ge.u32 	%p18, %r174, %r161;
	mov.u32 	%r1704, %r1709;
	@%p18 bra 	$L__BB6_240;
	add.s64 	%rd229, %rd152, 384;
	// begin inline asm
	ld.global.nc.u32 %r1704, [%rd229];
	// end inline asm
$L__BB6_240:
	add.s32 	%r177, %r164, 128;
	setp.ge.u32 	%p19, %r177, %r161;
	mov.u32 	%r1705, %r1709;
	@%p19 bra 	$L__BB6_242;
	add.s64 	%rd230, %rd152, 512;
	// begin inline asm
	ld.global.nc.u32 %r1705, [%rd230];
	// end inline asm
$L__BB6_242:
	add.s32 	%r180, %r164, 160;
	setp.ge.u32 	%p20, %r180, %r161;
	mov.u32 	%r1706, %r1709;
	@%p20 bra 	$L__BB6_244;
	add.s64 	%rd231, %rd152, 640;
	// begin inline asm
	ld.global.nc.u32 %r1706, [%rd231];
	// end inline asm
$L__BB6_244:
	add.s32 	%r183, %r164, 192;
	setp.ge.u32 	%p21, %r183, %r161;
	mov.u32 	%r1707, %r1709;
	@%p21 bra 	$L__BB6_246;
	add.s64 	%rd232, %rd152, 768;
	// begin inline asm
	ld.global.nc.u32 %r1707, [%rd232];
	// end inline asm
$L__BB6_246:
	add.s32 	%r186, %r164, 224;
	setp.ge.u32 	%p22, %r186, %r161;
	mov.u32 	%r1708, %r1709;
	@%p22 bra 	$L__BB6_248;
	add.s64 	%rd233, %rd152, 896;
	// begin inline asm
	ld.global.nc.u32 %r1708, [%rd233];
	// end inline asm
$L__BB6_248:
	add.s32 	%r189, %r164, 256;
	setp.ge.u32 	%p23, %r189, %r161;
	@%p23 bra 	$L__BB6_250;
	add.s64 	%rd234, %rd152, 1024;
	// begin inline asm
	ld.global.nc.u32 %r1709, [%rd234];
	// end inline asm
$L__BB6_250:
	// begin inline asm
	mov.u32 %r288, %laneid;
	// end inline asm
	shr.u32 	%r193, %r163, 5;
	mad.lo.s32 	%r290, %r193, 288, %r288;
	shl.b32 	%r291, %r290, 2;
	mov.u32 	%r292, _ZN6thrust24THRUST_300001_SM_1000_NS8cuda_cub4core6detail5shmemE;
	add.s32 	%r194, %r292, %r291;
	st.shared.u32 	[%r194], %r1701;
	st.shared.u32 	[%r194+128], %r1702;
	st.shared.u32 	[%r194+256], %r1703;
	st.shared.u32 	[%r194+384], %r1704;
	st.shared.u32 	[%r194+512], %r1705;
	st.shared.u32 	[%r194+640], %r1706;
	st.shared.u32 	[%r194+768], %r1707;
	st.shared.u32 	[%r194+896], %r1708;
	st.shared.u32 	[%r194+1024], %r1709;
	bar.warp.sync 	-1;
	shl.b32 	%r293, %r288, 5;
	add.s32 	%r195, %r194, %r293;
	ld.shared.u32 	%r196, [%r195];
	ld.shared.u32 	%r197, [%r195+4];
	ld.shared.u32 	%r198, [%r195+8];
	ld.shared.u32 	%r199, [%r195+12];
	ld.shared.u32 	%r200, [%r195+16];
	ld.shared.u32 	%r201, [%r195+20];
	ld.shared.u32 	%r202, [%r195+24];
	ld.shared.u32 	%r203, [%r195+28];
	ld.shared.u32 	%r204, [%r195+32];
	setp.ne.s32 	%p24, %r163, 0;
	mov.b32 	%r1720, 0;
	@%p24 bra 	$L__BB6_252;
	add.s64 	%rd235, %rd223, -4;
	// begin inline asm
	ld.global.nc.u32 %r1720, [%rd235];
	// end inline asm
$L__BB6_252:
	setp.ge.u32 	%p25, %r164, %r161;
	bar.sync 	0;
	add.s64 	%rd236, %rd3, %rd224;
	// begin inline asm
	ld.global.nc.u32 %r1719, [%rd236];
	// end inline asm
	add.s64 	%rd153, %rd236, %rd225;
	mov.u32 	%r1711, %r1719;
	@%p25 bra 	$L__BB6_254;
	// begin inline asm
	ld.global.nc.u32 %r1711, [%rd153];
	// end inline asm
$L__BB6_254:
	setp.ge.u32 	%p26, %r168, %r161;
	mov.u32 	%r1712, %r1719;
	@%p26 bra 	$L__BB6_256;
	add.s64 	%rd240, %rd153, 128;
	// begin inline asm
	ld.global.nc.u32 %r1712, [%rd240];
	// end inline asm
$L__BB6_256:
	setp.ge.u32 	%p27, %r171, %r161;
	mov.u32 	%r1713, %r1719;
	@%p27 bra 	$L__BB6_258;
	add.s64 	%rd241, %rd153, 256;
	// begin inline asm
	ld.global.nc.u32 %r1713, [%rd241];
	// end inline asm
$L__BB6_258:
	setp.ge.u32 	%p28, %r174, %r161;
	mov.u32 	%r1714, %r1719;
	@%p28 bra 	$L__BB6_260;
	add.s64 	%rd242, %rd153, 384;
	// begin inline asm
	ld.global.nc.u32 %r1714, [%rd242];
	// end inline asm
$L__BB6_260:
	setp.ge.u32 	%p29, %r177, %r161;
	mov.u32 	%r1715, %r1719;
	@%p29 bra 	$L__BB6_262;
	add.s64 	%rd243, %rd153, 512;
	// begin inline asm
	ld.global.nc.u32 %r1715, [%rd243];
	// end inline asm
$L__BB6_262:
	setp.ge.u32 	%p30, %r180, %r161;
	mov.u32 	%r1716, %r1719;
	@%p30 bra 	$L__BB6_264;
	add.s64 	%rd244, %rd153, 640;
	// begin inline asm
	ld.global.nc.u32 %r1716, [%rd244];
	// end inline asm
$L__BB6_264:
	setp.ge.u32 	%p31, %r183, %r161;
	mov.u32 	%r1717, %r1719;
	@%p31 bra 	$L__BB6_266;
	add.s64 	%rd245, %rd153, 768;
	// begin inline asm
	ld.global.nc.u32 %r1717, [%rd245];
	// end inline asm
$L__BB6_266:
	setp.ge.u32 	%p32, %r186, %r161;
	mov.u32 	%r1718, %r1719;
	@%p32 bra 	$L__BB6_268;
	add.s64 	%rd246, %rd153, 896;
	// begin inline asm
	ld.global.nc.u32 %r1718, [%rd246];
	// end inline asm
$L__BB6_268:
	setp.ge.u32 	%p33, %r189, %r161;
	@%p33 bra 	$L__BB6_270;
	add.s64 	%rd247, %rd153, 1024;
	// begin inline asm
	ld.global.nc.u32 %r1719, [%rd247];
	// end inline asm
$L__BB6_270:
	setp.eq.s32 	%p34, %r163, 0;
	st.shared.u32 	[%r194], %r1711;
	st.shared.u32 	[%r194+128], %r1712;
	st.shared.u32 	[%r194+256], %r1713;
	st.shared.u32 	[%r194+384], %r1714;
	st.shared.u32 	[%r194+512], %r1715;
	st.shared.u32 	[%r194+640], %r1716;
	st.shared.u32 	[%r194+768], %r1717;
	st.shared.u32 	[%r194+896], %r1718;
	st.shared.u32 	[%r194+1024], %r1719;
	bar.warp.sync 	-1;
	ld.shared.f32 	%f90, [%r195];
	ld.shared.f32 	%f91, [%r195+4];
	ld.shared.f32 	%f92, [%r195+8];
	ld.shared.f32 	%f93, [%r195+12];
	ld.shared.f32 	%f94, [%r195+16];
	ld.shared.f32 	%f95, [%r195+20];
	ld.shared.f32 	%f96, [%r195+24];
	ld.shared.f32 	%f97, [%r195+28];
	ld.shared.f32 	%f98, [%r195+32];
	bar.sync 	0;
	shl.b32 	%r305, %r163, 2;
	add.s32 	%r307, %r292, %r305;
	add.s32 	%r226, %r307, 1240;
	st.shared.u32 	[%r307+1240], %r204;
	bar.sync 	0;
	@%p34 bra 	$L__BB6_272;
	ld.shared.u32 	%r1720, [%r226+-4];
$L__BB6_272:
	setp.ne.s32 	%p35, %r1720, %r196;
	setp.ne.s32 	%p36, %r196, %r197;
	setp.ne.s32 	%p37, %r197, %r198;
	setp.ne.s32 	%p38, %r198, %r199;
	setp.ne.s32 	%p39, %r199, %r200;
	setp.ne.s32 	%p40, %r200, %r201;
	setp.ne.s32 	%p41, %r201, %r202;
	setp.ne.s32 	%p42, %r202, %r203;
	setp.ne.s32 	%p43, %r203, %r204;
	mul.lo.s32 	%r428, %r163, 9;
	cvt.u64.u32 	%rd248, %r428;
	setp.eq.s64 	%p44, %rd7, %rd248;
	or.pred  	%p45, %p44, %p35;
	selp.u64 	%rd249, 1, 0, %p45;
	add.s32 	%r429, %r428, 1;
	cvt.u64.u32 	%rd250, %r429;
	setp.eq.s64 	%p46, %rd7, %rd250;
	or.pred  	%p6, %p46, %p36;
	selp.u64 	%rd251, 1, 0, %p6;
	add.s32 	%r430, %r428, 2;
	cvt.u64.u32 	%rd252, %r430;
	setp.eq.s64 	%p47, %rd7, %rd252;
	or.pred  	%p7, %p47, %p37;
	selp.u64 	%rd253, 1, 0, %p7;
	add.s32 	%r431, %r428, 3;
	cvt.u64.u32 	%rd254, %r431;
	setp.eq.s64 	%p48, %rd7, %rd254;
	or.pred  	%p8, %p48, %p38;
	selp.u64 	%rd255, 1, 0, %p8;
	add.s32 	%r432, %r428, 4;
	cvt.u64.u32 	%rd256, %r432;
	setp.eq.s64 	%p49, %rd7, %rd256;
	or.pred  	%p9, %p49, %p39;
	selp.u64 	%rd257, 1, 0, %p9;
	add.s32 	%r433, %r428, 5;
	cvt.u64.u32 	%rd258, %r433;
	setp.eq.s64 	%p50, %rd7, %rd258;
	or.pred  	%p51, %p50, %p40;
	selp.u64 	%rd259, 1, 0, %p51;
	add.s32 	%r434, %r428, 6;
	cvt.u64.u32 	%rd260, %r434;
	setp.eq.s64 	%p52, %rd7, %rd260;
	or.pred  	%p10, %p52, %p41;
	selp.u64 	%rd261, 1, 0, %p10;
	add.s32 	%r435, %r428, 7;
	cvt.u64.u32 	%rd262, %r435;
	setp.eq.s64 	%p53, %rd7, %rd262;
	or.pred  	%p54, %p53, %p42;
	selp.u64 	%rd263, 1, 0, %p54;
	add.s32 	%r436, %r428, 8;
	cvt.u64.u32 	%rd264, %r436;
	setp.eq.s64 	%p55, %rd7, %rd264;
	or.pred  	%p56, %p55, %p43;
	selp.u64 	%rd265, 1, 0, %p56;
	add.s64 	%rd266, %rd251, %rd249;
	add.f32 	%f140, %f90, %f91;
	selp.f32 	%f141, %f91, %f140, %p6;
	add.s64 	%rd267, %rd266, %rd253;
	add.f32 	%f142, %f141, %f92;
	selp.f32 	%f143, %f92, %f142, %p7;
	add.s64 	%rd268, %rd267, %rd255;
	add.f32 	%f144, %f143, %f93;
	selp.f32 	%f145, %f93, %f144, %p8;
	add.s64 	%rd269, %rd268, %rd257;
	add.f32 	%f146, %f145, %f94;
	selp.f32 	%f147, %f94, %f146, %p9;
	add.s64 	%rd270, %rd269, %rd259;
	add.f32 	%f148, %f147, %f95;
	selp.f32 	%f149, %f95, %f148, %p51;
	add.s64 	%rd271, %rd270, %rd261;
	add.f32 	%f150, %f149, %f96;
	selp.f32 	%f151, %f96, %f150, %p10;
	add.s64 	%rd272, %rd271, %rd263;
	add.f32 	%f152, %f151, %f97;
	selp.f32 	%f153, %f97, %f152, %p54;
	add.s64 	%rd273, %rd272, %rd265;
	mov.b64 	{%r309, %r314}, %rd273;
	add.f32 	%f154, %f153, %f98;
	selp.f32 	%f155, %f98, %f154, %p56;
	mov.b32 	%r425, 1;
	mov.b32 	%r426, 0;
	mov.b32 	%r427, -1;
	// begin inline asm
	shfl.sync.up.b32 %r308, %r309, %r425, %r426, %r427;
	// end inline asm
	// begin inline asm
	shfl.sync.up.b32 %r313, %r314, %r425, %r426, %r427;
	// end inline asm
	mov.b64 	%rd274, {%r308, %r313};
	mov.b32 	%r319, %f155;
	// begin inline asm
	shfl.sync.up.b32 %r318, %r319, %r425, %r426, %r427;
	// end inline asm
	mov.b32 	%f156, %r318;
	// begin inline asm
	shfl.sync.up.b32 %r323, %r324, %r425, %r426, %r427;
	// end inline asm
	setp.eq.s64 	%p57, %rd273, 0;
	add.f32 	%f157, %f155, %f156;
	selp.f32 	%f158, %f157, %f155, %p57;
	setp.lt.s32 	%p58, %r288, 1;
	selp.b64 	%rd275, 0, %rd274, %p58;
	add.s64 	%rd276, %rd275, %rd273;
	mov.b64 	{%r329, %r334}, %rd276;
	selp.f32 	%f159, %f155, %f158, %p58;
	mov.b32 	%r345, 2;
	// begin inline asm
	shfl.sync.up.b32 %r328, %r329, %r345, %r426, %r427;
	// end inline asm
	// begin inline asm
	shfl.sync.up.b32 %r333, %r334, %r345, %r426, %r427;
	// end inline asm
	mov.b64 	%rd277, {%r328, %r333};
	mov.b32 	%r339, %f159;
	// begin inline asm
	shfl.sync.up.b32 %r338, %r339, %r345, %r426, %r427;
	// end inline asm
	mov.b32 	%f160, %r338;
	// begin inline asm
	shfl.sync.up.b32 %r343, %r344, %r345, %r426, %r427;
	// end inline asm
	setp.eq.s64 	%p59, %rd276, 0;
	add.f32 	%f161, %f159, %f160;
	selp.f32 	%f162, %f161, %f159, %p59;
	setp.lt.s32 	%p60, %r288, 2;
	selp.b64 	%rd278, 0, %rd277, %p60;
	add.s64 	%rd279, %rd278, %rd276;
	mov.b64 	{%r349, %r354}, %rd279;
	selp.f32 	%f163, %f159, %f162, %p60;
	mov.b32 	%r365, 4;
	// begin inline asm
	shfl.sync.up.b32 %r348, %r349, %r365, %r426, %r427;
	// end inline asm
	// begin inline asm
	shfl.sync.up.b32 %r353, %r354, %r365, %r426, %r427;
	// end inline asm
	mov.b64 	%rd280, {%r348, %r353};
	mov.b32 	%r359, %f163;
	// begin inline asm
	shfl.sync.up.b32 %r358, %r359, %r365, %r426, %r427;
	// end inline asm
	mov.b32 	%f164, %r358;
	// begin inline asm
	shfl.sync.up.b32 %r363, %r364, %r365, %r426, %r427;
	// end inline asm
	setp.eq.s64 	%p61, %rd279, 0;
	add.f32 	%f165, %f163, %f164;
	selp.f32 	%f166, %f165, %f163, %p61;
	setp.lt.s32 	%p62, %r288, 4;
	selp.b64 	%rd281, 0, %rd280, %p62;
	add.s64 	%rd282, %rd281, %rd279;
	mov.b64 	{%r369, %r374}, %rd282;
	selp.f32 	%f167, %f163, %f166, %p62;
	mov.b32 	%r385, 8;
	// begin inline asm
	shfl.sync.up.b32 %r368, %r369, %r385, %r426, %r427;
	// end inline asm
	// begin inline asm
	shfl.sync.up.b32 %r373, %r374, %r385, %r426, %r427;
	// end inline asm
	mov.b64 	%rd283, {%r368, %r373};
	mov.b32 	%r379, %f167;
	// begin inline asm
	shfl.sync.up.b32 %r378, %r379, %r385, %r426, %r427;
	// end inline asm
	mov.b32 	%f168, %r378;
	// begin inline asm
	shfl.sync.up.b32 %r383, %r384, %r385, %r426, %r427;
	// end inline asm
	setp.eq.s64 	%p63, %rd282, 0;
	add.f32 	%f169, %f167, %f168;
	selp.f32 	%f170, %f169, %f167, %p63;
	setp.lt.s32 	%p64, %r288, 8;
	selp.b64 	%rd284, 0, %rd283, %p64;
	add.s64 	%rd285, %rd284, %rd282;
	mov.b64 	{%r389, %r394}, %rd285;
	selp.f32 	%f171, %f167, %f170, %p64;
	mov.b32 	%r405, 16;
	// begin inline asm
	shfl.sync.up.b32 %r388, %r389, %r405, %r426, %r427;
	// end inline asm
	// begin inline asm
	shfl.sync.up.b32 %r393, %r394, %r405, %r426, %r427;
	// end inline asm
	mov.b64 	%rd286, {%r388, %r393};
	mov.b32 	%r399, %f171;
	// begin inline asm
	shfl.sync.up.b32 %r398, %r399, %r405, %r426, %r427;
	// end inline asm
	mov.b32 	%f172, %r398;
	// begin inline asm
	shfl.sync.up.b32 %r403, %r404, %r405, %r426, %r427;
	// end inline asm
	setp.eq.s64 	%p65, %rd285, 0;
	add.f32 	%f173, %f171, %f172;
	selp.f32 	%f99, %f173, %f171, %p65;
	setp.lt.s32 	%p66, %r288, 16;
	selp.b64 	%rd287, 0, %rd286, %p66;
	add.s64 	%rd154, %rd287, %rd285;
	mov.b64 	{%r409, %r414}, %rd154;
	selp.f32 	%f174, %f171, %f99, %p66;
	// begin inline asm
	shfl.sync.up.b32 %r408, %r409, %r425, %r426, %r427;
	// end inline asm
	// begin inline asm
	shfl.sync.up.b32 %r413, %r414, %r425, %r426, %r427;
	// end inline asm
	mov.b64 	%rd837, {%r408, %r413};
	mov.b32 	%r419, %f174;
	// begin inline asm
	shfl.sync.up.b32 %r418, %r419, %r425, %r426, %r427;
	// end inline asm
	mov.b32 	%f510, %r418;
	// begin inline asm
	shfl.sync.up.b32 %r423, %r424, %r425, %r426, %r427;
	// end inline asm
	setp.ne.s32 	%p67, %r288, 31;
	@%p67 bra 	$L__BB6_274;
	shl.b32 	%r437, %r193, 4;
	mov.u32 	%r438, _ZN6thrust24THRUST_300001_SM_1000_NS8cuda_cub4core6detail5shmemE;
	add.s32 	%r439, %r438, %r437;
	st.shared.u64 	[%r439], %rd154;
	st.shared.f32 	[%r439+8], %f99;
$L__BB6_274:
	bar.sync 	0;
	ld.shared.u64 	%rd288, [_ZN6thrust24THRUST_300001_SM_1000_NS8cuda_cub4core6detail5shmemE];
	ld.shared.f32 	%f175, [_ZN6thrust24THRUST_300001_SM_1000_NS8cuda_cub4core6detail5shmemE+8];
	ld.shared.u64 	%rd289, [_ZN6thrust24THRUST_300001_SM_1000_NS8cuda_cub4core6detail5shmemE+16];
	ld.shared.f32 	%f176, [_ZN6thrust24THRUST_300001_SM_1000_NS8cuda_cub4core6detail5shmemE+24];
	add.s64 	%rd290, %rd289, %rd288;
	setp.eq.s64 	%p68, %rd289, 0;
	add.f32 	%f177, %f175, %f176;
	selp.f32 	%f178, %f177, %f176, %p68;
	setp.eq.s32 	%p69, %r193, 2;
	selp.b64 	%rd291, %rd290, %rd288, %p69;
	selp.f32 	%f179, %f178, %f175, %p69;
	ld.shared.u64 	%rd292, [_ZN6thrust24THRUST_300001_SM_1000_NS8cuda_cub4core6detail5shmemE+32];
	ld.shared.f32 	%f180, [_ZN6thrust24THRUST_300001_SM_1000_NS8cuda_cub4core6detail5shmemE+40];
	add.s64 	%rd293, %rd292, %rd290;
	setp.eq.s64 	%p70, %rd292, 0;
	add.f32 	%f181, %f178, %f180;
	selp.f32 	%f182, %f181, %f180, %p70;
	setp.eq.s32 	%p71, %r193, 3;
	selp.b64 	%rd294, %rd293, %rd291, %p71;
	selp.f32 	%f183, %f182, %f179, %p71;
	ld.shared.u64 	%rd295, [_ZN6thrust24THRUST_300001_SM_1000_NS8cuda_cub4core6detail5shmemE+48];
	ld.shared.f32 	%f184, [_ZN6thrust24THRUST_300001_SM_1000_NS8cuda_cub4core6detail5shmemE+56];
	add.s64 	%rd296, %rd295, %rd293;
	setp.eq.s64 	%p72, %rd295, 0;
	add.f32 	%f185, %f182, %f184;
	selp.f32 	%f186, %f185, %f184, %p72;
	setp.eq.s32 	%p73, %r193, 4;
	selp.b64 	%rd297, %rd296, %rd294, %p73;
	selp.f32 	%f187, %f186, %f183, %p73;
	ld.shared.u64 	%rd298, [_ZN6thrust24THRUST_300001_SM_1000_NS8cuda_cub4core6detail5shmemE+64];
	ld.shared.f32 	%f188, [_ZN6thrust24THRUST_300001_SM_1000_NS8cuda_cub4core6detail5shmemE+72];
	add.s64 	%rd299, %rd298, %rd296;
	setp.eq.s64 	%p74, %rd298, 0;
	add.f32 	%f189, %f186, %f188;
	selp.f32 	%f190, %f189, %f188, %p74;
	setp.eq.s32 	%p75, %r193, 5;
	selp.b64 	%rd300, %rd299, %rd297, %p75;
	selp.f32 	%f191, %f190, %f187, %p75;
	ld.shared.u64 	%rd301, [_ZN6thrust24THRUST_300001_SM_1000_NS8cuda_cub4core6detail5shmemE+80];
	ld.shared.f32 	%f192, [_ZN6thrust24THRUST_300001_SM_1000_NS8cuda_cub4core6detail5shmemE+88];
	add.s64 	%rd302, %rd301, %rd299;
	setp.eq.s64 	%p76, %rd301, 0;
	add.f32 	%f193, %f190, %f192;
	selp.f32 	%f194, %f193, %f192, %p76;
	setp.eq.s32 	%p77, %r193, 6;
	selp.b64 	%rd303, %rd302, %rd300, %p77;
	selp.f32 	%f195, %f194, %f191, %p77;
	ld.shared.u64 	%rd304, [_ZN6thrust24THRUST_300001_SM_1000_NS8cuda_cub4core6detail5shmemE+96];
	ld.shared.f32 	%f196, [_ZN6thrust24THRUST_300001_SM_1000_NS8cuda_cub4core6detail5shmemE+104];
	add.s64 	%rd305, %rd304, %rd302;
	setp.eq.s64 	%p78, %rd304, 0;
	add.f32 	%f197, %f194, %f196;
	selp.f32 	%f198, %f197, %f196, %p78;
	setp.eq.s32 	%p79, %r193, 7;
	selp.b64 	%rd156, %rd305, %rd303, %p79;
	selp.f32 	%f101, %f198, %f195, %p79;
	ld.shared.u64 	%rd306, [_ZN6thrust24THRUST_300001_SM_1000_NS8cuda_cub4core6detail5shmemE+112];
	ld.shared.f32 	%f199, [_ZN6thrust24THRUST_300001_SM_1000_NS8cuda_cub4core6detail5shmemE+120];
	add.s64 	%rd157, %rd306, %rd305;
	setp.eq.s64 	%p80, %rd306, 0;
	add.f32 	%f200, %f198, %f199;
	selp.f32 	%f102, %f200, %f199, %p80;
	setp.lt.u32 	%p81, %r163, 32;
	@%p81 bra 	$L__BB6_276;
	setp.eq.s64 	%p82, %rd837, 0;
	add.f32 	%f201, %f101, %f510;
	selp.f32 	%f202, %f201, %f510, %p82;
	setp.eq.s32 	%p83, %r288, 0;
	selp.b64 	%rd307, 0, %rd837, %p83;
	add.s64 	%rd837, %rd156, %rd307;
	selp.f32 	%f510, %f101, %f202, %p83;
	bra.uni 	$L__BB6_312;
$L__BB6_276:
	setp.ne.s32 	%p84, %r163, 0;
	mul.wide.u32 	%rd308, %r1, 16;
	add.s64 	%rd159, %rd1, %rd308;
	@%p84 bra 	$L__BB6_278;
	st.shared.u64 	[_ZN6thrust24THRUST_300001_SM_1000_NS8cuda_cub4core6detail5shmemE+200], %rd157;
	st.shared.f32 	[_ZN6thrust24THRUST_300001_SM_1000_NS8cuda_cub4core6detail5shmemE+208], %f102;
	add.s64 	%rd309, %rd159, 512;
	mov.b32 	%r440, %f102;
	mov.b32 	%r441, 100;
	mov.b64 	%rd310, {%r440, %r441};
	// begin inline asm
	st.relaxed.gpu.v2.u64 [%rd309], {%rd310, %rd157};
	// end inline asm
$L__BB6_278:
	mov.u32 	%r442, %nctaid.x;
	setp.gt.u32 	%p85, %r442, 499;
	@%p85 bra 	$L__BB6_280;
	membar.cta;
	bra.uni 	$L__BB6_281;
$L__BB6_280:
	mov.b32 	%r443, 450;
	// begin inline asm
	nanosleep.u32 %r443;
	// end inline asm
$L__BB6_281:
	mul.wide.u32 	%rd312, %r163, 16;
	xor.b64  	%rd313, %rd312, -16;
	add.s64 	%rd314, %rd159, %rd313;
	add.s64 	%rd160, %rd314, 512;
$L__BB6_282:
	// begin inline asm
	ld.relaxed.gpu.v2.u64 {%rd315, %rd827}, [%rd160];
	// end inline asm
	mov.b64 	{%r444, %r1721}, %rd315;
	setp.eq.s32 	%p86, %r1721, 99;
	mov.b32 	%r445, -1;
	vote.sync.any.pred 	%p87, %p86, %r445;
	@%p87 bra 	$L__BB6_282;
	mov.b32 	%f500, %r444;
	setp.eq.s32 	%p88, %r1721, 101;
	mov.b32 	%r467, -1;
	vote.sync.ballot.b32 	%r469, %p88, %r467;
	// begin inline asm
	mov.u32 %r447, %lanemask_ge;
	// end inline asm
	and.b32  	%r470, %r469, %r447;
	or.b32  	%r471, %r470, -2147483648;
	add.s32 	%r472, %r471, -1;
	not.b32 	%r473, %r471;
	and.b32  	%r474, %r473, %r472;
	popc.b32 	%r231, %r474;
	mov.b64 	{%r449, %r454}, %rd827;
	mov.b32 	%r465, 1;
	// begin inline asm
	shfl.sync.down.b32 %r448, %r449, %r465, %r231, %r467;
	// end inline asm
	// begin inline asm
	shfl.sync.down.b32 %r453, %r454, %r465, %r231, %r467;
	// end inline asm
	// begin inline asm
	shfl.sync.down.b32 %r458, %r444, %r465, %r231, %r467;
	// end inline asm
	// begin inline asm
	shfl.sync.down.b32 %r463, %r464, %r465, %r231, %r467;
	// end inline asm
	setp.ge.s32 	%p90, %r288, %r231;
	@%p90 bra 	$L__BB6_285;
	mov.b32 	%f203, %r458;
	mov.b64 	%rd318, {%r448, %r453};
	add.s64 	%rd163, %rd827, %rd318;
	setp.eq.s64 	%p91, %rd827, 0;
	add.f32 	%f204, %f500, %f203;
	selp.f32 	%f500, %f204, %f500, %p91;
	mov.u64 	%rd827, %rd163;
$L__BB6_285:
	mov.b64 	{%r476, %r481}, %rd827;
	mov.b32 	%r492, 2;
	mov.b32 	%r494, -1;
	// begin inline asm
	shfl.sync.down.b32 %r475, %r476, %r492, %r231, %r494;
	// end inline asm
	// begin inline asm
	shfl.sync.down.b32 %r480, %r481, %r492, %r231, %r494;
	// end inline asm
	mov.b32 	%r486, %f500;
	// begin inline asm
	shfl.sync.down.b32 %r485, %r486, %r492, %r231, %r494;
	// end inline asm
	// begin inline asm
	shfl.sync.down.b32 %r490, %r491, %r492, %r231, %r494;
	// end inline asm
	add.s32 	%r238, %r288, 2;
	setp.gt.s32 	%p92, %r238, %r231;
	@%p92 bra 	$L__BB6_287;
	mov.b32 	%f205, %r485;
	mov.b64 	%rd319, {%r475, %r480};
	add.s64 	%rd165, %rd827, %rd319;
	setp.eq.s64 	%p93, %rd827, 0;
	add.f32 	%f206, %f500, %f205;
	selp.f32 	%f500, %f206, %f500, %p93;
	mov.u64 	%rd827, %rd165;
$L__BB6_287:
	mov.b64 	{%r496, %r501}, %rd827;
	mov.b32 	%r512, 4;
	mov.b32 	%r514, -1;
	// begin inline asm
	shfl.sync.down.b32 %r495, %r496, %r512, %r231, %r514;
	// end inline asm
	// begin inline asm
	shfl.sync.down.b32 %r500, %r501, %r512, %r231, %r514;
	// end inline asm
	mov.b32 	%r506, %f500;
	// begin inline asm
	shfl.sync.down.b32 %r505, %r506, %r512, %r231, %r514;
	// end inline asm
	// begin inline asm
	shfl.sync.down.b32 %r510, %r511, %r512, %r231, %r514;
	// end inline asm
	add.s32 	%r242, %r288, 4;
	setp.gt.s32 	%p94, %r242, %r231;
	@%p94 bra 	$L__BB6_289;
	mov.b32 	%f207, %r505;
	mov.b64 	%rd320, {%r495, %r500};
	add.s64 	%rd167, %rd827, %rd320;
	setp.eq.s64 	%p95, %rd827, 0;
	add.f32 	%f208, %f500, %f207;
	selp.f32 	%f500, %f208, %f500, %p95;
	mov.u64 	%rd827, %rd167;
$L__BB6_289:
	mov.b64 	{%r516, %r521}, %rd827;
	mov.b32 	%r532, 8;
	mov.b32 	%r534, -1;
	// begin inline asm
	shfl.sync.down.b32 %r515, %r516, %r532, %r231, %r534;
	// end inline asm
	// begin inline asm
	shfl.sync.down.b32 %r520, %r521, %r532, %r231, %r534;
	// end inline asm
	mov.b32 	%r526, %f500;
	// begin inline asm
	shfl.sync.down.b32 %r525, %r526, %r532, %r231, %r534;
	// end inline asm
	// begin inline asm
	shfl.sync.down.b32 %r530, %r531, %r532, %r231, %r534;
	// end inline asm
	add.s32 	%r246, %r288, 8;
	setp.gt.s32 	%p96, %r246, %r231;
	@%p96 bra 	$L__BB6_291;
	mov.b32 	%f209, %r525;
	mov.b64 	%rd321, {%r515, %r520};
	add.s64 	%rd169, %rd827, %rd321;
	setp.eq.s64 	%p97, %rd827, 0;
	add.f32 	%f210, %f500, %f209;
	selp.f32 	%f500, %f210, %f500, %p97;
	mov.u64 	%rd827, %rd169;
$L__BB6_291:
	mov.b64 	{%r536, %r541}, %rd827;
	mov.b32 	%r552, 16;
	mov.b32 	%r554, -1;
	// begin inline asm
	shfl.sync.down.b32 %r535, %r536, %r552, %r231, %r554;
	// end inline asm
	// begin inline asm
	shfl.sync.down.b32 %r540, %r541, %r552, %r231, %r554;
	// end inline asm
	mov.b32 	%r546, %f500;
	// begin inline asm
	shfl.sync.down.b32 %r545, %r546, %r552, %r231, %r554;
	// end inline asm
	// begin inline asm
	shfl.sync.down.b32 %r550, %r551, %r552, %r231, %r554;
	// end inline asm
	add.s32 	%r250, %r288, 16;
	setp.gt.s32 	%p98, %r250, %r231;
	@%p98 bra 	$L__BB6_293;
	mov.b32 	%f211, %r545;
	mov.b64 	%rd322, {%r535, %r540};
	add.s64 	%rd171, %rd827, %rd322;
	setp.eq.s64 	%p99, %rd827, 0;
	add.f32 	%f212, %f500, %f211;
	selp.f32 	%f500, %f212, %f500, %p99;
	mov.u64 	%rd827, %rd171;
$L__BB6_293:
	not.b32 	%r555, %r163;
	add.s32 	%r1722, %r1, %r555;
	add.s64 	%rd173, %rd1, 512;
$L__BB6_294:
	setp.ne.s32 	%p100, %r1721, 101;
	mov.b32 	%r556, -1;
	vote.sync.all.pred 	%p101, %p100, %r556;
	not.pred 	%p102, %p101;
	@%p102 bra 	$L__BB6_308;
	mul.wide.s32 	%rd396, %r1722, 16;
	add.s64 	%rd397, %rd173, %rd396;
	add.s64 	%rd395, %rd397, -512;
$L__BB6_296:
	// begin inline asm
	ld.relaxed.gpu.v2.u64 {%rd393, %rd833}, [%rd395];
	// end inline asm
	mov.b64 	{%r648, %r1721}, %rd393;
	setp.eq.s32 	%p154, %r1721, 99;
	mov.b32 	%r649, -1;
	vote.sync.any.pred 	%p155, %p154, %r649;
	@%p155 bra 	$L__BB6_296;
	mov.b32 	%f506, %r648;
	setp.eq.s32 	%p156, %r1721, 101;
	mov.b32 	%r670, -1;
	vote.sync.ballot.b32 	%r672, %p156, %r670;
	and.b32  	%r673, %r672, %r447;
	or.b32  	%r674, %r673, -2147483648;
	add.s32 	%r675, %r674, -1;
	not.b32 	%r676, %r674;
	and.b32  	%r677, %r676, %r675;
	popc.b32 	%r255, %r677;
	mov.b64 	{%r652, %r657}, %rd833;
	mov.b32 	%r668, 1;
	// begin inline asm
	shfl.sync.down.b32 %r651, %r652, %r668, %r255, %r670;
	// end inline asm
	// begin inline asm
	shfl.sync.down.b32 %r656, %r657, %r668, %r255, %r670;
	// end inline asm
	// begin inline asm
	shfl.sync.down.b32 %r661, %r648, %r668, %r255, %r670;
	// end inline asm
	// begin inline asm
	shfl.sync.down.b32 %r666, %r667, %r668, %r255, %r670;
	// end inline asm
	setp.ge.s32 	%p158, %r288, %r255;
	@%p158 bra 	$L__BB6_299;
	mov.b32 	%f225, %r661;
	mov.b64 	%rd398, {%r651, %r656};
	add.s64 	%rd177, %rd833, %rd398;
	setp.eq.s64 	%p159, %rd833, 0;
	add.f32 	%f226, %f506, %f225;
	selp.f32 	%f506, %f226, %f506, %p159;
	mov.u64 	%rd833, %rd177;
$L__BB6_299:
	mov.b64 	{%r679, %r684}, %rd833;
	mov.b32 	%r695, 2;
	mov.b32 	%r697, -1;
	// begin inline asm
	shfl.sync.down.b32 %r678, %r679, %r695, %r255, %r697;
	// end inline asm
	// begin inline asm
	shfl.sync.down.b32 %r683, %r684, %r695, %r255, %r697;
	// end inline asm
	mov.b32 	%r689, %f506;
	// begin inline asm
	shfl.sync.down.b32 %r688, %r689, %r695, %r255, %r697;
	// end inline asm
	// begin inline asm
	shfl.sync.down.b32 %r693, %r694, %r695, %r255, %r697;
	// end inline asm
	setp.gt.s32 	%p160, %r238, %r255;
	@%p160 bra 	$L__BB6_301;
	mov.b32 	%f227, %r688;
	mov.b64 	%rd399, {%r678, %r683};
	add.s64 	%rd179, %rd833, %rd399;
	setp.eq.s64 	%p161, %rd833, 0;
	add.f32 	%f228, %f506, %f227;
	selp.f32 	%f506, %f228, %f506, %p161;
	mov.u64 	%rd833, %rd179;
$L__BB6_301:
	mov.b64 	{%r699, %r704}, %rd833;
	mov.b32 	%r715, 4;
	mov.b32 	%r717, -1;
	// begin inline asm
	shfl.sync.down.b32 %r698, %r699, %r715, %r255, %r717;
	// end inline asm
	// begin inline asm
	shfl.sync.down.b32 %r703, %r704, %r715, %r255, %r717;
	// end inline asm
	mov.b32 	%r709, %f506;
	// begin inline asm
	shfl.sync.down.b32 %r708, %r709, %r715, %r255, %r717;
	// end inline asm
	// begin inline asm
	shfl.sync.down.b32 %r713, %r714, %r715, %r255, %r717;
	// end inline asm
	setp.gt.s32 	%p162, %r242, %r255;
	@%p162 bra 	$L__BB6_303;
	mov.b32 	%f229, %r708;
	mov.b64 	%rd400, {%r698, %r703};
	add.s64 	%rd181, %rd833, %rd400;
	setp.eq.s64 	%p163, %rd833, 0;
	add.f32 	%f230, %f506, %f229;
	selp.f32 	%f506, %f230, %f506, %p163;
	mov.u64 	%rd833, %rd181;
$L__BB6_303:
	mov.b64 	{%r719, %r724}, %rd833;
	mov.b32 	%r735, 8;
	mov.b32 	%r737, -1;
	// begin inline asm
	shfl.sync.down.b32 %r718, %r719, %r735, %r255, %r737;
	// end inline asm
	// begin inline asm
	shfl.sync.down.b32 %r723, %r724, %r735, %r255, %r737;
	// end inline asm
	mov.b32 	%r729, %f506;
	// begin inline asm
	shfl.sync.down.b32 %r728, %r729, %r735, %r255, %r737;
	// end inline asm
	// begin inline asm
	shfl.sync.down.b32 %r733, %r734, %r735, %r255, %r737;
	// end inline asm
	setp.gt.s32 	%p164, %r246, %r255;
	@%p164 bra 	$L__BB6_305;
	mov.b32 	%f231, %r728;
	mov.b64 	%rd401, {%r718, %r723};
	add.s64 	%rd183, %rd833, %rd401;
	setp.eq.s64 	%p165, %rd833, 0;
	add.f32 	%f232, %f506, %f231;
	selp.f32 	%f506, %f232, %f506, %p165;
	mov.u64 	%rd833, %rd183;
$L__BB6_305:
	mov.b64 	{%r739, %r744}, %rd833;
	mov.b32 	%r755, 16;
	mov.b32 	%r757, -1;
	// begin inline asm
	shfl.sync.down.b32 %r738, %r739, %r755, %r255, %r757;
	// end inline asm
	// begin inline asm
	shfl.sync.down.b32 %r743, %r744, %r755, %r255, %r757;
	// end inline asm
	mov.b32 	%r749, %f506;
	// begin inline asm
	shfl.sync.down.b32 %r748, %r749, %r755, %r255, %r757;
	// end inline asm
	// begin inline asm
	shfl.sync.down.b32 %r753, %r754, %r755, %r255, %r757;
	// end inline asm
	setp.gt.s32 	%p166, %r250, %r255;
	@%p166 bra 	$L__BB6_307;
	mov.b32 	%f233, %r748;
	mov.b64 	%rd402, {%r738, %r743};
	add.s64 	%rd185, %rd833, %rd402;
	setp.eq.s64 	%p167, %rd833, 0;
	add.f32 	%f234, %f506, %f233;
	selp.f32 	%f506, %f234, %f506, %p167;
	mov.u64 	%rd833, %rd185;
$L__BB6_307:
	add.s64 	%rd187, %rd833, %rd827;
	setp.eq.s64 	%p168, %rd827, 0;
	add.f32 	%f235, %f500, %f506;
	selp.f32 	%f500, %f235, %f500, %p168;
	add.s32 	%r1722, %r1722, -32;
	mov.u64 	%rd827, %rd187;
	bra.uni 	$L__BB6_294;
$L__BB6_308:
	setp.ne.s32 	%p103, %r163, 0;
	@%p103 bra 	$L__BB6_310;
	add.s64 	%rd325, %rd827, %rd157;
	setp.eq.s64 	%p104, %rd157, 0;
	add.f32 	%f213, %f102, %f500;
	selp.f32 	%f214, %f213, %f102, %p104;
	add.s64 	%rd323, %rd159, 512;
	mov.b32 	%r558, %f214;
	mov.b32 	%r559, 101;
	mov.b64 	%rd324, {%r558, %r559};
	// begin inline asm
	st.relaxed.gpu.v2.u64 [%rd323], {%rd324, %rd325};
	// end inline asm
	st.shared.u64 	[_ZN6thrust24THRUST_300001_SM_1000_NS8cuda_cub4core6detail5shmemE+168], %rd827;
	st.shared.f32 	[_ZN6thrust24THRUST_300001_SM_1000_NS8cuda_cub4core6detail5shmemE+176], %f500;
	st.shared.u64 	[_ZN6thrust24THRUST_300001_SM_1000_NS8cuda_cub4core6detail5shmemE+184], %rd325;
	st.shared.f32 	[_ZN6thrust24THRUST_300001_SM_1000_NS8cuda_cub4core6detail5shmemE+192], %f214;
$L__BB6_310:
	setp.ne.s32 	%p105, %r288, 0;
	@%p105 bra 	$L__BB6_312;
	st.shared.u64 	[_ZN6thrust24THRUST_300001_SM_1000_NS8cuda_cub4core6detail5shmemE+136], %rd827;
	st.shared.f32 	[_ZN6thrust24THRUST_300001_SM_1000_NS8cuda_cub4core6detail5shmemE+144], %f500;
	mov.u64 	%rd837, %rd827;
	mov.f32 	%f510, %f500;
$L__BB6_312:
	setp.eq.s32 	%p106, %r163, 0;
	bar.sync 	0;
	@%p106 bra 	$L__BB6_314;
	ld.shared.f32 	%f215, [_ZN6thrust24THRUST_300001_SM_1000_NS8cuda_cub4core6detail5shmemE+144];
	ld.shared.u64 	%rd326, [_ZN6thrust24THRUST_300001_SM_1000_NS8cuda_cub4core6detail5shmemE+136];
	add.s64 	%rd189, %rd326, %rd837;
	setp.eq.s64 	%p107, %rd837, 0;
	add.f32 	%f216, %f510, %f215;
	selp.f32 	%f510, %f216, %f510, %p107;
	mov.u64 	%rd837, %rd189;
$L__BB6_314:
	mul.lo.s32 	%r560, %r163, 9;
	cvt.u64.u32 	%rd327, %r560;
	setp.eq.s64 	%p108, %rd7, %rd327;
	setp.ne.s32 	%p109, %r1720, %r196;
	or.pred  	%p110, %p108, %p109;
	selp.u64 	%rd328, 1, 0, %p110;
	add.s64 	%rd191, %rd837, %rd328;
	add.f32 	%f217, %f510, %f90;
	selp.f32 	%f131, %f90, %f217, %p110;
	selp.u64 	%rd329, 1, 0, %p6;
	add.s64 	%rd330, %rd329, %rd328;
	add.s64 	%rd192, %rd330, %rd837;
	add.f32 	%f218, %f131, %f91;
	selp.f32 	%f132, %f91, %f218, %p6;
	selp.u64 	%rd331, 1, 0, %p7;
	add.s64 	%rd193, %rd192, %rd331;
	add.f32 	%f219, %f132, %f92;
	selp.f32 	%f133, %f92, %f219, %p7;
	selp.u64 	%rd332, 1, 0, %p8;
	add.s64 	%rd194, %rd193, %rd332;
	add.f32 	%f220, %f133, %f93;
	selp.f32 	%f134, %f93, %f220, %p8;
	selp.u64 	%rd333, 1, 0, %p9;
	add.s64 	%rd195, %rd194, %rd333;
	add.f32 	%f221, %f134, %f94;
	selp.f32 	%f135, %f94, %f221, %p9;
	add.s32 	%r561, %r560, 5;
	cvt.u64.u32 	%rd334, %r561;
	setp.eq.s64 	%p111, %rd7, %rd334;
	setp.ne.s32 	%p112, %r200, %r201;
	or.pred  	%p113, %p111, %p112;
	selp.u64 	%rd335, 1, 0, %p113;
	add.s64 	%rd196, %rd195, %rd335;
	add.f32 	%f222, %f135, %f95;
	selp.f32 	%f136, %f95, %f222, %p113;
	selp.u64 	%rd336, 1, 0, %p10;
	add.s64 	%rd197, %rd196, %rd336;
	add.f32 	%f223, %f136, %f96;
	selp.f32 	%f137, %f96, %f223, %p10;
	add.s32 	%r562, %r560, 7;
	cvt.u64.u32 	%rd337, %r562;
	setp.eq.s64 	%p114, %rd7, %rd337;
	setp.ne.s32 	%p115, %r202, %r203;
	or.pred  	%p11, %p114, %p115;
	selp.u64 	%rd338, 1, 0, %p11;
	add.s64 	%rd198, %rd197, %rd338;
	add.f32 	%f224, %f137, %f97;
	selp.f32 	%f138, %f97, %f224, %p11;
	ld.shared.u64 	%rd199, [_ZN6thrust24THRUST_300001_SM_1000_NS8cuda_cub4core6detail5shmemE+200];
	ld.shared.u64 	%rd844, [_ZN6thrust24THRUST_300001_SM_1000_NS8cuda_cub4core6detail5shmemE+184];
	ld.shared.f32 	%f139, [_ZN6thrust24THRUST_300001_SM_1000_NS8cuda_cub4core6detail5shmemE+192];
	ld.shared.u64 	%rd201, [_ZN6thrust24THRUST_300001_SM_1000_NS8cuda_cub4core6detail5shmemE+168];
	setp.lt.s64 	%p116, %rd199, 257;
	@%p116 bra 	$L__BB6_340;
	bar.sync 	0;
	mul.lo.s32 	%r566, %r163, 9;
	cvt.u64.u32 	%rd369, %r566;
	setp.ne.s64 	%p132, %rd7, %rd369;
	setp.eq.s32 	%p133, %r1720, %r196;
	and.pred  	%p134, %p132, %p133;
	@%p134 bra 	$L__BB6_317;
	cvt.u32.u64 	%r567, %rd201;
	cvt.u32.u64 	%r568, %rd837;
	sub.s32 	%r569, %r568, %r567;
	shl.b32 	%r570, %r569, 3;
	mov.u32 	%r571, _ZN6thrust24THRUST_300001_SM_1000_NS8cuda_cub4core6detail5shmemE;
	add.s32 	%r572, %r571, %r570;
	mov.b32 	%r573, %f510;
	st.shared.v2.u32 	[%r572], {%r1720, %r573};
$L__BB6_317:
	not.pred 	%p135, %p6;
	@%p135 bra 	$L__BB6_319;
	cvt.u32.u64 	%r574, %rd201;
	cvt.u32.u64 	%r575, %rd191;
	sub.s32 	%r576, %r575, %r574;
	shl.b32 	%r577, %r576, 3;
	mov.u32 	%r578, _ZN6thrust24THRUST_300001_SM_1000_NS8cuda_cub4core6detail5shmemE;
	add.s32 	%r579, %r578, %r577;
	mov.b32 	%r580, %f131;
	st.shared.v2.u32 	[%r579], {%r196, %r580};
$L__BB6_319:
	not.pred 	%p136, %p7;
	@%p136 bra 	$L__BB6_321;
	cvt.u32.u64 	%r581, %rd201;
	cvt.u32.u64 	%r582, %rd192;
	sub.s32 	%r583, %r582, %r581;
	shl.b32 	%r584, %r583, 3;
	mov.u32 	%r585, _ZN6thrust24THRUST_300001_SM_1000_NS8cuda_cub4core6detail5shmemE;
	add.s32 	%r586, %r585, %r584;
	mov.b32 	%r587, %f132;
	st.shared.v2.u32 	[%r586], {%r197, %r587};
$L__BB6_321:
	not.pred 	%p137, %p8;
	@%p137 bra 	$L__BB6_323;
	cvt.u32.u64 	%r588, %rd201;
	cvt.u32.u64 	%r589, %rd193;
	sub.s32 	%r590, %r589, %r588;
	shl.b32 	%r591, %r590, 3;
	mov.u32 	%r592, _ZN6thrust24THRUST_300001_SM_1000_NS8cuda_cub4core6detail5shmemE;
	add.s32 	%r593, %r592, %r591;
	mov.b32 	%r594, %f133;
	st.shared.v2.u32 	[%r593], {%r198, %r594};
$L__BB6_323:
	not.pred 	%p138, %p9;
	@%p138 bra 	$L__BB6_325;
	cvt.u32.u64 	%r595, %rd201;
	cvt.u32.u64 	%r596, %rd194;
	sub.s32 	%r597, %r596, %r595;
	shl.b32 	%r598, %r597, 3;
	mov.u32 	%r599, _ZN6thrust24THRUST_300001_SM_1000_NS8cuda_cub4core6detail5shmemE;
	add.s32 	%r600, %r599, %r598;
	mov.b32 	%r601, %f134;
	st.shared.v2.u32 	[%r600], {%r199, %r601};
$L__BB6_325:
	mad.lo.s32 	%r602, %r163, 9, 5;
	cvt.u64.u32 	%rd370, %r602;
	setp.ne.s64 	%p139, %rd7, %rd370;
	setp.eq.s32 	%p140, %r200, %r201;
	and.pred  	%p141, %p139, %p140;
	@%p141 bra 	$L__BB6_327;
	cvt.u32.u64 	%r603, %rd201;
	cvt.u32.u64 	%r604, %rd195;
	sub.s32 	%r605, %r604, %r603;
	shl.b32 	%r606, %r605, 3;
	mov.u32 	%r607, _ZN6thrust24THRUST_300001_SM_1000_NS8cuda_cub4core6detail5shmemE;
	add.s32 	%r608, %r607, %r606;
	mov.b32 	%r609, %f135;
	st.shared.v2.u32 	[%r608], {%r200, %r609};
$L__BB6_327:
	not.pred 	%p142, %p10;
	@%p142 bra 	$L__BB6_329;
	cvt.u32.u64 	%r610, %rd201;
	cvt.u32.u64 	%r611, %rd196;
	sub.s32 	%r612, %r611, %r610;
	shl.b32 	%r613, %r612, 3;
	mov.u32 	%r614, _ZN6thrust24THRUST_300001_SM_1000_NS8cuda_cub4core6detail5shmemE;
	add.s32 	%r615, %r614, %r613;
	mov.b32 	%r616, %f136;
	st.shared.v2.u32 	[%r615], {%r201, %r616};
$L__BB6_329:
	not.pred 	%p143, %p11;
	@%p143 bra 	$L__BB6_331;
	cvt.u32.u64 	%r617, %rd201;
	cvt.u32.u64 	%r618, %rd197;
	sub.s32 	%r619, %r618, %r617;
	shl.b32 	%r620, %r619, 3;
	mov.u32 	%r621, _ZN6thrust24THRUST_300001_SM_1000_NS8cuda_cub4core6detail5shmemE;
	add.s32 	%r622, %r621, %r620;
	mov.b32 	%r623, %f137;
	st.shared.v2.u32 	[%r622], {%r202, %r623};
$L__BB6_331:
	mad.lo.s32 	%r624, %r163, 9, 8;
	cvt.u64.u32 	%rd371, %r624;
	setp.ne.s64 	%p144, %rd7, %rd371;
	setp.eq.s32 	%p145, %r203, %r204;
	and.pred  	%p146, %p144, %p145;
	@%p146 bra 	$L__BB6_333;
	cvt.u32.u64 	%r625, %rd201;
	cvt.u32.u64 	%r626, %rd198;
	sub.s32 	%r627, %r626, %r625;
	shl.b32 	%r628, %r627, 3;
	mov.u32 	%r629, _ZN6thrust24THRUST_300001_SM_1000_NS8cuda_cub4core6detail5shmemE;
	add.s32 	%r630, %r629, %r628;
	mov.b32 	%r631, %f138;
	st.shared.v2.u32 	[%r630], {%r203, %r631};
$L__BB6_333:
	bar.sync 	0;
	cvt.u64.u32 	%rd843, %r163;
	setp.le.u64 	%p147, %rd199, %rd843;
	@%p147 bra 	$L__BB6_358;
	not.b64 	%rd372, %rd843;
	add.s64 	%rd203, %rd199, %rd372;
	shr.u64 	%rd373, %rd203, 8;
	add.s64 	%rd374, %rd373, 1;
	and.b64  	%rd839, %rd374, 3;
	and.b64  	%rd375, %rd203, 768;
	setp.eq.s64 	%p148, %rd375, 768;
	@%p148 bra 	$L__BB6_337;
	add.s64 	%rd376, %rd201, %rd843;
	shl.b64 	%rd377, %rd376, 2;
	add.s64 	%rd841, %rd5, %rd377;
	add.s64 	%rd840, %rd4, %rd377;
	shl.b32 	%r632, %r163, 3;
	mov.u32 	%r633, _ZN6thrust24THRUST_300001_SM_1000_NS8cuda_cub4core6detail5shmemE;
	add.s32 	%r1723, %r633, %r632;
	shl.b64 	%rd378, %rd839, 8;
	add.s64 	%rd843, %rd378, %rd843;
$L__BB6_336:
	.pragma "nounroll";
	ld.shared.v2.u32 	{%r634, %r635}, [%r1723];
	st.global.u32 	[%rd840], %r634;
	st.global.u32 	[%rd841], %r635;
	add.s64 	%rd841, %rd841, 1024;
	add.s64 	%rd840, %rd840, 1024;
	add.s32 	%r1723, %r1723, 2048;
	add.s64 	%rd839, %rd839, -1;
	setp.ne.s64 	%p149, %rd839, 0;
	@%p149 bra 	$L__BB6_336;
$L__BB6_337:
	setp.lt.u64 	%p150, %rd203, 768;
	@%p150 bra 	$L__BB6_358;
	mov.u32 	%r638, _ZN6thrust24THRUST_300001_SM_1000_NS8cuda_cub4core6detail5shmemE;
$L__BB6_339:
	cvt.u32.u64 	%r636, %rd843;
	add.s64 	%rd379, %rd843, %rd201;
	shl.b32 	%r637, %r636, 3;
	add.s32 	%r639, %r638, %r637;
	ld.shared.v2.u32 	{%r640, %r641}, [%r639];
	shl.b64 	%rd380, %rd379, 2;
	add.s64 	%rd381, %rd4, %rd380;
	st.global.u32 	[%rd381], %r640;
	add.s64 	%rd382, %rd5, %rd380;
	st.global.u32 	[%rd382], %r641;
	and.b64  	%rd383, %rd843, 4294967295;
	add.s64 	%rd384, %rd201, %rd383;
	ld.shared.v2.u32 	{%r642, %r643}, [%r639+2048];
	shl.b64 	%rd385, %rd384, 2;
	add.s64 	%rd386, %rd4, %rd385;
	st.global.u32 	[%rd386+1024], %r642;
	add.s64 	%rd387, %rd5, %rd385;
	st.global.u32 	[%rd387+1024], %r643;
	ld.shared.v2.u32 	{%r644, %r645}, [%r639+4096];
	st.global.u32 	[%rd386+2048], %r644;
	st.global.u32 	[%rd387+2048], %r645;
	ld.shared.v2.u32 	{%r646, %r647}, [%r639+6144];
	st.global.u32 	[%rd386+3072], %r646;
	st.global.u32 	[%rd387+3072], %r647;
	add.s64 	%rd388, %rd843, 1024;
	and.b64  	%rd843, %rd388, 4294967295;
	setp.gt.u64 	%p151, %rd199, %rd843;
	@%p151 bra 	$L__BB6_339;
	bra.uni 	$L__BB6_358;
$L__BB6_340:
	mul.lo.s32 	%r563, %r163, 9;
	cvt.u64.u32 	%rd339, %r563;
	setp.ne.s64 	%p117, %rd7, %rd339;
	setp.eq.s32 	%p118, %r1720, %r196;
	and.pred  	%p119, %p117, %p118;
	@%p119 bra 	$L__BB6_342;
	shl.b64 	%rd340, %rd837, 2;
	add.s64 	%rd341, %rd4, %rd340;
	st.global.u32 	[%rd341], %r1720;
	add.s64 	%rd342, %rd5, %rd340;
	st.global.f32 	[%rd342], %f510;
$L__BB6_342:
	not.pred 	%p120, %p6;
	@%p120 bra 	$L__BB6_344;
	shl.b64 	%rd343, %rd191, 2;
	add.s64 	%rd344, %rd4, %rd343;
	st.global.u32 	[%rd344], %r196;
	add.s64 	%rd345, %rd5, %rd343;
	st.global.f32 	[%rd345], %f131;
$L__BB6_344:
	not.pred 	%p121, %p7;
	@%p121 bra 	$L__BB6_346;
	shl.b64 	%rd346, %rd192, 2;
	add.s64 	%rd347, %rd4, %rd346;
	st.global.u32 	[%rd347], %r197;
	add.s64 	%rd348, %rd5, %rd346;
	st.global.f32 	[%rd348], %f132;
$L__BB6_346:
	not.pred 	%p122, %p8;
	@%p122 bra 	$L__BB6_348;
	shl.b64 	%rd349, %rd193, 2;
	add.s64 	%rd350, %rd4, %rd349;
	st.global.u32 	[%rd350], %r198;
	add.s64 	%rd351, %rd5, %rd349;
	st.global.f32 	[%rd351], %f133;
$L__BB6_348:
	not.pred 	%p123, %p9;
	@%p123 bra 	$L__BB6_350;
	shl.b64 	%rd352, %rd194, 2;
	add.s64 	%rd353, %rd4, %rd352;
	st.global.u32 	[%rd353], %r199;
	add.s64 	%rd354, %rd5, %rd352;
	st.global.f32 	[%rd354], %f134;
$L__BB6_350:
	mad.lo.s32 	%r564, %r163, 9, 5;
	cvt.u64.u32 	%rd355, %r564;
	setp.ne.s64 	%p124, %rd7, %rd355;
	setp.eq.s32 	%p125, %r200, %r201;
	and.pred  	%p126, %p124, %p125;
	@%p126 bra 	$L__BB6_352;
	shl.b64 	%rd356, %rd195, 2;
	add.s64 	%rd357, %rd4, %rd356;
	st.global.u32 	[%rd357], %r200;
	add.s64 	%rd358, %rd5, %rd356;
	st.global.f32 	[%rd358], %f135;
$L__BB6_352:
	not.pred 	%p127, %p10;
	@%p127 bra 	$L__BB6_354;
	shl.b64 	%rd359, %rd196, 2;
	add.s64 	%rd360, %rd4, %rd359;
	st.global.u32 	[%rd360], %r201;
	add.s64 	%rd361, %rd5, %rd359;
	st.global.f32 	[%rd361], %f136;
$L__BB6_354:
	not.pred 	%p128, %p11;
	@%p128 bra 	$L__BB6_356;
	shl.b64 	%rd362, %rd197, 2;
	add.s64 	%rd363, %rd4, %rd362;
	st.global.u32 	[%rd363], %r202;
	add.s64 	%rd364, %rd5, %rd362;
	st.global.f32 	[%rd364], %f137;
$L__BB6_356:
	mad.lo.s32 	%r565, %r163, 9, 8;
	cvt.u64.u32 	%rd365, %r565;
	setp.ne.s64 	%p129, %rd7, %rd365;
	setp.eq.s32 	%p130, %r203, %r204;
	and.pred  	%p131, %p129, %p130;
	@%p131 bra 	$L__BB6_358;
	shl.b64 	%rd366, %rd198, 2;
	add.s64 	%rd367, %rd4, %rd366;
	st.global.u32 	[%rd367], %r203;
	add.s64 	%rd368, %rd5, %rd366;
	st.global.f32 	[%rd368], %f138;
$L__BB6_358:
	setp.ne.s32 	%p152, %r163, 255;
	@%p152 bra 	$L__BB6_362;
	setp.ne.s64 	%p153, %rd7, 2304;
	@%p153 bra 	$L__BB6_361;
	shl.b64 	%rd389, %rd844, 2;
	add.s64 	%rd390, %rd4, %rd389;
	st.global.u32 	[%rd390], %r204;
	add.s64 	%rd391, %rd5, %rd389;
	st.global.f32 	[%rd391], %f139;
	add.s64 	%rd844, %rd844, 1;
$L__BB6_361:
	ld.param.u64 	%rd793, [_ZN6thrust24THRUST_300001_SM_1000_NS8cuda_cub4core6detail13_kernel_agentINS1_15__reduce_by_key16ReduceByKeyAgentINS0_6detail15normal_iteratorINS0_10device_ptrIiEEEENS8_INS9_IfEEEESB_SD_N4cuda3std3__48equal_toIiEENSG_4plusIfEEPllEEJSB_SD_SB_SD_SL_N3cub18CUB_300001_SM_100024ReduceByKeyScanTileStateIflLb1EEESI_SK_llEEEvDpT0__param_4];
	cvta.to.global.u64 	%rd392, %rd793;
	st.global.u64 	[%rd392], %rd844;
$L__BB6_362:
	ret;

}
	// .globl	_ZN3cub18CUB_300001_SM_10006detail11EmptyKernelIvEEvv
.visible .entry _ZN3cub18CUB_300001_SM_10006detail11EmptyKernelIvEEvv()
{


	ret;

}
	// .globl	_ZN3cub18CUB_300001_SM_10006detail6reduce28DeviceReduceSingleTileKernelINS2_10policy_hubIN4cuda3std3__45tupleIJblEEEjN6thrust24THRUST_300001_SM_1000_NS8cuda_cub9__find_if7functorIS9_EEE10Policy1000ENSB_12zip_iteratorINS8_IJNSD_26transform_input_iterator_tIbNSC_6detail35transform_pair_of_input_iterators_tIbNSB_6detail15normal_iteratorINSB_10device_ptrIiEEEESQ_NS7_8equal_toIiEEEENS7_10__not_fn_tINS7_10__identityEEEEENSB_17counting_iteratorIlNSB_11use_defaultESZ_SZ_EEEEEEEPS9_jSF_S9_S9_SV_EEvT0_T1_T2_T3_T4_T6_
.visible .entry _ZN3cub18CUB_300001_SM_10006detail6reduce28DeviceReduceSingleTileKernelINS2_10policy_hubIN4cuda3std3__45tupleIJblEEEjN6thrust24THRUST_300001_SM_1000_NS8cuda_cub9__find_if7functorIS9_EEE10Policy1000ENSB_12zip_iteratorINS8_IJNSD_26transform_input_iterator_tIbNSC_6detail35transform_pair_of_input_iterators_tIbNSB_6detail15normal_iteratorINSB_10device_ptrIiEEEESQ_NS7_8equal_toIiEEEENS7_10__not_fn_tINS7_10__identityEEEEENSB_17counting_iteratorIlNSB_11use_defaultESZ_SZ_EEEEEEEPS9_jSF_S9_S9_SV_EEvT0_T1_T2_T3_T4_T6_(
	.param .align 8 .b8 _ZN3cub18CUB_300001_SM_10006detail6reduce28DeviceReduceSingleTileKernelINS2_10policy_hubIN4cuda3std3__45tupleIJblEEEjN6thrust24THRUST_300001_SM_1000_NS8cuda_cub9__find_if7functorIS9_EEE10Policy1000ENSB_12zip_iteratorINS8_IJNSD_26transform_input_iterator_tIbNSC_6detail35transform_pair_of_input_iterators_tIbNSB_6detail15normal_iteratorINSB_10device_ptrIiEEEESQ_NS7_8equal_toIiEEEENS7_10__not_fn_tINS7_10__identityEEEEENSB_17counting_iteratorIlNSB_11use_defaultESZ_SZ_EEEEEEEPS9_jSF_S9_S9_SV_EEvT0_T1_T2_T3_T4_T6__param_0[40],
	.param .u64 .ptr .align 1 _ZN3cub18CUB_300001_SM_10006detail6reduce28DeviceReduceSingleTileKernelINS2_10policy_hubIN4cuda3std3__45tupleIJblEEEjN6thrust24THRUST_300001_SM_1000_NS8cuda_cub9__find_if7functorIS9_EEE10Policy1000ENSB_12zip_iteratorINS8_IJNSD_26transform_input_iterator_tIbNSC_6detail35transform_pair_of_input_iterators_tIbNSB_6detail15normal_iteratorINSB_10device_ptrIiEEEESQ_NS7_8equal_toIiEEEENS7_10__not_fn_tINS7_10__identityEEEEENSB_17counting_iteratorIlNSB_11use_defaultESZ_SZ_EEEEEEEPS9_jSF_S9_S9_SV_EEvT0_T1_T2_T3_T4_T6__param_1,
	.param .u32 _ZN3cub18CUB_300001_SM_10006detail6reduce28DeviceReduceSingleTileKernelINS2_10policy_hubIN4cuda3std3__45tupleIJblEEEjN6thrust24THRUST_300001_SM_1000_NS8cuda_cub9__find_if7functorIS9_EEE10Policy1000ENSB_12zip_iteratorINS8_IJNSD_26transform_input_iterator_tIbNSC_6detail35transform_pair_of_input_iterators_tIbNSB_6detail15normal_iteratorINSB_10device_ptrIiEEEESQ_NS7_8equal_toIiEEEENS7_10__not_fn_tINS7_10__identityEEEEENSB_17counting_iteratorIlNSB_11use_defaultESZ_SZ_EEEEEEEPS9_jSF_S9_S9_SV_EEvT0_T1_T2_T3_T4_T6__param_2,
	.param .align 1 .b8 _ZN3cub18CUB_300001_SM_10006detail6reduce28DeviceReduceSingleTileKernelINS2_10policy_hubIN4cuda3std3__45tupleIJblEEEjN6thrust24THRUST_300001_SM_1000_NS8cuda_cub9__find_if7functorIS9_EEE10Policy1000ENSB_12zip_iteratorINS8_IJNSD_26transform_input_iterator_tIbNSC_6detail35transform_pair_of_input_iterators_tIbNSB_6detail15normal_iteratorINSB_10device_ptrIiEEEESQ_NS7_8equal_toIiEEEENS7_10__not_fn_tINS7_10__identityEEEEENSB_17counting_iteratorIlNSB_11use_defaultESZ_SZ_EEEEEEEPS9_jSF_S9_S9_SV_EEvT0_T1_T2_T3_T4_T6__param_3[1],
	.param .align 8 .b8 _ZN3cub18CUB_300001_SM_10006detail6reduce28DeviceReduceSingleTileKernelINS2_10policy_hubIN4cuda3std3__45tupleIJblEEEjN6thrust24THRUST_300001_SM_1000_NS8cuda_cub9__find_if7functorIS9_EEE10Policy1000ENSB_12zip_iteratorINS8_IJNSD_26transform_input_iterator_tIbNSC_6detail35transform_pair_of_input_iterators_tIbNSB_6detail15normal_iteratorINSB_10device_ptrIiEEEESQ_NS7_8equal_toIiEEEENS7_10__not_fn_tINS7_10__identityEEEEENSB_17counting_iteratorIlNSB_11use_defaultESZ_SZ_EEEEEEEPS9_jSF_S9_S9_SV_EEvT0_T1_T2_T3_T4_T6__param_4[16],
	.param .align 1 .b8 _ZN3cub18CUB_300001_SM_10006detail6reduce28DeviceReduceSingleTileKernelINS2_10policy_hubIN4cuda3std3__45tupleIJblEEEjN6thrust24THRUST_300001_SM_1000_NS8cuda_cub9__find_if7functorIS9_EEE10Policy1000ENSB_12zip_iteratorINS8_IJNSD_26transform_input_iterator_tIbNSC_6detail35transform_pair_of_input_iterators_tIbNSB_6detail15normal_iteratorINSB_10device_ptrIiEEEESQ_NS7_8equal_toIiEEEENS7_10__not_fn_tINS7_10__identityEEEEENSB_17counting_iteratorIlNSB_11use_defaultESZ_SZ_EEEEEEEPS9_jSF_S9_S9_SV_EEvT0_T1_T2_T3_T4_T6__param_5[1]
)
.maxntid 256
.minnctapersm 1
{
	.reg .pred 	%p<329>;
	.reg .b16 	%rs<423>;
	.reg .b32 	%r<535>;
	.reg .b64 	%rd<473>;
	// demoted variable
	.shared .align 8 .b8 _ZZN3cub18CUB_300001_SM_10006detail6reduce28DeviceReduceSingleTileKernelINS2_10policy_hubIN4cuda3std3__45tupleIJblEEEjN6thrust24THRUST_300001_SM_1000_NS8cuda_cub9__find_if7functorIS9_EEE10Policy1000ENSB_12zip_iteratorINS8_IJNSD_26transform_input_iterator_tIbNSC_6detail35transform_pair_of_input_iterators_tIbNSB_6detail15normal_iteratorINSB_10device_ptrIiEEEESQ_NS7_8equal_toIiEEEENS7_10__not_fn_tINS7_10__identityEEEEENSB_17counting_iteratorIlNSB_11use_defaultESZ_SZ_EEEEEEEPS9_jSF_S9_S9_SV_EEvT0_T1_T2_T3_T4_T6_E12temp_storage[152];
	ld.param.u64 	%rd117, [_ZN3cub18CUB_300001_SM_10006detail6reduce28DeviceReduceSingleTileKernelINS2_10policy_hubIN4cuda3std3__45tupleIJblEEEjN6thrust24THRUST_300001_SM_1000_NS8cuda_cub9__find_if7functorIS9_EEE10Policy1000ENSB_12zip_iteratorINS8_IJNSD_26transform_input_iterator_tIbNSC_6detail35transform_pair_of_input_iterators_tIbNSB_6detail15normal_iteratorINSB_10device_ptrIiEEEESQ_NS7_8equal_toIiEEEENS7_10__not_fn_tINS7_10__identityEEEEENSB_17counting_iteratorIlNSB_11use_defaultESZ_SZ_EEEEEEEPS9_jSF_S9_S9_SV_EEvT0_T1_T2_T3_T4_T6__param_4+8];
	ld.param.u64 	%rd116, [_ZN3cub18CUB_300001_SM_10006detail6reduce28DeviceReduceSingleTileKernelINS2_10policy_hubIN4cuda3std3__45tupleIJblEEEjN6thrust24THRUST_300001_SM_1000_NS8cuda_cub9__find_if7functorIS9_EEE10Policy1000ENSB_12zip_iteratorINS8_IJNSD_26transform_input_iterator_tIbNSC_6detail35transform_pair_of_input_iterators_tIbNSB_6detail15normal_iteratorINSB_10device_ptrIiEEEESQ_NS7_8equal_toIiEEEENS7_10__not_fn_tINS7_10__identityEEEEENSB_17counting_iteratorIlNSB_11use_defaultESZ_SZ_EEEEEEEPS9_jSF_S9_S9_SV_EEvT0_T1_T2_T3_T4_T6__param_0+32];
	ld.param.u64 	%rd115, [_ZN3cub18CUB_300001_SM_10006detail6reduce28DeviceReduceSingleTileKernelINS2_10policy_hubIN4cuda3std3__45tupleIJblEEEjN6thrust24THRUST_300001_SM_1000_NS8cuda_cub9__find_if7functorIS9_EEE10Policy1000ENSB_12zip_iteratorINS8_IJNSD_26transform_input_iterator_tIbNSC_6detail35transform_pair_of_input_iterators_tIbNSB_6detail15normal_iteratorINSB_10device_ptrIiEEEESQ_NS7_8equal_toIiEEEENS7_10__not_fn_tINS7_10__identityEEEEENSB_17counting_iteratorIlNSB_11use_defaultESZ_SZ_EEEEEEEPS9_jSF_S9_S9_SV_EEvT0_T1_T2_T3_T4_T6__param_0+8];
	ld.param.u64 	%rd114, [_ZN3cub18CUB_300001_SM_10006detail6reduce28DeviceReduceSingleTileKernelINS2_10policy_hubIN4cuda3std3__45tupleIJblEEEjN6thrust24THRUST_300001_SM_1000_NS8cuda_cub9__find_if7functorIS9_EEE10Policy1000ENSB_12zip_iteratorINS8_IJNSD_26transform_input_iterator_tIbNSC_6detail35transform_pair_of_input_iterators_tIbNSB_6detail15normal_iteratorINSB_10device_ptrIiEEEESQ_NS7_8equal_toIiEEEENS7_10__not_fn_tINS7_10__identityEEEEENSB_17counting_iteratorIlNSB_11use_defaultESZ_SZ_EEEEEEEPS9_jSF_S9_S9_SV_EEvT0_T1_T2_T3_T4_T6__param_0];
	ld.param.u64 	%rd118, [_ZN3cub18CUB_300001_SM_10006detail6reduce28DeviceReduceSingleTileKernelINS2_10policy_hubIN4cuda3std3__45tupleIJblEEEjN6thrust24THRUST_300001_SM_1000_NS8cuda_cub9__find_if7functorIS9_EEE10Policy1000ENSB_12zip_iteratorINS8_IJNSD_26transform_input_iterator_tIbNSC_6detail35transform_pair_of_input_iterators_tIbNSB_6detail15normal_iteratorINSB_10device_ptrIiEEEESQ_NS7_8equal_toIiEEEENS7_10__not_fn_tINS7_10__identityEEEEENSB_17counting_iteratorIlNSB_11use_defaultESZ_SZ_EEEEEEEPS9_jSF_S9_S9_SV_EEvT0_T1_T2_T3_T4_T6__param_1];
	ld.param.u32 	%r44, [_ZN3cub18CUB_300001_SM_10006detail6reduce28DeviceReduceSingleTileKernelINS2_10policy_hubIN4cuda3std3__45tupleIJblEEEjN6thrust24THRUST_300001_SM_1000_NS8cuda_cub9__find_if7functorIS9_EEE10Policy1000ENSB_12zip_iteratorINS8_IJNSD_26transform_input_iterator_tIbNSC_6detail35transform_pair_of_input_iterators_tIbNSB_6detail15normal_iteratorINSB_10device_ptrIiEEEESQ_NS7_8equal_toIiEEEENS7_10__not_fn_tINS7_10__identityEEEEENSB_17counting_iteratorIlNSB_11use_defaultESZ_SZ_EEEEEEEPS9_jSF_S9_S9_SV_EEvT0_T1_T2_T3_T4_T6__param_2];
	ld.param.u8 	%rs108, [_ZN3cub18CUB_300001_SM_10006detail6reduce28DeviceReduceSingleTileKernelINS2_10policy_hubIN4cuda3std3__45tupleIJblEEEjN6thrust24THRUST_300001_SM_1000_NS8cuda_cub9__find_if7functorIS9_EEE10Policy1000ENSB_12zip_iteratorINS8_IJNSD_26transform_input_iterator_tIbNSC_6detail35transform_pair_of_input_iterators_tIbNSB_6detail15normal_iteratorINSB_10device_ptrIiEEEESQ_NS7_8equal_toIiEEEENS7_10__not_fn_tINS7_10__identityEEEEENSB_17counting_iteratorIlNSB_11use_defaultESZ_SZ_EEEEEEEPS9_jSF_S9_S9_SV_EEvT0_T1_T2_T3_T4_T6__param_4];
	cvta.to.global.u64 	%rd1, %rd118;
	setp.ne.s32 	%p1, %r44, 0;
	@%p1 bra 	$L__BB8_3;
	mov.u32 	%r520, %tid.x;
	setp.ne.s32 	%p328, %r520, 0;
	@%p328 bra 	$L__BB8_123;
	st.global.u8 	[%rd1], %rs108;
	st.global.u64 	[%rd1+8], %rd117;
	bra.uni 	$L__BB8_123;
$L__BB8_3:
	cvta.to.global.u64 	%rd2, %rd114;
	cvta.to.global.u64 	%rd3, %rd115;
	setp.gt.u32 	%p2, %r44, 1023;
	@%p2 bra 	$L__BB8_80;
	mov.u32 	%r1, %tid.x;
	setp.ge.u32 	%p149, %r1, %r44;
	mov.b16 	%rs391, 0;
	mov.b64 	%rd441, 0;
	mov.u32 	%r524, %r1;
	@%p149 bra 	$L__BB8_6;
	cvt.u64.u32 	%rd298, %r1;
	mul.wide.u32 	%rd299, %r1, 4;
	add.s64 	%rd300, %rd2, %rd299;
	add.s64 	%rd301, %rd3, %rd299;
	add.s64 	%rd441, %rd116, %rd298;
	ld.global.u32 	%r250, [%rd300];
	ld.global.u32 	%r251, [%rd301];
	setp.ne.s32 	%p150, %r250, %r251;
	selp.u16 	%rs391, 1, 0, %p150;
	add.s32 	%r524, %r1, 256;
$L__BB8_6:
	setp.ge.u32 	%p151, %r524, %r44;
	@%p151 bra 	$L__BB8_18;
	not.b32 	%r252, %r524;
	add.s32 	%r4, %r44, %r252;
	shr.u32 	%r253, %r4, 8;
	add.s32 	%r5, %r253, 1;
	and.b32  	%r6, %r5, 7;
	setp.lt.u32 	%p152, %r4, 1792;
	@%p152 bra 	$L__BB8_10;
	and.b32  	%r254, %r5, 33554424;
	neg.s32 	%r522, %r254;
$L__BB8_9:
	.pragma "nounroll";
	cvt.u64.u32 	%rd303, %r524;
	mul.wide.u32 	%rd304, %r524, 4;
	add.s64 	%rd305, %rd2, %rd304;
	add.s64 	%rd306, %rd3, %rd304;
	add.s64 	%rd307, %rd116, %rd303;
	ld.global.u32 	%r255, [%rd305];
	ld.global.u32 	%r256, [%rd306];
	setp.ne.s32 	%p153, %r255, %r256;
	selp.u16 	%rs232, 1, 0, %p153;
	and.b16  	%rs233, %rs391, 255;
	setp.ne.s16 	%p155, %rs233, 0;
	and.pred  	%p156, %p155, %p153;
	min.s64 	%rd308, %rd307, %rd441;
	setp.eq.s16 	%p157, %rs233, 0;
	selp.b64 	%rd309, %rd307, %rd441, %p157;
	selp.b16 	%rs234, %rs232, %rs391, %p157;
	selp.b64 	%rd310, %rd308, %rd309, %p156;
	selp.b16 	%rs235, 1, %rs234, %p156;
	and.b16  	%rs236, %rs235, 255;
	add.s64 	%rd311, %rd307, 256;
	ld.global.u32 	%r257, [%rd305+1024];
	ld.global.u32 	%r258, [%rd306+1024];
	setp.ne.s32 	%p158, %r257, %r258;
	selp.u16 	%rs237, 1, 0, %p158;
	setp.ne.s16 	%p160, %rs236, 0;
	and.pred  	%p161, %p160, %p158;
	min.s64 	%rd312, %rd311, %rd310;
	setp.eq.s16 	%p162, %rs236, 0;
	selp.b64 	%rd313, %rd311, %rd310, %p162;
	selp.b16 	%rs238, %rs237, %rs235, %p162;
	selp.b64 	%rd314, %rd312, %rd313, %p161;
	selp.b16 	%rs239, 1, %rs238, %p161;
	and.b16  	%rs240, %rs239, 255;
	add.s64 	%rd315, %rd307, 512;
	ld.global.u32 	%r259, [%rd305+2048];
	ld.global.u32 	%r260, [%rd306+2048];
	setp.ne.s32 	%p163, %r259, %r260;
	selp.u16 	%rs241, 1, 0, %p163;
	setp.ne.s16 	%p165, %rs240, 0;
	and.pred  	%p166, %p165, %p163;
	min.s64 	%rd316, %rd315, %rd314;
	setp.eq.s16 	%p167, %rs240, 0;
	selp.b64 	%rd317, %rd315, %rd314, %p167;
	selp.b16 	%rs242, %rs241, %rs239, %p167;
	selp.b64 	%rd318, %rd316, %rd317, %p166;
	selp.b16 	%rs243, 1, %rs242, %p166;
	and.b16  	%rs244, %rs243, 255;
	add.s64 	%rd319, %rd307, 768;
	ld.global.u32 	%r261, [%rd305+3072];
	ld.global.u32 	%r262, [%rd306+3072];
	setp.ne.s32 	%p168, %r261, %r262;
	selp.u16 	%rs245, 1, 0, %p168;
	setp.ne.s16 	%p170, %rs244, 0;
	and.pred  	%p171, %p170, %p168;
	min.s64 	%rd320, %rd319, %rd318;
	setp.eq.s16 	%p172, %rs244, 0;
	selp.b64 	%rd321, %rd319, %rd318, %p172;
	selp.b16 	%rs246, %rs245, %rs243, %p172;
	selp.b64 	%rd322, %rd320, %rd321, %p171;
	selp.b16 	%rs247, 1, %rs246, %p171;
	and.b16  	%rs248, %rs247, 255;
	add.s64 	%rd323, %rd307, 1024;
	ld.global.u32 	%r263, [%rd305+4096];
	ld.global.u32 	%r264, [%rd306+4096];
	setp.ne.s32 	%p173, %r263, %r264;
	selp.u16 	%rs249, 1, 0, %p173;
	setp.ne.s16 	%p175, %rs248, 0;
	and.pred  	%p176, %p175, %p173;
	min.s64 	%rd324, %rd323, %rd322;
	setp.eq.s16 	%p177, %rs248, 0;
	selp.b64 	%rd325, %rd323, %rd322, %p177;
	selp.b16 	%rs250, %rs249, %rs247, %p177;
	selp.b64 	%rd326, %rd324, %rd325, %p176;
	selp.b16 	%rs251, 1, %rs250, %p176;
	and.b16  	%rs252, %rs251, 255;
	add.s64 	%rd327, %rd307, 1280;
	ld.global.u32 	%r265, [%rd305+5120];
	ld.global.u32 	%r266, [%rd306+5120];
	setp.ne.s32 	%p178, %r265, %r266;
	selp.u16 	%rs253, 1, 0, %p178;
	setp.ne.s16 	%p180, %rs252, 0;
	and.pred  	%p181, %p180, %p178;
	min.s64 	%rd328, %rd327, %rd326;
	setp.eq.s16 	%p182, %rs252, 0;
	selp.b64 	%rd329, %rd327, %rd326, %p182;
	selp.b16 	%rs254, %rs253, %rs251, %p182;
	selp.b64 	%rd330, %rd328, %rd329, %p181;
	selp.b16 	%rs255, 1, %rs254, %p181;
	and.b16  	%rs256, %rs255, 255;
	add.s64 	%rd331, %rd307, 1536;
	ld.global.u32 	%r267, [%rd305+6144];
	ld.global.u32 	%r268, [%rd306+6144];
	setp.ne.s32 	%p183, %r267, %r268;
	selp.u16 	%rs257, 1, 0, %p183;
	setp.ne.s16 	%p185, %rs256, 0;
	and.pred  	%p186, %p185, %p183;
	min.s64 	%rd332, %rd331, %rd330;
	setp.eq.s16 	%p187, %rs256, 0;
	selp.b64 	%rd333, %rd331, %rd330, %p187;
	selp.b16 	%rs258, %rs257, %rs255, %p187;
	selp.b64 	%rd334, %rd332, %rd333, %p186;
	selp.b16 	%rs259, 1, %rs258, %p186;
	and.b16  	%rs260, %rs259, 255;
	add.s64 	%rd335, %rd307, 1792;
	ld.global.u32 	%r269, [%rd305+7168];
	ld.global.u32 	%r270, [%rd306+7168];
	setp.ne.s32 	%p188, %r269, %r270;
	selp.u16 	%rs261, 1, 0, %p188;
	setp.ne.s16 	%p190, %rs260, 0;
	and.pred  	%p191, %p190, %p188;
	min.s64 	%rd336, %rd335, %rd334;
	setp.eq.s16 	%p192, %rs260, 0;
	selp.b64 	%rd337, %rd335, %rd334, %p192;
	selp.b16 	%rs262, %rs261, %rs259, %p192;
	selp.b64 	%rd441, %rd336, %rd337, %p191;
	selp.b16 	%rs391, 1, %rs262, %p191;
	add.s32 	%r524, %r524, 2048;
	add.s32 	%r522, %r522, 8;
	setp.ne.s32 	%p193, %r522, 0;
	@%p193 bra 	$L__BB8_9;
$L__BB8_10:
	setp.eq.s32 	%p194, %r6, 0;
	@%p194 bra 	$L__BB8_18;
	setp.lt.u32 	%p195, %r6, 4;
	@%p195 bra 	$L__BB8_13;
	cvt.u64.u32 	%rd339, %r524;
	mul.wide.u32 	%rd340, %r524, 4;
	add.s64 	%rd341, %rd2, %rd340;
	add.s64 	%rd342, %rd3, %rd340;
	add.s64 	%rd343, %rd116, %rd339;
	ld.global.u32 	%r271, [%rd341];
	ld.global.u32 	%r272, [%rd342];
	setp.ne.s32 	%p196, %r271, %r272;
	selp.u16 	%rs264, 1, 0, %p196;
	and.b16  	%rs265, %rs391, 255;
	setp.ne.s16 	%p198, %rs265, 0;
	and.pred  	%p199, %p198, %p196;
	min.s64 	%rd344, %rd343, %rd441;
	setp.eq.s16 	%p200, %rs265, 0;
	selp.b64 	%rd345, %rd343, %rd441, %p200;
	selp.b16 	%rs266, %rs264, %rs391, %p200;
	selp.b64 	%rd346, %rd344, %rd345, %p199;
	selp.b16 	%rs267, 1, %rs266, %p199;
	and.b16  	%rs268, %rs267, 255;
	add.s32 	%r273, %r524, 256;
	cvt.u64.u32 	%rd347, %r273;
	add.s64 	%rd348, %rd116, %rd347;
	ld.global.u32 	%r274, [%rd341+1024];
	ld.global.u32 	%r275, [%rd342+1024];
	setp.ne.s32 	%p201, %r274, %r275;
	selp.u16 	%rs269, 1, 0, %p201;
	setp.ne.s16 	%p203, %rs268, 0;
	and.pred  	%p204, %p203, %p201;
	min.s64 	%rd349, %rd348, %rd346;
	setp.eq.s16 	%p205, %rs268, 0;
	selp.b64 	%rd350, %rd348, %rd346, %p205;
	selp.b16 	%rs270, %rs269, %rs267, %p205;
	selp.b64 	%rd351, %rd349, %rd350, %p204;
	selp.b16 	%rs271, 1, %rs270, %p204;
	and.b16  	%rs272, %rs271, 255;
	add.s32 	%r276, %r524, 512;
	cvt.u64.u32 	%rd352, %r276;
	add.s64 	%rd353, %rd116, %rd352;
	ld.global.u32 	%r277, [%rd341+2048];
	ld.global.u32 	%r278, [%rd342+2048];
	setp.ne.s32 	%p206, %r277, %r278;
	selp.u16 	%rs273, 1, 0, %p206;
	setp.ne.s16 	%p208, %rs272, 0;
	and.pred  	%p209, %p208, %p206;
	min.s64 	%rd354, %rd353, %rd351;
	setp.eq.s16 	%p210, %rs272, 0;
	selp.b64 	%rd355, %rd353, %rd351, %p210;
	selp.b16 	%rs274, %rs273, %rs271, %p210;
	selp.b64 	%rd356, %rd354, %rd355, %p209;
	selp.b16 	%rs275, 1, %rs274, %p209;
	and.b16  	%rs276, %rs275, 255;
	add.s32 	%r279, %r524, 768;
	cvt.u64.u32 	%rd357, %r279;
	add.s64 	%rd358, %rd116, %rd357;
	ld.global.u32 	%r280, [%rd341+3072];
	ld.global.u32 	%r281, [%rd342+3072];
	setp.ne.s32 	%p211, %r280, %r281;
	selp.u16 	%rs277, 1, 0, %p211;
	setp.ne.s16 	%p213, %rs276, 0;
	and.pred  	%p214, %p213, %p211;
	min.s64 	%rd359, %rd358, %rd356;
	setp.eq.s16 	%p215, %rs276, 0;
	selp.b64 	%rd360, %rd358, %rd356, %p215;
	selp.b16 	%rs278, %rs277, %rs275, %p215;
	selp.b64 	%rd441, %rd359, %rd360, %p214;
	selp.b16 	%rs391, 1, %rs278, %p214;
	add.s32 	%r524, %r524, 1024;
$L__BB8_13:
	and.b32  	%r282, %r5, 3;
	setp.eq.s32 	%p216, %r282, 0;
	@%p216 bra 	$L__BB8_18;
	setp.eq.s32 	%p217, %r282, 1;
	@%p217 bra 	$L__BB8_16;
	cvt.u64.u32 	%rd362, %r524;
	mul.wide.u32 	%rd363, %r524, 4;
	add.s64 	%rd364, %rd2, %rd363;
	add.s64 	%rd365, %rd3, %rd363;
	add.s64 	%rd366, %rd116, %rd362;
	ld.global.u32 	%r283, [%rd364];
	ld.global.u32 	%r284, [%rd365];
	setp.ne.s32 	%p218, %r283, %r284;
	selp.u16 	%rs280, 1, 0, %p218;
	and.b16  	%rs281, %rs391, 255;
	setp.ne.s16 	%p220, %rs281, 0;
	and.pred  	%p221, %p220, %p218;
	min.s64 	%rd367, %rd366, %rd441;
	setp.eq.s16 	%p222, %rs281, 0;
	selp.b64 	%rd368, %rd366, %rd441, %p222;
	selp.b16 	%rs282, %rs280, %rs391, %p222;
	selp.b64 	%rd369, %rd367, %rd368, %p221;
	selp.b16 	%rs283, 1, %rs282, %p221;
	and.b16  	%rs284, %rs283, 255;
	add.s32 	%r285, %r524, 256;
	cvt.u64.u32 	%rd370, %r285;
	add.s64 	%rd371, %rd116, %rd370;
	ld.global.u32 	%r286, [%rd364+1024];
	ld.global.u32 	%r287, [%rd365+1024];
	setp.ne.s32 	%p223, %r286, %r287;
	selp.u16 	%rs285, 1, 0, %p223;
	setp.ne.s16 	%p225, %rs284, 0;
	and.pred  	%p226, %p225, %p223;
	min.s64 	%rd372, %rd371, %rd369;
	setp.eq.s16 	%p227, %rs284, 0;
	selp.b64 	%rd373, %rd371, %rd369, %p227;
	selp.b16 	%rs286, %rs285, %rs283, %p227;
	selp.b64 	%rd441, %rd372, %rd373, %p226;
	selp.b16 	%rs391, 1, %rs286, %p226;
	add.s32 	%r524, %r524, 512;
$L__BB8_16:
	and.b32  	%r288, %r4, 256;
	setp.ne.s32 	%p228, %r288, 0;
	@%p228 bra 	$L__BB8_18;
	cvt.u64.u32 	%rd374, %r524;
	mul.wide.u32 	%rd375, %r524, 4;
	add.s64 	%rd376, %rd2, %rd375;
	add.s64 	%rd377, %rd3, %rd375;
	add.s64 	%rd378, %rd116, %rd374;
	ld.global.u32 	%r289, [%rd376];
	ld.global.u32 	%r290, [%rd377];
	setp.ne.s32 	%p229, %r289, %r290;
	selp.u16 	%rs287, 1, 0, %p229;
	and.b16  	%rs288, %rs391, 255;
	setp.ne.s16 	%p231, %rs288, 0;
	and.pred  	%p232, %p231, %p229;
	min.s64 	%rd379, %rd378, %rd441;
	setp.eq.s16 	%p233, %rs288, 0;
	selp.b64 	%rd380, %rd378, %rd441, %p233;
	selp.b16 	%rs289, %rs287, %rs391, %p233;
	selp.b64 	%rd441, %rd379, %rd380, %p232;
	selp.b16 	%rs391, 1, %rs289, %p232;
$L__BB8_18:
	setp.lt.u32 	%p234, %r44, 256;
	@%p234 bra 	$L__BB8_43;
	// begin inline asm
	mov.u32 %r409, %laneid;
	// end inline asm
	cvt.u32.u16 	%r430, %rs391;
	and.b32  	%r411, %r430, 255;
	mov.b32 	%r427, 1;
	mov.b32 	%r428, 31;
	mov.b32 	%r429, -1;
	// begin inline asm
	shfl.sync.down.b32 %r410, %r411, %r427, %r428, %r429;
	// end inline asm
	// begin inline asm
	shfl.sync.down.b32 %r415, %r416, %r427, %r428, %r429;
	// end inline asm
	mov.b64 	{%r421, %r426}, %rd441;
	// begin inline asm
	shfl.sync.down.b32 %r420, %r421, %r427, %r428, %r429;
	// end inline asm
	// begin inline asm
	shfl.sync.down.b32 %r425, %r426, %r427, %r428, %r429;
	// end inline asm
	mov.b64 	%rd19, {%r420, %r425};
	cvt.u16.u32 	%rs15, %r410;
	setp.gt.s32 	%p284, %r409, 30;
	@%p284 bra 	$L__BB8_23;
	and.b16  	%rs331, %rs391, 255;
	setp.eq.s16 	%p285, %rs331, 0;
	and.b16  	%rs332, %rs15, 255;
	setp.eq.s16 	%p286, %rs332, 0;
	or.pred  	%p287, %p285, %p286;
	@%p287 bra 	$L__BB8_22;
	min.s64 	%rd441, %rd19, %rd441;
	mov.b16 	%rs391, 1;
	bra.uni 	$L__BB8_23;
$L__BB8_22:
	setp.eq.s16 	%p288, %rs331, 0;
	selp.b64 	%rd441, %rd19, %rd441, %p288;
	selp.b16 	%rs391, %rs15, %rs391, %p288;
$L__BB8_23:
	cvt.u32.u16 	%r451, %rs391;
	and.b32  	%r432, %r451, 255;
	mov.b32 	%r448, 2;
	mov.b32 	%r449, 31;
	mov.b32 	%r450, -1;
	// begin inline asm
	shfl.sync.down.b32 %r431, %r432, %r448, %r449, %r450;
	// end inline asm
	// begin inline asm
	shfl.sync.down.b32 %r436, %r437, %r448, %r449, %r450;
	// end inline asm
	mov.b64 	{%r442, %r447}, %rd441;
	// begin inline asm
	shfl.sync.down.b32 %r441, %r442, %r448, %r449, %r450;
	// end inline asm
	// begin inline asm
	shfl.sync.down.b32 %r446, %r447, %r448, %r449, %r450;
	// end inline asm
	mov.b64 	%rd23, {%r441, %r446};
	cvt.u16.u32 	%rs18, %r431;
	setp.gt.s32 	%p289, %r409, 29;
	@%p289 bra 	$L__BB8_27;
	and.b16  	%rs335, %rs391, 255;
	setp.eq.s16 	%p290, %rs335, 0;
	and.b16  	%rs336, %rs18, 255;
	setp.eq.s16 	%p291, %rs336, 0;
	or.pred  	%p292, %p290, %p291;
	@%p292 bra 	$L__BB8_26;
	min.s64 	%rd441, %rd23, %rd441;
	mov.b16 	%rs391, 1;
	bra.uni 	$L__BB8_27;
$L__BB8_26:
	setp.eq.s16 	%p293, %rs335, 0;
	selp.b64 	%rd441, %rd23, %rd441, %p293;
	selp.b16 	%rs391, %rs18, %rs391, %p293;
$L__BB8_27:
	cvt.u32.u16 	%r472, %rs391;
	and.b32  	%r453, %r472, 255;
	mov.b32 	%r469, 4;
	mov.b32 	%r470, 31;
	mov.b32 	%r471, -1;
	// begin inline asm
	shfl.sync.down.b32 %r452, %r453, %r469, %r470, %r471;
	// end inline asm
	// begin inline asm
	shfl.sync.down.b32 %r457, %r458, %r469, %r470, %r471;
	// end inline asm
	mov.b64 	{%r463, %r468}, %rd441;
	// begin inline asm
	shfl.sync.down.b32 %r462, %r463, %r469, %r470, %r471;
	// end inline asm
	// begin inline asm
	shfl.sync.down.b32 %r467, %r468, %r469, %r470, %r471;
	// end inline asm
	mov.b64 	%rd27, {%r462, %r467};
	cvt.u16.u32 	%rs21, %r452;
	setp.gt.s32 	%p294, %r409, 27;
	@%p294 bra 	$L__BB8_31;
	and.b16  	%rs339, %rs391, 255;
	setp.eq.s16 	%p295, %rs339, 0;
	and.b16  	%rs340, %rs21, 255;
	setp.eq.s16 	%p296, %rs340, 0;
	or.pred  	%p297, %p295, %p296;
	@%p297 bra 	$L__BB8_30;
	min.s64 	%rd441, %rd27, %rd441;
	mov.b16 	%rs391, 1;
	bra.uni 	$L__BB8_31;
$L__BB8_30:
	setp.eq.s16 	%p298, %rs339, 0;
	selp.b16 	%rs391, %rs21, %rs391, %p298;
	selp.b64 	%rd441, %rd27, %rd441, %p298;
$L__BB8_31:
	cvt.u32.u16 	%r493, %rs391;
	and.b32  	%r474, %r493, 255;
	mov.b32 	%r490, 8;
	mov.b32 	%r491, 31;
	mov.b32 	%r492, -1;
	// begin inline asm
	shfl.sync.down.b32 %r473, %r474, %r490, %r491, %r492;
	// end inline asm
	// begin inline asm
	shfl.sync.down.b32 %r478, %r479, %r490, %r491, %r492;
	// end inline asm
	mov.b64 	{%r484, %r489}, %rd441;
	// begin inline asm
	shfl.sync.down.b32 %r483, %r484, %r490, %r491, %r492;
	// end inline asm
	// begin inline asm
	shfl.sync.down.b32 %r488, %r489, %r490, %r491, %r492;
	// end inline asm
	mov.b64 	%rd31, {%r483, %r488};
	cvt.u16.u32 	%rs24, %r473;
	setp.gt.s32 	%p299, %r409, 23;
	@%p299 bra 	$L__BB8_35;
	and.b16  	%rs343, %rs391, 255;
	setp.eq.s16 	%p300, %rs343, 0;
	and.b16  	%rs344, %rs24, 255;
	setp.eq.s16 	%p301, %rs344, 0;
	or.pred  	%p302, %p300, %p301;
	@%p302 bra 	$L__BB8_34;
	min.s64 	%rd441, %rd31, %rd441;
	mov.b16 	%rs391, 1;
	bra.uni 	$L__BB8_35;
$L__BB8_34:
	setp.eq.s16 	%p303, %rs343, 0;
	selp.b16 	%rs391, %rs24, %rs391, %p303;
	selp.b64 	%rd441, %rd31, %rd441, %p303;
$L__BB8_35:
	cvt.u32.u16 	%r514, %rs391;
	and.b32  	%r495, %r514, 255;
	mov.b32 	%r511, 16;
	mov.b32 	%r512, 31;
	mov.b32 	%r513, -1;
	// begin inline asm
	shfl.sync.down.b32 %r494, %r495, %r511, %r512, %r513;
	// end inline asm
	// begin inline asm
	shfl.sync.down.b32 %r499, %r500, %r511, %r512, %r513;
	// end inline asm
	mov.b64 	{%r505, %r510}, %rd441;
	// begin inline asm
	shfl.sync.down.b32 %r504, %r505, %r511, %r512, %r513;
	// end inline asm
	// begin inline asm
	shfl.sync.down.b32 %r509, %r510, %r511, %r512, %r513;
	// end inline asm
	mov.b64 	%rd35, {%r504, %r509};
	cvt.u16.u32 	%rs27, %r494;
	setp.gt.s32 	%p304, %r409, 15;
	@%p304 bra 	$L__BB8_39;
	and.b16  	%rs347, %rs391, 255;
	setp.eq.s16 	%p305, %rs347, 0;
	and.b16  	%rs348, %rs27, 255;
	setp.eq.s16 	%p306, %rs348, 0;
	or.pred  	%p307, %p305, %p306;
	@%p307 bra 	$L__BB8_38;
	min.s64 	%rd441, %rd35, %rd441;
	mov.b16 	%rs391, 1;
	bra.uni 	$L__BB8_39;
$L__BB8_38:
	setp.eq.s16 	%p308, %rs347, 0;
	selp.b16 	%rs391, %rs27, %rs391, %p308;
	selp.b64 	%rd441, %rd35, %rd441, %p308;
$L__BB8_39:
	setp.ne.s32 	%p309, %r409, 0;
	@%p309 bra 	$L__BB8_41;
	shr.u32 	%r515, %r1, 1;
	and.b32  	%r516, %r515, 496;
	mov.u32 	%r517, _ZZN3cub18CUB_300001_SM_10006detail6reduce28DeviceReduceSingleTileKernelINS2_10policy_hubIN4cuda3std3__45tupleIJblEEEjN6thrust24THRUST_300001_SM_1000_NS8cuda_cub9__find_if7functorIS9_EEE10Policy1000ENSB_12zip_iteratorINS8_IJNSD_26transform_input_iterator_tIbNSC_6detail35transform_pair_of_input_iterators_tIbNSB_6detail15normal_iteratorINSB_10device_ptrIiEEEESQ_NS7_8equal_toIiEEEENS7_10__not_fn_tINS7_10__identityEEEEENSB_17counting_iteratorIlNSB_11use_defaultESZ_SZ_EEEEEEEPS9_jSF_S9_S9_SV_EEvT0_T1_T2_T3_T4_T6_E12temp_storage;
	add.s32 	%r518, %r517, %r516;
	st.shared.u8 	[%r518+8], %rs391;
	st.shared.u64 	[%r518+16], %rd441;
$L__BB8_41:
	bar.sync 	0;
	setp.ne.s32 	%p310, %r1, 0;
	@%p310 bra 	$L__BB8_121;
	ld.shared.u8 	%rs351, [_ZZN3cub18CUB_300001_SM_10006detail6reduce28DeviceReduceSingleTileKernelINS2_10policy_hubIN4cuda3std3__45tupleIJblEEEjN6thrust24THRUST_300001_SM_1000_NS8cuda_cub9__find_if7functorIS9_EEE10Policy1000ENSB_12zip_iteratorINS8_IJNSD_26transform_input_iterator_tIbNSC_6detail35transform_pair_of_input_iterators_tIbNSB_6detail15normal_iteratorINSB_10device_ptrIiEEEESQ_NS7_8equal_toIiEEEENS7_10__not_fn_tINS7_10__identityEEEEENSB_17counting_iteratorIlNSB_11use_defaultESZ_SZ_EEEEEEEPS9_jSF_S9_S9_SV_EEvT0_T1_T2_T3_T4_T6_E12temp_storage+24];
	ld.shared.u64 	%rd402, [_ZZN3cub18CUB_300001_SM_10006detail6reduce28DeviceReduceSingleTileKernelINS2_10policy_hubIN4cuda3std3__45tupleIJblEEEjN6thrust24THRUST_300001_SM_1000_NS8cuda_cub9__find_if7functorIS9_EEE10Policy1000ENSB_12zip_iteratorINS8_IJNSD_26transform_input_iterator_tIbNSC_6detail35transform_pair_of_input_iterators_tIbNSB_6detail15normal_iteratorINSB_10device_ptrIiEEEESQ_NS7_8equal_toIiEEEENS7_10__not_fn_tINS7_10__identityEEEEENSB_17counting_iteratorIlNSB_11use_defaultESZ_SZ_EEEEEEEPS9_jSF_S9_S9_SV_EEvT0_T1_T2_T3_T4_T6_E12temp_storage+32];
	and.b16  	%rs352, %rs391, 255;
	setp.eq.s16 	%p311, %rs352, 0;
	setp.eq.s16 	%p312, %rs351, 0;
	min.s64 	%rd403, %rd402, %rd441;
	selp.b16 	%rs353, %rs391, 1, %p312;
	selp.b16 	%rs354, %rs351, %rs353, %p311;
	and.b16  	%rs355, %rs354, 255;
	selp.b64 	%rd404, %rd441, %rd403, %p312;
	selp.b64 	%rd405, %rd402, %rd404, %p311;
	ld.shared.u8 	%rs356, [_ZZN3cub18CUB_300001_SM_10006detail6reduce28DeviceReduceSingleTileKernelINS2_10policy_hubIN4cuda3std3__45tupleIJblEEEjN6thrust24THRUST_300001_SM_1000_NS8cuda_cub9__find_if7functorIS9_EEE10Policy1000ENSB_12zip_iteratorINS8_IJNSD_26transform_input_iterator_tIbNSC_6detail35transform_pair_of_input_iterators_tIbNSB_6detail15normal_iteratorINSB_10device_ptrIiEEEESQ_NS7_8equal_toIiEEEENS7_10__not_fn_tINS7_10__identityEEEEENSB_17counting_iteratorIlNSB_11use_defaultESZ_SZ_EEEEEEEPS9_jSF_S9_S9_SV_EEvT0_T1_T2_T3_T4_T6_E12temp_storage+40];
	ld.shared.u64 	%rd406, [_ZZN3cub18CUB_300001_SM_10006detail6reduce28DeviceReduceSingleTileKernelINS2_10policy_hubIN4cuda3std3__45tupleIJblEEEjN6thrust24THRUST_300001_SM_1000_NS8cuda_cub9__find_if7functorIS9_EEE10Policy1000ENSB_12zip_iteratorINS8_IJNSD_26transform_input_iterator_tIbNSC_6detail35transform_pair_of_input_iterators_tIbNSB_6detail15normal_iteratorINSB_10device_ptrIiEEEESQ_NS7_8equal_toIiEEEENS7_10__not_fn_tINS7_10__identityEEEEENSB_17counting_iteratorIlNSB_11use_defaultESZ_SZ_EEEEEEEPS9_jSF_S9_S9_SV_EEvT0_T1_T2_T3_T4_T6_E12temp_storage+48];
	setp.eq.s16 	%p313, %rs355, 0;
	setp.eq.s16 	%p314, %rs356, 0;
	min.s64 	%rd407, %rd406, %rd405;
	selp.b16 	%rs357, %rs354, 1, %p314;
	selp.b16 	%rs358, %rs356, %rs357, %p313;
	and.b16  	%rs359, %rs358, 255;
	selp.b64 	%rd408, %rd405, %rd407, %p314;
	selp.b64 	%rd409, %rd406, %rd408, %p313;
	ld.shared.u8 	%rs360, [_ZZN3cub18CUB_300001_SM_10006detail6reduce28DeviceReduceSingleTileKernelINS2_10policy_hubIN4cuda3std3__45tupleIJblEEEjN6thrust24THRUST_300001_SM_1000_NS8cuda_cub9__find_if7functorIS9_EEE10Policy1000ENSB_12zip_iteratorINS8_IJNSD_26transform_input_iterator_tIbNSC_6detail35transform_pair_of_input_iterators_tIbNSB_6detail15normal_iteratorINSB_10device_ptrIiEEEESQ_NS7_8equal_toIiEEEENS7_10__not_fn_tINS7_10__identityEEEEENSB_17counting_iteratorIlNSB_11use_defaultESZ_SZ_EEEEEEEPS9_jSF_S9_S9_SV_EEvT0_T1_T2_T3_T4_T6_E12temp_storage+56];
	ld.shared.u64 	%rd410, [_ZZN3cub18CUB_300001_SM_10006detail6reduce28DeviceReduceSingleTileKernelINS2_10policy_hubIN4cuda3std3__45tupleIJblEEEjN6thrust24THRUST_300001_SM_1000_NS8cuda_cub9__find_if7functorIS9_EEE10Policy1000ENSB_12zip_iteratorINS8_IJNSD_26transform_input_iterator_tIbNSC_6detail35transform_pair_of_input_iterators_tIbNSB_6detail15normal_iteratorINSB_10device_ptrIiEEEESQ_NS7_8equal_toIiEEEENS7_10__not_fn_tINS7_10__identityEEEEENSB_17counting_iteratorIlNSB_11use_defaultESZ_SZ_EEEEEEEPS9_jSF_S9_S9_SV_EEvT0_T1_T2_T3_T4_T6_E12temp_storage+64];
	setp.eq.s16 	%p315, %rs359, 0;
	setp.eq.s16 	%p316, %rs360, 0;
	min.s64 	%rd411, %rd410, %rd409;
	selp.b16 	%rs361, %rs358, 1, %p316;
	selp.b16 	%rs362, %rs360, %rs361, %p315;
	and.b16  	%rs363, %rs362, 255;
	selp.b64 	%rd412, %rd409, %rd411, %p316;
	selp.b64 	%rd413, %rd410, %rd412, %p315;
	ld.shared.u8 	%rs364, [_ZZN3cub18CUB_300001_SM_10006detail6reduce28DeviceReduceSingleTileKernelINS2_10policy_hubIN4cuda3std3__45tupleIJblEEEjN6thrust24THRUST_300001_SM_1000_NS8cuda_cub9__find_if7functorIS9_EEE10Policy1000ENSB_12zip_iteratorINS8_IJNSD_26transform_input_iterator_tIbNSC_6detail35transform_pair_of_input_iterators_tIbNSB_6detail15normal_iteratorINSB_10device_ptrIiEEEESQ_NS7_8equal_toIiEEEENS7_10__not_fn_tINS7_10__identityEEEEENSB_17counting_iteratorIlNSB_11use_defaultESZ_SZ_EEEEEEEPS9_jSF_S9_S9_SV_EEvT0_T1_T2_T3_T4_T6_E12temp_storage+72];
	ld.shared.u64 	%rd414, [_ZZN3cub18CUB_300001_SM_10006detail6reduce28DeviceReduceSingleTileKernelINS2_10policy_hubIN4cuda3std3__45tupleIJblEEEjN6thrust24THRUST_300001_SM_1000_NS8cuda_cub9__find_if7functorIS9_EEE10Policy1000ENSB_12zip_iteratorINS8_IJNSD_26transform_input_iterator_tIbNSC_6detail35transform_pair_of_input_iterators_tIbNSB_6detail15normal_iteratorINSB_10device_ptrIiEEEESQ_NS7_8equal_toIiEEEENS7_10__not_fn_tINS7_10__identityEEEEENSB_17counting_iteratorIlNSB_11use_defaultESZ_SZ_EEEEEEEPS9_jSF_S9_S9_SV_EEvT0_T1_T2_T3_T4_T6_E12temp_storage+80];
	setp.eq.s16 	%p317, %rs363, 0;
	setp.eq.s16 	%p318, %rs364, 0;
	min.s64 	%rd415, %rd414, %rd413;
	selp.b16 	%rs365, %rs362, 1, %p318;
	selp.b16 	%rs366, %rs364, %rs365, %p317;
	and.b16  	%rs367, %rs366, 255;
	selp.b64 	%rd416, %rd413, %rd415, %p318;
	selp.b64 	%rd417, %rd414, %rd416, %p317;
	ld.shared.u8 	%rs368, [_ZZN3cub18CUB_300001_SM_10006detail6reduce28DeviceReduceSingleTileKernelINS2_10policy_hubIN4cuda3std3__45tupleIJblEEEjN6thrust24THRUST_300001_SM_1000_NS8cuda_cub9__find_if7functorIS9_EEE10Policy1000ENSB_12zip_iteratorINS8_IJNSD_26transform_input_iterator_tIbNSC_6detail35transform_pair_of_input_iterators_tIbNSB_6detail15normal_iteratorINSB_10device_ptrIiEEEESQ_NS7_8equal_toIiEEEENS7_10__not_fn_tINS7_10__identityEEEEENSB_17counting_iteratorIlNSB_11use_defaultESZ_SZ_EEEEEEEPS9_jSF_S9_S9_SV_EEvT0_T1_T2_T3_T4_T6_E12temp_storage+88];
	ld.shared.u64 	%rd418, [_ZZN3cub18CUB_300001_SM_10006detail6reduce28DeviceReduceSingleTileKernelINS2_10policy_hubIN4cuda3std3__45tupleIJblEEEjN6thrust24THRUST_300001_SM_1000_NS8cuda_cub9__find_if7functorIS9_EEE10Policy1000ENSB_12zip_iteratorINS8_IJNSD_26transform_input_iterator_tIbNSC_6detail35transform_pair_of_input_iterators_tIbNSB_6detail15normal_iteratorINSB_10device_ptrIiEEEESQ_NS7_8equal_toIiEEEENS7_10__not_fn_tINS7_10__identityEEEEENSB_17counting_iteratorIlNSB_11use_defaultESZ_SZ_EEEEEEEPS9_jSF_S9_S9_SV_EEvT0_T1_T2_T3_T4_T6_E12temp_storage+96];
	setp.eq.s16 	%p319, %rs367, 0;
	setp.eq.s16 	%p320, %rs368, 0;
	min.s64 	%rd419, %rd418, %rd417;
	selp.b16 	%rs369, %rs366, 1, %p320;
	selp.b16 	%rs370, %rs368, %rs369, %p319;
	and.b16  	%rs371, %rs370, 255;
	selp.b64 	%rd420, %rd417, %rd419, %p320;
	selp.b64 	%rd421, %rd418, %rd420, %p319;
	ld.shared.u8 	%rs372, [_ZZN3cub18CUB_300001_SM_10006detail6reduce28DeviceReduceSingleTileKernelINS2_10policy_hubIN4cuda3std3__45tupleIJblEEEjN6thrust24THRUST_300001_SM_1000_NS8cuda_cub9__find_if7functorIS9_EEE10Policy1000ENSB_12zip_iteratorINS8_IJNSD_26transform_input_iterator_tIbNSC_6detail35transform_pair_of_input_iterators_tIbNSB_6detail15normal_iteratorINSB_10device_ptrIiEEEESQ_NS7_8equal_toIiEEEENS7_10__not_fn_tINS7_10__identityEEEEENSB_17counting_iteratorIlNSB_11use_defaultESZ_SZ_EEEEEEEPS9_jSF_S9_S9_SV_EEvT0_T1_T2_T3_T4_T6_E12temp_storage+104];
	ld.shared.u64 	%rd422, [_ZZN3cub18CUB_300001_SM_10006detail6reduce28DeviceReduceSingleTileKernelINS2_10policy_hubIN4cuda3std3__45tupleIJblEEEjN6thrust24THRUST_300001_SM_1000_NS8cuda_cub9__find_if7functorIS9_EEE10Policy1000ENSB_12zip_iteratorINS8_IJNSD_26transform_input_iterator_tIbNSC_6detail35transform_pair_of_input_iterators_tIbNSB_6detail15normal_iteratorINSB_10device_ptrIiEEEESQ_NS7_8equal_toIiEEEENS7_10__not_fn_tINS7_10__identityEEEEENSB_17counting_iteratorIlNSB_11use_defaultESZ_SZ_EEEEEEEPS9_jSF_S9_S9_SV_EEvT0_T1_T2_T3_T4_T6_E12temp_storage+112];
	setp.eq.s16 	%p321, %rs371, 0;
	setp.eq.s16 	%p322, %rs372, 0;
	min.s64 	%rd423, %rd422, %rd421;
	selp.b16 	%rs373, %rs370, 1, %p322;
	selp.b16 	%rs374, %rs372, %rs373, %p321;
	and.b16  	%rs375, %rs374, 255;
	selp.b64 	%rd424, %rd421, %rd423, %p322;
	selp.b64 	%rd425, %rd422, %rd424, %p321;
	ld.shared.u8 	%rs376, [_ZZN3cub18CUB_300001_SM_10006detail6reduce28DeviceReduceSingleTileKernelINS2_10policy_hubIN4cuda3std3__45tupleIJblEEEjN6thrust24THRUST_300001_SM_1000_NS8cuda_cub9__find_if7functorIS9_EEE10Policy1000ENSB_12zip_iteratorINS8_IJNSD_26transform_input_iterator_tIbNSC_6detail35transform_pair_of_input_iterators_tIbNSB_6detail15normal_iteratorINSB_10device_ptrIiEEEESQ_NS7_8equal_toIiEEEENS7_10__not_fn_tINS7_10__identityEEEEENSB_17counting_iteratorIlNSB_11use_defaultESZ_SZ_EEEEEEEPS9_jSF_S9_S9_SV_EEvT0_T1_T2_T3_T4_T6_E12temp_storage+120];
	ld.shared.u64 	%rd426, [_ZZN3cub18CUB_300001_SM_10006detail6reduce28DeviceReduceSingleTileKernelINS2_10policy_hubIN4cuda3std3__45tupleIJblEEEjN6thrust24THRUST_300001_SM_1000_NS8cuda_cub9__find_if7functorIS9_EEE10Policy1000ENSB_12zip_iteratorINS8_IJNSD_26transform_input_iterator_tIbNSC_6detail35transform_pair_of_input_iterators_tIbNSB_6detail15normal_iteratorINSB_10device_ptrIiEEEESQ_NS7_8equal_toIiEEEENS7_10__not_fn_tINS7_10__identityEEEEENSB_17counting_iteratorIlNSB_11use_defaultESZ_SZ_EEEEEEEPS9_jSF_S9_S9_SV_EEvT0_T1_T2_T3_T4_T6_E12temp_storage+128];
	setp.eq.s16 	%p323, %rs375, 0;
	setp.eq.s16 	%p324, %rs376, 0;
	min.s64 	%rd427, %rd426, %rd425;
	selp.b16 	%rs377, %rs374, 1, %p324;
	selp.b16 	%rs391, %rs376, %rs377, %p323;
	selp.b64 	%rd428, %rd425, %rd427, %p324;
	selp.b64 	%rd441, %rd426, %rd428, %p323;
	bra.uni 	$L__BB8_121;
$L__BB8_43:
	// begin inline asm
	mov.u32 %r291, %laneid;
	// end inline asm
	and.b32  	%r312, %r1, 992;
	add.s32 	%r313, %r312, 32;
	setp.gt.u32 	%p235, %r313, %r44;
	not.b32 	%r314, %r312;
	add.s32 	%r315, %r44, %r314;
	selp.b32 	%r310, %r315, 31, %p235;
	cvt.u32.u16 	%r316, %rs391;
	and.b32  	%r293, %r316, 255;
	mov.b32 	%r309, 1;
	mov.b32 	%r311, -1;
	// begin inline asm
	shfl.sync.down.b32 %r292, %r293, %r309, %r310, %r311;
	// end inline asm
	// begin inline asm
	shfl.sync.down.b32 %r297, %r298, %r309, %r310, %r311;
	// end inline asm
	mov.b64 	{%r303, %r308}, %rd441;
	// begin inline asm
	shfl.sync.down.b32 %r302, %r303, %r309, %r310, %r311;
	// end inline asm
	// begin inline asm
	shfl.sync.down.b32 %r307, %r308, %r309, %r310, %r311;
	// end inline asm
	mov.b64 	%rd40, {%r302, %r307};
	cvt.u16.u32 	%rs31, %r292;
	setp.ge.s32 	%p236, %r291, %r310;
	@%p236 bra 	$L__BB8_47;
	and.b16  	%rs290, %rs391, 255;
	setp.eq.s16 	%p237, %rs290, 0;
	and.b16  	%rs291, %rs31, 255;
	setp.eq.s16 	%p238, %rs291, 0;
	or.pred  	%p239, %p237, %p238;
	@%p239 bra 	$L__BB8_46;
	min.s64 	%rd441, %rd40, %rd441;
	mov.b16 	%rs391, 1;
	bra.uni 	$L__BB8_47;
$L__BB8_46:
	setp.eq.s16 	%p240, %rs290, 0;
	selp.b16 	%rs391, %rs31, %rs391, %p240;
	selp.b64 	%rd441, %rd40, %rd441, %p240;
$L__BB8_47:
	cvt.u32.u16 	%r337, %rs391;
	and.b32  	%r318, %r337, 255;
	mov.b32 	%r334, 2;
	mov.b32 	%r336, -1;
	// begin inline asm
	shfl.sync.down.b32 %r317, %r318, %r334, %r310, %r336;
	// end inline asm
	// begin inline asm
	shfl.sync.down.b32 %r322, %r323, %r334, %r310, %r336;
	// end inline asm
	mov.b64 	{%r328, %r333}, %rd441;
	// begin inline asm
	shfl.sync.down.b32 %r327, %r328, %r334, %r310, %r336;
	// end inline asm
	// begin inline asm
	shfl.sync.down.b32 %r332, %r333, %r334, %r310, %r336;
	// end inline asm
	mov.b64 	%rd44, {%r327, %r332};
	cvt.u16.u32 	%rs34, %r317;
	add.s32 	%r338, %r291, 2;
	setp.gt.s32 	%p241, %r338, %r310;
	@%p241 bra 	$L__BB8_51;
	and.b16  	%rs294, %rs391, 255;
	setp.eq.s16 	%p242, %rs294, 0;
	and.b16  	%rs295, %rs34, 255;
	setp.eq.s16 	%p243, %rs295, 0;
	or.pred  	%p244, %p242, %p243;
	@%p244 bra 	$L__BB8_50;
	min.s64 	%rd441, %rd44, %rd441;
	mov.b16 	%rs391, 1;
	bra.uni 	$L__BB8_51;
$L__BB8_50:
	setp.eq.s16 	%p245, %rs294, 0;
	selp.b16 	%rs391, %rs34, %rs391, %p245;
	selp.b64 	%rd441, %rd44, %rd441, %p245;
$L__BB8_51:
	cvt.u32.u16 	%r359, %rs391;
	and.b32  	%r340, %r359, 255;
	mov.b32 	%r356, 4;
	mov.b32 	%r358, -1;
	// begin inline asm
	shfl.sync.down.b32 %r339, %r340, %r356, %r310, %r358;
	// end inline asm
	// begin inline asm
	shfl.sync.down.b32 %r344, %r345, %r356, %r310, %r358;
	// end inline asm
	mov.b64 	{%r350, %r355}, %rd441;
	// begin inline asm
	shfl.sync.down.b32 %r349, %r350, %r356, %r310, %r358;
	// end inline asm
	// begin inline asm
	shfl.sync.down.b32 %r354, %r355, %r356, %r310, %r358;
	// end inline asm
	mov.b64 	%rd48, {%r349, %r354};
	cvt.u16.u32 	%rs37, %r339;
	add.s32 	%r360, %r291, 4;
	setp.gt.s32 	%p246, %r360, %r310;
	@%p246 bra 	$L__BB8_55;
	and.b16  	%rs298, %rs391, 255;
	setp.eq.s16 	%p247, %rs298, 0;
	and.b16  	%rs299, %rs37, 255;
	setp.eq.s16 	%p248, %rs299, 0;
	or.pred  	%p249, %p247, %p248;
	@%p249 bra 	$L__BB8_54;
	min.s64 	%rd441, %rd48, %rd441;
	mov.b16 	%rs391, 1;
	bra.uni 	$L__BB8_55;
$L__BB8_54:
	setp.eq.s16 	%p250, %rs298, 0;
	selp.b16 	%rs391, %rs37, %rs391, %p250;
	selp.b64 	%rd441, %rd48, %rd441, %p250;
$L__BB8_55:
	cvt.u32.u16 	%r381, %rs391;
	and.b32  	%r362, %r381, 255;
	mov.b32 	%r378, 8;
	mov.b32 	%r380, -1;
	// begin inline asm
	shfl.sync.down.b32 %r361, %r362, %r378, %r310, %r380;
	// end inline asm
	// begin inline asm
	shfl.sync.down.b32 %r366, %r367, %r378, %r310, %r380;
	// end inline asm
	mov.b64 	{%r372, %r377}, %rd441;
	// begin inline asm
	shfl.sync.down.b32 %r371, %r372, %r378, %r310, %r380;
	// end inline asm
	// begin inline asm
	shfl.sync.down.b32 %r376, %r377, %r378, %r310, %r380;
	// end inline asm
	mov.b64 	%rd52, {%r371, %r376};
	cvt.u16.u32 	%rs40, %r361;
	add.s32 	%r382, %r291, 8;
	setp.gt.s32 	%p251, %r382, %r310;
	@%p251 bra 	$L__BB8_59;
	and.b16  	%rs302, %rs391, 255;
	setp.eq.s16 	%p252, %rs302, 0;
	and.b16  	%rs303, %rs40, 255;
	setp.eq.s16 	%p253, %rs303, 0;
	or.pred  	%p254, %p252, %p253;
	@%p254 bra 	$L__BB8_58;
	min.s64 	%rd441, %rd52, %rd441;
	mov.b16 	%rs391, 1;
	bra.uni 	$L__BB8_59;
$L__BB8_58:
	setp.eq.s16 	%p255, %rs302, 0;
	selp.b16 	%rs391, %rs40, %rs391, %p255;
	selp.b64 	%rd441, %rd52, %rd441, %p255;
$L__BB8_59:
	cvt.u32.u16 	%r403, %rs391;
	and.b32  	%r384, %r403, 255;
	mov.b32 	%r400, 16;
	mov.b32 	%r402, -1;
	// begin inline asm
	shfl.sync.down.b32 %r383, %r384, %r400, %r310, %r402;
	// end inline asm
	// begin inline asm
	shfl.sync.down.b32 %r388, %r389, %r400, %r310, %r402;
	// end inline asm
	mov.b64 	{%r394, %r399}, %rd441;
	// begin inline asm
	shfl.sync.down.b32 %r393, %r394, %r400, %r310, %r402;
	// end inline asm
	// begin inline asm
	shfl.sync.down.b32 %r398, %r399, %r400, %r310, %r402;
	// end inline asm
	mov.b64 	%rd56, {%r393, %r398};
	cvt.u16.u32 	%rs43, %r383;
	add.s32 	%r404, %r291, 16;
	setp.gt.s32 	%p256, %r404, %r310;
	@%p256 bra 	$L__BB8_63;
	and.b16  	%rs306, %rs391, 255;
	setp.eq.s16 	%p257, %rs306, 0;
	and.b16  	%rs307, %rs43, 255;
	setp.eq.s16 	%p258, %rs307, 0;
	or.pred  	%p259, %p257, %p258;
	@%p259 bra 	$L__BB8_62;
	min.s64 	%rd441, %rd56, %rd441;
	mov.b16 	%rs391, 1;
	bra.uni 	$L__BB8_63;
$L__BB8_62:
	setp.eq.s16 	%p260, %rs306, 0;
	selp.b16 	%rs391, %rs43, %rs391, %p260;
	selp.b64 	%rd441, %rd56, %rd441, %p260;
$L__BB8_63:
	setp.ne.s32 	%p261, %r291, 0;
	@%p261 bra 	$L__BB8_65;
	shr.u32 	%r405, %r1, 1;
	and.b32  	%r406, %r405, 496;
	mov.u32 	%r407, _ZZN3cub18CUB_300001_SM_10006detail6reduce28DeviceReduceSingleTileKernelINS2_10policy_hubIN4cuda3std3__45tupleIJblEEEjN6thrust24THRUST_300001_SM_1000_NS8cuda_cub9__find_if7functorIS9_EEE10Policy1000ENSB_12zip_iteratorINS8_IJNSD_26transform_input_iterator_tIbNSC_6detail35transform_pair_of_input_iterators_tIbNSB_6detail15normal_iteratorINSB_10device_ptrIiEEEESQ_NS7_8equal_toIiEEEENS7_10__not_fn_tINS7_10__identityEEEEENSB_17counting_iteratorIlNSB_11use_defaultESZ_SZ_EEEEEEEPS9_jSF_S9_S9_SV_EEvT0_T1_T2_T3_T4_T6_E12temp_storage;
	add.s32 	%r408, %r407, %r406;
	st.shared.u8 	[%r408+8], %rs391;
	st.shared.u64 	[%r408+16], %rd441;
$L__BB8_65:
	bar.sync 	0;
	setp.ne.s32 	%p262, %r1, 0;
	@%p262 bra 	$L__BB8_121;
	setp.lt.u32 	%p263, %r44, 33;
	@%p263 bra 	$L__BB8_68;
	ld.shared.u8 	%rs310, [_ZZN3cub18CUB_300001_SM_10006detail6reduce28DeviceReduceSingleTileKernelINS2_10policy_hubIN4cuda3std3__45tupleIJblEEEjN6thrust24THRUST_300001_SM_1000_NS8cuda_cub9__find_if7functorIS9_EEE10Policy1000ENSB_12zip_iteratorINS8_IJNSD_26transform_input_iterator_tIbNSC_6detail35transform_pair_of_input_iterators_tIbNSB_6detail15normal_iteratorINSB_10device_ptrIiEEEESQ_NS7_8equal_toIiEEEENS7_10__not_fn_tINS7_10__identityEEEEENSB_17counting_iteratorIlNSB_11use_defaultESZ_SZ_EEEEEEEPS9_jSF_S9_S9_SV_EEvT0_T1_T2_T3_T4_T6_E12temp_storage+24];
	ld.shared.u64 	%rd381, [_ZZN3cub18CUB_300001_SM_10006detail6reduce28DeviceReduceSingleTileKernelINS2_10policy_hubIN4cuda3std3__45tupleIJblEEEjN6thrust24THRUST_300001_SM_1000_NS8cuda_cub9__find_if7functorIS9_EEE10Policy1000ENSB_12zip_iteratorINS8_IJNSD_26transform_input_iterator_tIbNSC_6detail35transform_pair_of_input_iterators_tIbNSB_6detail15normal_iteratorINSB_10device_ptrIiEEEESQ_NS7_8equal_toIiEEEENS7_10__not_fn_tINS7_10__identityEEEEENSB_17counting_iteratorIlNSB_11use_defaultESZ_SZ_EEEEEEEPS9_jSF_S9_S9_SV_EEvT0_T1_T2_T3_T4_T6_E12temp_storage+32];
	and.b16  	%rs311, %rs391, 255;
	setp.eq.s16 	%p264, %rs311, 0;
	setp.eq.s16 	%p265, %rs310, 0;
	min.s64 	%rd382, %rd381, %rd441;
	selp.b16 	%rs312, %rs391, 1, %p265;
	selp.b16 	%rs391, %rs310, %rs312, %p264;
	selp.b64 	%rd383, %rd441, %rd382, %p265;
	selp.b64 	%rd441, %rd381, %rd383, %p264;
$L__BB8_68:
	setp.lt.u32 	%p266, %r44, 65;
	@%p266 bra 	$L__BB8_70;
	ld.shared.u8 	%rs313, [_ZZN3cub18CUB_300001_SM_10006detail6reduce28DeviceReduceSingleTileKernelINS2_10policy_hubIN4cuda3std3__45tupleIJblEEEjN6thrust24THRUST_300001_SM_1000_NS8cuda_cub9__find_if7functorIS9_EEE10Policy1000ENSB_12zip_iteratorINS8_IJNSD_26transform_input_iterator_tIbNSC_6detail35transform_pair_of_input_iterators_tIbNSB_6detail15normal_iteratorINSB_10device_ptrIiEEEESQ_NS7_8equal_toIiEEEENS7_10__not_fn_tINS7_10__identityEEEEENSB_17counting_iteratorIlNSB_11use_defaultESZ_SZ_EEEEEEEPS9_jSF_S9_S9_SV_EEvT0_T1_T2_T3_T4_T6_E12temp_storage+40];
	ld.shared.u64 	%rd384, [_ZZN3cub18CUB_300001_SM_10006detail6reduce28DeviceReduceSingleTileKernelINS2_10policy_hubIN4cuda3std3__45tupleIJblEEEjN6thrust24THRUST_300001_SM_1000_NS8cuda_cub9__find_if7functorIS9_EEE10Policy1000ENSB_12zip_iteratorINS8_IJNSD_26transform_input_iterator_tIbNSC_6detail35transform_pair_of_input_iterators_tIbNSB_6detail15normal_iteratorINSB_10device_ptrIiEEEESQ_NS7_8equal_toIiEEEENS7_10__not_fn_tINS7_10__identityEEEEENSB_17counting_iteratorIlNSB_11use_defaultESZ_SZ_EEEEEEEPS9_jSF_S9_S9_SV_EEvT0_T1_T2_T3_T4_T6_E12temp_storage+48];
	and.b16  	%rs314, %rs391, 255;
	setp.eq.s16 	%p267, %rs314, 0;
	setp.eq.s16 	%p268, %rs313, 0;
	min.s64 	%rd385, %rd384, %rd441;
	selp.b16 	%rs315, %rs391, 1, %p268;
	selp.b16 	%rs391, %rs313, %rs315, %p267;
	selp.b64 	%rd386, %rd441, %rd385, %p268;
	selp.b64 	%rd441, %rd384, %rd386, %p267;
$L__BB8_70:
	setp.lt.u32 	%p269, %r44, 97;
	@%p269 bra 	$L__BB8_72;
	ld.shared.u8 	%rs316, [_ZZN3cub18CUB_300001_SM_10006detail6reduce28DeviceReduceSingleTileKernelINS2_10policy_hubIN4cuda3std3__45tupleIJblEEEjN6thrust24THRUST_300001_SM_1000_NS8cuda_cub9__find_if7functorIS9_EEE10Policy1000ENSB_12zip_iteratorINS8_IJNSD_26transform_input_iterator_tIbNSC_6detail35transform_pair_of_input_iterators_tIbNSB_6detail15normal_iteratorINSB_10device_ptrIiEEEESQ_NS7_8equal_toIiEEEENS7_10__not_fn_tINS7_10__identityEEEEENSB_17counting_iteratorIlNSB_11use_defaultESZ_SZ_EEEEEEEPS9_jSF_S9_S9_SV_EEvT0_T1_T2_T3_T4_T6_E12temp_storage+56];
	ld.shared.u64 	%rd387, [_ZZN3cub18CUB_300001_SM_10006detail6reduce28DeviceReduceSingleTileKernelINS2_10policy_hubIN4cuda3std3__45tupleIJblEEEjN6thrust24THRUST_300001_SM_1000_NS8cuda_cub9__find_if7functorIS9_EEE10Policy1000ENSB_12zip_iteratorINS8_IJNSD_26transform_input_iterator_tIbNSC_6detail35transform_pair_of_input_iterators_tIbNSB_6detail15normal_iteratorINSB_10device_ptrIiEEEESQ_NS7_8equal_toIiEEEENS7_10__not_fn_tINS7_10__identityEEEEENSB_17counting_iteratorIlNSB_11use_defaultESZ_SZ_EEEEEEEPS9_jSF_S9_S9_SV_EEvT0_T1_T2_T3_T4_T6_E12temp_storage+64];
	and.b16  	%rs317, %rs391, 255;
	setp.eq.s16 	%p270, %rs317, 0;
	setp.eq.s16 	%p271, %rs316, 0;
	min.s64 	%rd388, %rd387, %rd441;
	selp.b16 	%rs318, %rs391, 1, %p271;
	selp.b16 	%rs391, %rs316, %rs318, %p270;
	selp.b64 	%rd389, %rd441, %rd388, %p271;
	selp.b64 	%rd441, %rd387, %rd389, %p270;
$L__BB8_72:
	setp.lt.u32 	%p272, %r44, 129;
	@%p272 bra 	$L__BB8_74;
	ld.shared.u8 	%rs319, [_ZZN3cub18CUB_300001_SM_10006detail6reduce28DeviceReduceSingleTileKernelINS2_10policy_hubIN4cuda3std3__45tupleIJblEEEjN6thrust24THRUST_300001_SM_1000_NS8cuda_cub9__find_if7functorIS9_EEE10Policy1000ENSB_12zip_iteratorINS8_IJNSD_26transform_input_iterator_tIbNSC_6detail35transform_pair_of_input_iterators_tIbNSB_6detail15normal_iteratorINSB_10device_ptrIiEEEESQ_NS7_8equal_toIiEEEENS7_10__not_fn_tINS7_10__identityEEEEENSB_17counting_iteratorIlNSB_11use_defaultESZ_SZ_EEEEEEEPS9_jSF_S9_S9_SV_EEvT0_T1_T2_T3_T4_T6_E12temp_storage+72];
	ld.shared.u64 	%rd390, [_ZZN3cub18CUB_300001_SM_10006detail6reduce28DeviceReduceSingleTileKernelINS2_10policy_hubIN4cuda3std3__45tupleIJblEEEjN6thrust24THRUST_300001_SM_1000_NS8cuda_cub9__find_if7functorIS9_EEE10Policy1000ENSB_12zip_iteratorINS8_IJNSD_26transform_input_iterator_tIbNSC_6detail35transform_pair_of_input_iterators_tIbNSB_6detail15normal_iteratorINSB_10device_ptrIiEEEESQ_NS7_8equal_toIiEEEENS7_10__not_fn_tINS7_10__identityEEEEENSB_17counting_iteratorIlNSB_11use_defaultESZ_SZ_EEEEEEEPS9_jSF_S9_S9_SV_EEvT0_T1_T2_T3_T4_T6_E12temp_storage+80];
	and.b16  	%rs320, %rs391, 255;
	setp.eq.s16 	%p273, %rs320, 0;
	setp.eq.s16 	%p274, %rs319, 0;
	min.s64 	%rd391, %rd390, %rd441;
	selp.b16 	%rs321, %rs391, 1, %p274;
	selp.b16 	%rs391, %rs319, %rs321, %p273;
	selp.b64 	%rd392, %rd441, %rd391, %p274;
	selp.b64 	%rd441, %rd390, %rd392, %p273;
$L__BB8_74:
	setp.lt.u32 	%p275, %r44, 161;
	@%p275 bra 	$L__BB8_76;
	ld.shared.u8 	%rs322, [_ZZN3cub18CUB_300001_SM_10006detail6reduce28DeviceReduceSingleTileKernelINS2_10policy_hubIN4cuda3std3__45tupleIJblEEEjN6thrust24THRUST_300001_SM_1000_NS8cuda_cub9__find_if7functorIS9_EEE10Policy1000ENSB_12zip_iteratorINS8_IJNSD_26transform_input_iterator_tIbNSC_6detail35transform_pair_of_input_iterators_tIbNSB_6detail15normal_iteratorINSB_10device_ptrIiEEEESQ_NS7_8equal_toIiEEEENS7_10__not_fn_tINS7_10__identityEEEEENSB_17counting_iteratorIlNSB_11use_defaultESZ_SZ_EEEEEEEPS9_jSF_S9_S9_SV_EEvT0_T1_T2_T3_T4_T6_E12temp_storage+88];
	ld.shared.u64 	%rd393, [_ZZN3cub18CUB_300001_SM_10006detail6reduce28DeviceReduceSingleTileKernelINS2_10policy_hubIN4cuda3std3__45tupleIJblEEEjN6thrust24THRUST_300001_SM_1000_NS8cuda_cub9__find_if7functorIS9_EEE10Policy1000ENSB_12zip_iteratorINS8_IJNSD_26transform_input_iterator_tIbNSC_6detail35transform_pair_of_input_iterators_tIbNSB_6detail15normal_iteratorINSB_10device_ptrIiEEEESQ_NS7_8equal_toIiEEEENS7_10__not_fn_tINS7_10__identityEEEEENSB_17counting_iteratorIlNSB_11use_defaultESZ_SZ_EEEEEEEPS9_jSF_S9_S9_SV_EEvT0_T1_T2_T3_T4_T6_E12temp_storage+96];
	and.b16  	%rs323, %rs391, 255;
	setp.eq.s16 	%p276, %rs323, 0;
	setp.eq.s16 	%p277, %rs322, 0;
	min.s64 	%rd394, %rd393, %rd441;
	selp.b16 	%rs324, %rs391, 1, %p277;
	selp.b16 	%rs391, %rs322, %rs324, %p276;
	selp.b64 	%rd395, %rd441, %rd394, %p277;
	selp.b64 	%rd441, %rd393, %rd395, %p276;
$L__BB8_76:
	setp.lt.u32 	%p278, %r44, 193;
	@%p278 bra 	$L__BB8_78;
	ld.shared.u8 	%rs325, [_ZZN3cub18CUB_300001_SM_10006detail6reduce28DeviceReduceSingleTileKernelINS2_10policy_hubIN4cuda3std3__45tupleIJblEEEjN6thrust24THRUST_300001_SM_1000_NS8cuda_cub9__find_if7functorIS9_EEE10Policy1000ENSB_12zip_iteratorINS8_IJNSD_26transform_input_iterator_tIbNSC_6detail35transform_pair_of_input_iterators_tIbNSB_6detail15normal_iteratorINSB_10device_ptrIiEEEESQ_NS7_8equal_toIiEEEENS7_10__not_fn_tINS7_10__identityEEEEENSB_17counting_iteratorIlNSB_11use_defaultESZ_SZ_EEEEEEEPS9_jSF_S9_S9_SV_EEvT0_T1_T2_T3_T4_T6_E12temp_storage+104];
	ld.shared.u64 	%rd396, [_ZZN3cub18CUB_300001_SM_10006detail6reduce28DeviceReduceSingleTileKernelINS2_10policy_hubIN4cuda3std3__45tupleIJblEEEjN6thrust24THRUST_300001_SM_1000_NS8cuda_cub9__find_if7functorIS9_EEE10Policy1000ENSB_12zip_iteratorINS8_IJNSD_26transform_input_iterator_tIbNSC_6detail35transform_pair_of_input_iterators_tIbNSB_6detail15normal_iteratorINSB_10device_ptrIiEEEESQ_NS7_8equal_toIiEEEENS7_10__not_fn_tINS7_10__identityEEEEENSB_17counting_iteratorIlNSB_11use_defaultESZ_SZ_EEEEEEEPS9_jSF_S9_S9_SV_EEvT0_T1_T2_T3_T4_T6_E12temp_storage+112];
	and.b16  	%rs326, %rs391, 255;
	setp.eq.s16 	%p279, %rs326, 0;
	setp.eq.s16 	%p280, %rs325, 0;
	min.s64 	%rd397, %rd396, %rd441;
	selp.b16 	%rs327, %rs391, 1, %p280;
	selp.b16 	%rs391, %rs325, %rs327, %p279;
	selp.b64 	%rd398, %rd441, %rd397, %p280;
	selp.b64 	%rd441, %rd396, %rd398, %p279;
$L__BB8_78:
	setp.lt.u32 	%p281, %r44, 225;
	@%p281 bra 	$L__BB8_121;
	ld.shared.u8 	%rs328, [_ZZN3cub18CUB_300001_SM_10006detail6reduce28DeviceReduceSingleTileKernelINS2_10policy_hubIN4cuda3std3__45tupleIJblEEEjN6thrust24THRUST_300001_SM_1000_NS8cuda_cub9__find_if7functorIS9_EEE10Policy1000ENSB_12zip_iteratorINS8_IJNSD_26transform_input_iterator_tIbNSC_6detail35transform_pair_of_input_iterators_tIbNSB_6detail15normal_iteratorINSB_10device_ptrIiEEEESQ_NS7_8equal_toIiEEEENS7_10__not_fn_tINS7_10__identityEEEEENSB_17counting_iteratorIlNSB_11use_defaultESZ_SZ_EEEEEEEPS9_jSF_S9_S9_SV_EEvT0_T1_T2_T3_T4_T6_E12temp_storage+120];
	ld.shared.u64 	%rd399, [_ZZN3cub18CUB_300001_SM_10006detail6reduce28DeviceReduceSingleTileKernelINS2_10policy_hubIN4cuda3std3__45tupleIJblEEEjN6thrust24THRUST_300001_SM_1000_NS8cuda_cub9__find_if7functorIS9_EEE10Policy1000ENSB_12zip_iteratorINS8_IJNSD_26transform_input_iterator_tIbNSC_6detail35transform_pair_of_input_iterators_tIbNSB_6detail15normal_iteratorINSB_10device_ptrIiEEEESQ_NS7_8equal_toIiEEEENS7_10__not_fn_tINS7_10__identityEEEEENSB_17counting_iteratorIlNSB_11use_defaultESZ_SZ_EEEEEEEPS9_jSF_S9_S9_SV_EEvT0_T1_T2_T3_T4_T6_E12temp_storage+128];
	and.b16  	%rs329, %rs391, 255;
	setp.eq.s16 	%p282, %rs329, 0;
	setp.eq.s16 	%p283, %rs328, 0;
	min.s64 	%rd400, %rd399, %rd441;
	selp.b16 	%rs330, %rs391, 1, %p283;
	selp.b16 	%rs391, %rs328, %rs330, %p282;
	selp.b64 	%rd401, %rd441, %rd400, %p283;
	selp.b64 	%rd441, %rd399, %rd401, %p282;
	bra.uni 	$L__BB8_121;
$L__BB8_80:
	mov.u32 	%r20, %tid.x;
	cvt.u64.u32 	%rd73, %r20;
	mul.wide.u32 	%rd119, %r20, 4;
	add.s64 	%rd74, %rd2, %rd119;
	add.s64 	%rd75, %rd3, %rd119;
	ld.global.u32 	%r66, [%rd74];
	ld.global.u32 	%r67, [%rd75];
	setp.ne.s32 	%p3, %r66, %r67;
	add.s32 	%r68, %r20, 256;
	cvt.u64.u32 	%rd120, %r68;
	ld.global.u32 	%r69, [%rd74+1024];
	ld.global.u32 	%r71, [%rd75+1024];
	setp.ne.s32 	%p4, %r69, %r71;
	add.s32 	%r73, %r20, 512;
	cvt.u64.u32 	%rd121, %r73;
	add.s64 	%rd122, %rd116, %rd121;
	ld.global.u32 	%r74, [%rd74+2048];
	ld.global.u32 	%r75, [%rd75+2048];
	setp.ne.s32 	%p5, %r74, %r75;
	add.s64 	%rd123, %rd122, 256;
	ld.global.u32 	%r76, [%rd74+3072];
	ld.global.u32 	%r77, [%rd75+3072];
	setp.ne.s32 	%p7, %r76, %r77;
	or.pred  	%p9, %p3, %p4;
	selp.b64 	%rd124, %rd73, %rd120, %p3;
	add.s64 	%rd125, %rd116, %rd124;
	min.s64 	%rd126, %rd122, %rd125;
	selp.b64 	%rd127, %rd126, %rd125, %p5;
	or.pred  	%p10, %p9, %p5;
	selp.b64 	%rd128, %rd127, %rd122, %p9;
	min.s64 	%rd129, %rd123, %rd128;
	selp.b64 	%rd130, %rd129, %rd128, %p7;
	or.pred  	%p11, %p10, %p7;
	selp.u16 	%rs391, 1, 0, %p11;
	selp.b64 	%rd441, %rd130, %rd123, %p10;
	add.s32 	%r21, %r44, -1024;
	setp.lt.u32 	%p12, %r21, 1024;
	mov.b32 	%r528, 1024;
	@%p12 bra 	$L__BB8_84;
	mov.b32 	%r528, 1024;
$L__BB8_82:
	cvt.u64.u32 	%rd131, %r528;
	add.s64 	%rd132, %rd73, %rd131;
	mul.wide.u32 	%rd133, %r528, 4;
	add.s64 	%rd134, %rd74, %rd133;
	add.s64 	%rd135, %rd75, %rd133;
	add.s64 	%rd136, %rd132, %rd116;
	ld.global.u32 	%r79, [%rd134];
	ld.global.u32 	%r80, [%rd135];
	setp.ne.s32 	%p13, %r79, %r80;
	add.s64 	%rd137, %rd136, 256;
	ld.global.u32 	%r81, [%rd134+1024];
	ld.global.u32 	%r82, [%rd135+1024];
	setp.ne.s32 	%p14, %r81, %r82;
	selp.u16 	%rs109, 1, 0, %p14;
	add.s64 	%rd138, %rd136, 512;
	ld.global.u32 	%r83, [%rd134+2048];
	ld.global.u32 	%r84, [%rd135+2048];
	setp.ne.s32 	%p15, %r83, %r84;
	selp.u16 	%rs110, 1, 0, %p15;
	add.s64 	%rd139, %rd136, 768;
	ld.global.u32 	%r85, [%rd134+3072];
	ld.global.u32 	%r86, [%rd135+3072];
	setp.ne.s32 	%p16, %r85, %r86;
	selp.u16 	%rs111, 1, 0, %p16;
	and.b16  	%rs112, %rs391, 255;
	setp.eq.s16 	%p17, %rs112, 0;
	selp.u16 	%rs113, 1, 0, %p13;
	min.s64 	%rd140, %rd136, %rd441;
	selp.b16 	%rs114, 1, %rs391, %p13;
	selp.b64 	%rd141, %rd140, %rd441, %p13;
	selp.b16 	%rs115, %rs113, %rs114, %p17;
	and.b16  	%rs116, %rs115, 255;
	selp.b64 	%rd142, %rd136, %rd141, %p17;
	setp.eq.s16 	%p18, %rs116, 0;
	min.s64 	%rd143, %rd137, %rd142;
	selp.b16 	%rs117, 1, %rs115, %p14;
	selp.b64 	%rd144, %rd143, %rd142, %p14;
	selp.b16 	%rs118, %rs109, %rs117, %p18;
	and.b16  	%rs119, %rs118, 255;
	selp.b64 	%rd145, %rd137, %rd144, %p18;
	setp.eq.s16 	%p19, %rs119, 0;
	min.s64 	%rd146, %rd138, %rd145;
	selp.b16 	%rs120, 1, %rs118, %p15;
	selp.b64 	%rd147, %rd146, %rd145, %p15;
	selp.b16 	%rs121, %rs110, %rs120, %p19;
	and.b16  	%rs122, %rs121, 255;
	selp.b64 	%rd148, %rd138, %rd147, %p19;
	setp.eq.s16 	%p20, %rs122, 0;
	min.s64 	%rd149, %rd139, %rd148;
	selp.b16 	%rs123, 1, %rs121, %p16;
	selp.b64 	%rd150, %rd149, %rd148, %p16;
	selp.b16 	%rs391, %rs111, %rs123, %p20;
	selp.b64 	%rd441, %rd139, %rd150, %p20;
	sub.s32 	%r87, %r44, %r528;
	setp.lt.u32 	%p21, %r87, 1024;
	@%p21 bra 	$L__BB8_97;
	add.s32 	%r528, %r528, 1024;
	setp.le.u32 	%p22, %r528, %r21;
	@%p22 bra 	$L__BB8_82;
$L__BB8_84:
	setp.le.u32 	%p23, %r44, %r528;
	sub.s32 	%r88, %r44, %r528;
	setp.ge.s32 	%p24, %r20, %r88;
	or.pred  	%p25, %p23, %p24;
	@%p25 bra 	$L__BB8_97;
	not.b32 	%r90, %r20;
	add.s32 	%r91, %r44, %r90;
	sub.s32 	%r25, %r91, %r528;
	shr.u32 	%r92, %r25, 8;
	add.s32 	%r26, %r92, 1;
	and.b32  	%r27, %r26, 7;
	setp.lt.u32 	%p26, %r25, 1792;
	mov.u32 	%r533, %r20;
	@%p26 bra 	$L__BB8_89;
	or.b32  	%r531, %r20, 1024;
	add.s32 	%r530, %r20, %r528;
	and.b32  	%r93, %r26, 33554424;
	neg.s32 	%r529, %r93;
$L__BB8_87:
	.pragma "nounroll";
	cvt.u64.u32 	%rd152, %r530;
	mul.wide.u32 	%rd153, %r530, 4;
	add.s64 	%rd154, %rd2, %rd153;
	add.s64 	%rd155, %rd3, %rd153;
	add.s64 	%rd156, %rd116, %rd152;
	ld.global.u32 	%r94, [%rd154];
	ld.global.u32 	%r95, [%rd155];
	setp.ne.s32 	%p27, %r94, %r95;
	selp.u16 	%rs125, 1, 0, %p27;
	and.b16  	%rs126, %rs391, 255;
	setp.ne.s16 	%p29, %rs126, 0;
	and.pred  	%p30, %p29, %p27;
	min.s64 	%rd157, %rd156, %rd441;
	setp.eq.s16 	%p31, %rs126, 0;
	selp.b16 	%rs127, %rs125, %rs391, %p31;
	selp.b64 	%rd158, %rd156, %rd441, %p31;
	selp.b16 	%rs128, 1, %rs127, %p30;
	and.b16  	%rs129, %rs128, 255;
	selp.b64 	%rd159, %rd157, %rd158, %p30;
	add.s32 	%r96, %r530, 256;
	cvt.u64.u32 	%rd160, %r96;
	mul.wide.u32 	%rd161, %r96, 4;
	add.s64 	%rd162, %rd2, %rd161;
	add.s64 	%rd163, %rd3, %rd161;
	add.s64 	%rd164, %rd116, %rd160;
	ld.global.u32 	%r97, [%rd162];
	ld.global.u32 	%r98, [%rd163];
	setp.ne.s32 	%p32, %r97, %r98;
	selp.u16 	%rs130, 1, 0, %p32;
	setp.ne.s16 	%p34, %rs129, 0;
	and.pred  	%p35, %p34, %p32;
	min.s64 	%rd165, %rd164, %rd159;
	setp.eq.s16 	%p36, %rs129, 0;
	selp.b16 	%rs131, %rs130, %rs128, %p36;
	selp.b64 	%rd166, %rd164, %rd159, %p36;
	selp.b16 	%rs132, 1, %rs131, %p35;
	and.b16  	%rs133, %rs132, 255;
	selp.b64 	%rd167, %rd165, %rd166, %p35;
	add.s32 	%r99, %r530, 512;
	cvt.u64.u32 	%rd168, %r99;
	mul.wide.u32 	%rd169, %r99, 4;
	add.s64 	%rd170, %rd2, %rd169;
	add.s64 	%rd171, %rd3, %rd169;
	add.s64 	%rd172, %rd116, %rd168;
	ld.global.u32 	%r100, [%rd170];
	ld.global.u32 	%r101, [%rd171];
	setp.ne.s32 	%p37, %r100, %r101;
	selp.u16 	%rs134, 1, 0, %p37;
	setp.ne.s16 	%p39, %rs133, 0;
	and.pred  	%p40, %p39, %p37;
	min.s64 	%rd173, %rd172, %rd167;
	setp.eq.s16 	%p41, %rs133, 0;
	selp.b16 	%rs135, %rs134, %rs132, %p41;
	selp.b64 	%rd174, %rd172, %rd167, %p41;
	selp.b16 	%rs136, 1, %rs135, %p40;
	and.b16  	%rs137, %rs136, 255;
	selp.b64 	%rd175, %rd173, %rd174, %p40;
	add.s32 	%r102, %r530, 768;
	cvt.u64.u32 	%rd176, %r102;
	mul.wide.u32 	%rd177, %r102, 4;
	add.s64 	%rd178, %rd2, %rd177;
	add.s64 	%rd179, %rd3, %rd177;
	add.s64 	%rd180, %rd116, %rd176;
	ld.global.u32 	%r103, [%rd178];
	ld.global.u32 	%r104, [%rd179];
	setp.ne.s32 	%p42, %r103, %r104;
	selp.u16 	%rs138, 1, 0, %p42;
	setp.ne.s16 	%p44, %rs137, 0;
	and.pred  	%p45, %p44, %p42;
	min.s64 	%rd181, %rd180, %rd175;
	setp.eq.s16 	%p46, %rs137, 0;
	selp.b16 	%rs139, %rs138, %rs136, %p46;
	selp.b64 	%rd182, %rd180, %rd175, %p46;
	selp.b16 	%rs140, 1, %rs139, %p45;
	and.b16  	%rs141, %rs140, 255;
	selp.b64 	%rd183, %rd181, %rd182, %p45;
	add.s32 	%r105, %r530, 1024;
	cvt.u64.u32 	%rd184, %r105;
	mul.wide.u32 	%rd185, %r105, 4;
	add.s64 	%rd186, %rd2, %rd185;
	add.s64 	%rd187, %rd3, %rd185;
	add.s64 	%rd188, %rd116, %rd184;
	ld.global.u32 	%r106, [%rd186];
	ld.global.u32 	%r107, [%rd187];
	setp.ne.s32 	%p47, %r106, %r107;
	selp.u16 	%rs142, 1, 0, %p47;
	setp.ne.s16 	%p49, %rs141, 0;
	and.pred  	%p50, %p49, %p47;
	min.s64 	%rd189, %rd188, %rd183;
	setp.eq.s16 	%p51, %rs141, 0;
	selp.b16 	%rs143, %rs142, %rs140, %p51;
	selp.b64 	%rd190, %rd188, %rd183, %p51;
	selp.b16 	%rs144, 1, %rs143, %p50;
	and.b16  	%rs145, %rs144, 255;
	selp.b64 	%rd191, %rd189, %rd190, %p50;
	add.s32 	%r108, %r530, 1280;
	cvt.u64.u32 	%rd192, %r108;
	mul.wide.u32 	%rd193, %r108, 4;
	add.s64 	%rd194, %rd2, %rd193;
	add.s64 	%rd195, %rd3, %rd193;
	add.s64 	%rd196, %rd116, %rd192;
	ld.global.u32 	%r109, [%rd194];
	ld.global.u32 	%r110, [%rd195];
	setp.ne.s32 	%p52, %r109, %r110;
	selp.u16 	%rs146, 1, 0, %p52;
	setp.ne.s16 	%p54, %rs145, 0;
	and.pred  	%p55, %p54, %p52;
	min.s64 	%rd197, %rd196, %rd191;
	setp.eq.s16 	%p56, %rs145, 0;
	selp.b16 	%rs147, %rs146, %rs144, %p56;
	selp.b64 	%rd198, %rd196, %rd191, %p56;
	selp.b16 	%rs148, 1, %rs147, %p55;
	and.b16  	%rs149, %rs148, 255;
	selp.b64 	%rd199, %rd197, %rd198, %p55;
	add.s32 	%r111, %r530, 1536;
	cvt.u64.u32 	%rd200, %r111;
	mul.wide.u32 	%rd201, %r111, 4;
	add.s64 	%rd202, %rd2, %rd201;
	add.s64 	%rd203, %rd3, %rd201;
	add.s64 	%rd204, %rd116, %rd200;
	ld.global.u32 	%r112, [%rd202];
	ld.global.u32 	%r113, [%rd203];
	setp.ne.s32 	%p57, %r112, %r113;
	selp.u16 	%rs150, 1, 0, %p57;
	setp.ne.s16 	%p59, %rs149, 0;
	and.pred  	%p60, %p59, %p57;
	min.s64 	%rd205, %rd204, %rd199;
	setp.eq.s16 	%p61, %rs149, 0;
	selp.b16 	%rs151, %rs150, %rs148, %p61;
	selp.b64 	%rd206, %rd204, %rd199, %p61;
	selp.b16 	%rs152, 1, %rs151, %p60;
	and.b16  	%rs153, %rs152, 255;
	selp.b64 	%rd207, %rd205, %rd206, %p60;
	add.s32 	%r114, %r530, 1792;
	cvt.u64.u32 	%rd208, %r114;
	mul.wide.u32 	%rd209, %r114, 4;
	add.s64 	%rd210, %rd2, %rd209;
	add.s64 	%rd211, %rd3, %rd209;
	add.s64 	%rd212, %rd116, %rd208;
	ld.global.u32 	%r115, [%rd210];
	ld.global.u32 	%r116, [%rd211];
	setp.ne.s32 	%p62, %r115, %r116;
	selp.u16 	%rs154, 1, 0, %p62;
	setp.ne.s16 	%p64, %rs153, 0;
	and.pred  	%p65, %p64, %p62;
	min.s64 	%rd213, %rd212, %rd207;
	setp.eq.s16 	%p66, %rs153, 0;
	selp.b16 	%rs155, %rs154, %rs152, %p66;
	selp.b64 	%rd214, %rd212, %rd207, %p66;
	selp.b16 	%rs391, 1, %rs155, %p65;
	selp.b64 	%rd441, %rd213, %rd214, %p65;
	add.s32 	%r531, %r531, 2048;
	add.s32 	%r530, %r530, 2048;
	add.s32 	%r529, %r529, 8;
	setp.ne.s32 	%p67, %r529, 0;
	@%p67 bra 	$L__BB8_87;
	add.s32 	%r533, %r531, -1024;
$L__BB8_89:
	setp.eq.s32 	%p68, %r27, 0;
	@%p68 bra 	$L__BB8_97;
	setp.lt.u32 	%p69, %r27, 4;
	@%p69 bra 	$L__BB8_92;
	add.s32 	%r117, %r533, %r528;
	cvt.u64.u32 	%rd216, %r117;
	mul.wide.u32 	%rd217, %r117, 4;
	add.s64 	%rd218, %rd2, %rd217;
	add.s64 	%rd219, %rd3, %rd217;
	add.s64 	%rd220, %rd116, %rd216;
	ld.global.u32 	%r118, [%rd218];
	ld.global.u32 	%r119, [%rd219];
	setp.ne.s32 	%p70, %r118, %r119;
	selp.u16 	%rs157, 1, 0, %p70;
	and.b16  	%rs158, %rs391, 255;
	setp.ne.s16 	%p72, %rs158, 0;
	and.pred  	%p73, %p72, %p70;
	min.s64 	%rd221, %rd220, %rd441;
	setp.eq.s16 	%p74, %rs158, 0;
	selp.b16 	%rs159, %rs157, %rs391, %p74;
	selp.b64 	%rd222, %rd220, %rd441, %p74;
	selp.b16 	%rs160, 1, %rs159, %p73;
	and.b16  	%rs161, %rs160, 255;
	selp.b64 	%rd223, %rd221, %rd222, %p73;
	add.s32 	%r120, %r117, 256;
	cvt.u64.u32 	%rd224, %r120;
	mul.wide.u32 	%rd225, %r120, 4;
	add.s64 	%rd226, %rd2, %rd225;
	add.s64 	%rd227, %rd3, %rd225;
	add.s64 	%rd228, %rd116, %rd224;
	ld.global.u32 	%r121, [%rd226];
	ld.global.u32 	%r122, [%rd227];
	setp.ne.s32 	%p75, %r121, %r122;
	selp.u16 	%rs162, 1, 0, %p75;
	setp.ne.s16 	%p77, %rs161, 0;
	and.pred  	%p78, %p77, %p75;
	min.s64 	%rd229, %rd228, %rd223;
	setp.eq.s16 	%p79, %rs161, 0;
	selp.b16 	%rs163, %rs162, %rs160, %p79;
	selp.b64 	%rd230, %rd228, %rd223, %p79;
	selp.b16 	%rs164, 1, %rs163, %p78;
	and.b16  	%rs165, %rs164, 255;
	selp.b64 	%rd231, %rd229, %rd230, %p78;
	add.s32 	%r123, %r117, 512;
	cvt.u64.u32 	%rd232, %r123;
	mul.wide.u32 	%rd233, %r123, 4;
	add.s64 	%rd234, %rd2, %rd233;
	add.s64 	%rd235, %rd3, %rd233;
	add.s64 	%rd236, %rd116, %rd232;
	ld.global.u32 	%r124, [%rd234];
	ld.global.u32 	%r125, [%rd235];
	setp.ne.s32 	%p80, %r124, %r125;
	selp.u16 	%rs166, 1, 0, %p80;
	setp.ne.s16 	%p82, %rs165, 0;
	and.pred  	%p83, %p82, %p80;
	min.s64 	%rd237, %rd236, %rd231;
	setp.eq.s16 	%p84, %rs165, 0;
	selp.b16 	%rs167, %rs166, %rs164, %p84;
	selp.b64 	%rd238, %rd236, %rd231, %p84;
	selp.b16 	%rs168, 1, %rs167, %p83;
	and.b16  	%rs169, %rs168, 255;
	selp.b64 	%rd239, %rd237, %rd238, %p83;
	add.s32 	%r126, %r117, 768;
	cvt.u64.u32 	%rd240, %r126;
	mul.wide.u32 	%rd241, %r126, 4;
	add.s64 	%rd242, %rd2, %rd241;
	add.s64 	%rd243, %rd3, %rd241;
	add.s64 	%rd244, %rd116, %rd240;
	ld.global.u32 	%r127, [%rd242];
	ld.global.u32 	%r128, [%rd243];
	setp.ne.s32 	%p85, %r127, %r128;
	selp.u16 	%rs170, 1, 0, %p85;
	setp.ne.s16 	%p87, %rs169, 0;
	and.pred  	%p88, %p87, %p85;
	min.s64 	%rd245, %rd244, %rd239;
	setp.eq.s16 	%p89, %rs169, 0;
	selp.b16 	%rs171, %rs170, %rs168, %p89;
	selp.b64 	%rd246, %rd244, %rd239, %p89;
	selp.b16 	%rs391, 1, %rs171, %p88;
	selp.b64 	%rd441, %rd245, %rd246, %p88;
	add.s32 	%r533, %r533, 1024;
$L__BB8_92:
	and.b32  	%r129, %r26, 3;
	setp.eq.s32 	%p90, %r129, 0;
	@%p90 bra 	$L__BB8_97;
	setp.eq.s32 	%p91, %r129, 1;
	@%p91 bra 	$L__BB8_95;
	add.s32 	%r130, %r533, %r528;
	cvt.u64.u32 	%rd248, %r130;
	mul.wide.u32 	%rd249, %r130, 4;
	add.s64 	%rd250, %rd2, %rd249;
	add.s64 	%rd251, %rd3, %rd249;
	add.s64 	%rd252, %rd116, %rd248;
	ld.global.u32 	%r131, [%rd250];
	ld.global.u32 	%r132, [%rd251];
	setp.ne.s32 	%p92, %r131, %r132;
	selp.u16 	%rs173, 1, 0, %p92;
	and.b16  	%rs174, %rs391, 255;
	setp.ne.s16 	%p94, %rs174, 0;
	and.pred  	%p95, %p94, %p92;
	min.s64 	%rd253, %rd252, %rd441;
	setp.eq.s16 	%p96, %rs174, 0;
	selp.b16 	%rs175, %rs173, %rs391, %p96;
	selp.b64 	%rd254, %rd252, %rd441, %p96;
	selp.b16 	%rs176, 1, %rs175, %p95;
	and.b16  	%rs177, %rs176, 255;
	selp.b64 	%rd255, %rd253, %rd254, %p95;
	add.s32 	%r133, %r130, 256;
	cvt.u64.u32 	%rd256, %r133;
	mul.wide.u32 	%rd257, %r133, 4;
	add.s64 	%rd258, %rd2, %rd257;
	add.s64 	%rd259, %rd3, %rd257;
	add.s64 	%rd260, %rd116, %rd256;
	ld.global.u32 	%r134, [%rd258];
	ld.global.u32 	%r135, [%rd259];
	setp.ne.s32 	%p97, %r134, %r135;
	selp.u16 	%rs178, 1, 0, %p97;
	setp.ne.s16 	%p99, %rs177, 0;
	and.pred  	%p100, %p99, %p97;
	min.s64 	%rd261, %rd260, %rd255;
	setp.eq.s16 	%p101, %rs177, 0;
	selp.b16 	%rs179, %rs178, %rs176, %p101;
	selp.b64 	%rd262, %rd260, %rd255, %p101;
	selp.b16 	%rs391, 1, %rs179, %p100;
	selp.b64 	%rd441, %rd261, %rd262, %p100;
	add.s32 	%r533, %r533, 512;
$L__BB8_95:
	and.b32  	%r136, %r25, 256;
	setp.ne.s32 	%p102, %r136, 0;
	@%p102 bra 	$L__BB8_97;
	add.s32 	%r137, %r533, %r528;
	cvt.u64.u32 	%rd263, %r137;
	mul.wide.u32 	%rd264, %r137, 4;
	add.s64 	%rd265, %rd2, %rd264;
	add.s64 	%rd266, %rd3, %rd264;
	add.s64 	%rd267, %rd116, %rd263;
	ld.global.u32 	%r138, [%rd265];
	ld.global.u32 	%r139, [%rd266];
	setp.ne.s32 	%p103, %r138, %r139;
	selp.u16 	%rs180, 1, 0, %p103;
	and.b16  	%rs181, %rs391, 255;
	setp.ne.s16 	%p105, %rs181, 0;
	and.pred  	%p106, %p105, %p103;
	min.s64 	%rd268, %rd267, %rd441;
	setp.eq.s16 	%p107, %rs181, 0;
	selp.b16 	%rs182, %rs180, %rs391, %p107;
	selp.b64 	%rd269, %rd267, %rd441, %p107;
	selp.b16 	%rs391, 1, %rs182, %p106;
	selp.b64 	%rd441, %rd268, %rd269, %p106;
$L__BB8_97:
	// begin inline asm
	mov.u32 %r140, %laneid;
	// end inline asm
	cvt.u32.u16 	%r161, %rs391;
	and.b32  	%r142, %r161, 255;
	mov.b32 	%r158, 1;
	mov.b32 	%r159, 31;
	mov.b32 	%r160, -1;
	// begin inline asm
	shfl.sync.down.b32 %r141, %r142, %r158, %r159, %r160;
	// end inline asm
	// begin inline asm
	shfl.sync.down.b32 %r146, %r147, %r158, %r159, %r160;
	// end inline asm
	mov.b64 	{%r152, %r157}, %rd441;
	// begin inline asm
	shfl.sync.down.b32 %r151, %r152, %r158, %r159, %r160;
	// end inline asm
	// begin inline asm
	shfl.sync.down.b32 %r156, %r157, %r158, %r159, %r160;
	// end inline asm
	mov.b64 	%rd92, {%r151, %r156};
	cvt.u16.u32 	%rs75, %r141;
	setp.gt.s32 	%p108, %r140, 30;
	@%p108 bra 	$L__BB8_101;
	and.b16  	%rs183, %rs391, 255;
	setp.eq.s16 	%p109, %rs183, 0;
	and.b16  	%rs184, %rs75, 255;
	setp.eq.s16 	%p110, %rs184, 0;
	or.pred  	%p111, %p109, %p110;
	@%p111 bra 	$L__BB8_100;
	min.s64 	%rd441, %rd92, %rd441;
	mov.b16 	%rs391, 1;
	bra.uni 	$L__BB8_101;
$L__BB8_100:
	setp.eq.s16 	%p112, %rs183, 0;
	selp.b16 	%rs391, %rs75, %rs391, %p112;
	selp.b64 	%rd441, %rd92, %rd441, %p112;
$L__BB8_101:
	cvt.u32.u16 	%r182, %rs391;
	and.b32  	%r163, %r182, 255;
	mov.b32 	%r179, 2;
	mov.b32 	%r180, 31;
	mov.b32 	%r181, -1;
	// begin inline asm
	shfl.sync.down.b32 %r162, %r163, %r179, %r180, %r181;
	// end inline asm
	// begin inline asm
	shfl.sync.down.b32 %r167, %r168, %r179, %r180, %r181;
	// end inline asm
	mov.b64 	{%r173, %r178}, %rd441;
	// begin inline asm
	shfl.sync.down.b32 %r172, %r173, %r179, %r180, %r181;
	// end inline asm
	// begin inline asm
	shfl.sync.down.b32 %r177, %r178, %r179, %r180, %r181;
	// end inline asm
	mov.b64 	%rd96, {%r172, %r177};
	cvt.u16.u32 	%rs78, %r162;
	setp.gt.s32 	%p113, %r140, 29;
	@%p113 bra 	$L__BB8_105;
	and.b16  	%rs187, %rs391, 255;
	setp.eq.s16 	%p114, %rs187, 0;
	and.b16  	%rs188, %rs78, 255;
	setp.eq.s16 	%p115, %rs188, 0;
	or.pred  	%p116, %p114, %p115;
	@%p116 bra 	$L__BB8_104;
	min.s64 	%rd441, %rd96, %rd441;
	mov.b16 	%rs391, 1;
	bra.uni 	$L__BB8_105;
$L__BB8_104:
	setp.eq.s16 	%p117, %rs187, 0;
	selp.b16 	%rs391, %rs78, %rs391, %p117;
	selp.b64 	%rd441, %rd96, %rd441, %p117;
$L__BB8_105:
	cvt.u32.u16 	%r203, %rs391;
	and.b32  	%r184, %r203, 255;
	mov.b32 	%r200, 4;
	mov.b32 	%r201, 31;
	mov.b32 	%r202, -1;
	// begin inline asm
	shfl.sync.down.b32 %r183, %r184, %r200, %r201, %r202;
	// end inline asm
	// begin inline asm
	shfl.sync.down.b32 %r188, %r189, %r200, %r201, %r202;
	// end inline asm
	mov.b64 	{%r194, %r199}, %rd441;
	// begin inline asm
	shfl.sync.down.b32 %r193, %r194, %r200, %r201, %r202;
	// end inline asm
	// begin inline asm
	shfl.sync.down.b32 %r198, %r199, %r200, %r201, %r202;
	// end inline asm
	mov.b64 	%rd100, {%r193, %r198};
	cvt.u16.u32 	%rs81, %r183;
	setp.gt.s32 	%p118, %r140, 27;
	@%p118 bra 	$L__BB8_109;
	and.b16  	%rs191, %rs391, 255;
	setp.eq.s16 	%p119, %rs191, 0;
	and.b16  	%rs192, %rs81, 255;
	setp.eq.s16 	%p120, %rs192, 0;
	or.pred  	%p121, %p119, %p120;
	@%p121 bra 	$L__BB8_108;
	min.s64 	%rd441, %rd100, %rd441;
	mov.b16 	%rs391, 1;
	bra.uni 	$L__BB8_109;
$L__BB8_108:
	setp.eq.s16 	%p122, %rs191, 0;
	selp.b16 	%rs391, %rs81, %rs391, %p122;
	selp.b64 	%rd441, %rd100, %rd441, %p122;
$L__BB8_109:
	cvt.u32.u16 	%r224, %rs391;
	and.b32  	%r205, %r224, 255;
	mov.b32 	%r221, 8;
	mov.b32 	%r222, 31;
	mov.b32 	%r223, -1;
	// begin inline asm
	shfl.sync.down.b32 %r204, %r205, %r221, %r222, %r223;
	// end inline asm
	// begin inline asm
	shfl.sync.down.b32 %r209, %r210, %r221, %r222, %r223;
	// end inline asm
	mov.b64 	{%r215, %r220}, %rd441;
	// begin inline asm
	shfl.sync.down.b32 %r214, %r215, %r221, %r222, %r223;
	// end inline asm
	// begin inline asm
	shfl.sync.down.b32 %r219, %r220, %r221, %r222, %r223;
	// end inline asm
	mov.b64 	%rd104, {%r214, %r219};
	cvt.u16.u32 	%rs84, %r204;
	setp.gt.s32 	%p123, %r140, 23;
	@%p123 bra 	$L__BB8_113;
	and.b16  	%rs195, %rs391, 255;
	setp.eq.s16 	%p124, %rs195, 0;
	and.b16  	%rs196, %rs84, 255;
	setp.eq.s16 	%p125, %rs196, 0;
	or.pred  	%p126, %p124, %p125;
	@%p126 bra 	$L__BB8_112;
	min.s64 	%rd441, %rd104, %rd441;
	mov.b16 	%rs391, 1;
	bra.uni 	$L__BB8_113;
$L__BB8_112:
	setp.eq.s16 	%p127, %rs195, 0;
	selp.b16 	%rs391, %rs84, %rs391, %p127;
	selp.b64 	%rd441, %rd104, %rd441, %p127;
$L__BB8_113:
	cvt.u32.u16 	%r245, %rs391;
	and.b32  	%r226, %r245, 255;
	mov.b32 	%r242, 16;
	mov.b32 	%r243, 31;
	mov.b32 	%r244, -1;
	// begin inline asm
	shfl.sync.down.b32 %r225, %r226, %r242, %r243, %r244;
	// end inline asm
	// begin inline asm
	shfl.sync.down.b32 %r230, %r231, %r242, %r243, %r244;
	// end inline asm
	mov.b64 	{%r236, %r241}, %rd441;
	// begin inline asm
	shfl.sync.down.b32 %r235, %r236, %r242, %r243, %r244;
	// end inline asm
	// begin inline asm
	shfl.sync.down.b32 %r240, %r241, %r242, %r243, %r244;
	// end inline asm
	mov.b64 	%rd108, {%r235, %r240};
	cvt.u16.u32 	%rs87, %r225;
	setp.gt.s32 	%p128, %r140, 15;
	@%p128 bra 	$L__BB8_117;
	and.b16  	%rs199, %rs391, 255;
	setp.eq.s16 	%p129, %rs199, 0;
	and.b16  	%rs200, %rs87, 255;
	setp.eq.s16 	%p130, %rs200, 0;
	or.pred  	%p131, %p129, %p130;
	@%p131 bra 	$L__BB8_116;
	min.s64 	%rd441, %rd108, %rd441;
	mov.b16 	%rs391, 1;
	bra.uni 	$L__BB8_117;
$L__BB8_116:
	setp.eq.s16 	%p132, %rs199, 0;
	selp.b16 	%rs391, %rs87, %rs391, %p132;
	selp.b64 	%rd441, %rd108, %rd441, %p132;
$L__BB8_117:
	setp.ne.s32 	%p133, %r140, 0;
	@%p133 bra 	$L__BB8_119;
	shr.u32 	%r246, %r20, 1;
	and.b32  	%r247, %r246, 496;
	mov.u32 	%r248, _ZZN3cub18CUB_300001_SM_10006detail6reduce28DeviceReduceSingleTileKernelINS2_10policy_hubIN4cuda3std3__45tupleIJblEEEjN6thrust24THRUST_300001_SM_1000_NS8cuda_cub9__find_if7functorIS9_EEE10Policy1000ENSB_12zip_iteratorINS8_IJNSD_26transform_input_iterator_tIbNSC_6detail35transform_pair_of_input_iterators_tIbNSB_6detail15normal_iteratorINSB_10device_ptrIiEEEESQ_NS7_8equal_toIiEEEENS7_10__not_fn_tINS7_10__identityEEEEENSB_17counting_iteratorIlNSB_11use_defaultESZ_SZ_EEEEEEEPS9_jSF_S9_S9_SV_EEvT0_T1_T2_T3_T4_T6_E12temp_storage;
	add.s32 	%r249, %r248, %r247;
	st.shared.u8 	[%r249+8], %rs391;
	st.shared.u64 	[%r249+16], %rd441;
$L__BB8_119:
	bar.sync 	0;
	setp.ne.s32 	%p134, %r20, 0;
	@%p134 bra 	$L__BB8_121;
	ld.shared.u8 	%rs203, [_ZZN3cub18CUB_300001_SM_10006detail6reduce28DeviceReduceSingleTileKernelINS2_10policy_hubIN4cuda3std3__45tupleIJblEEEjN6thrust24THRUST_300001_SM_1000_NS8cuda_cub9__find_if7functorIS9_EEE10Policy1000ENSB_12zip_iteratorINS8_IJNSD_26transform_input_iterator_tIbNSC_6detail35transform_pair_of_input_iterators_tIbNSB_6detail15normal_iteratorINSB_10device_ptrIiEEEESQ_NS7_8equal_toIiEEEENS7_10__not_fn_tINS7_10__identityEEEEENSB_17counting_iteratorIlNSB_11use_defaultESZ_SZ_EEEEEEEPS9_jSF_S9_S9_SV_EEvT0_T1_T2_T3_T4_T6_E12temp_storage+24];
	ld.shared.u64 	%rd270, [_ZZN3cub18CUB_300001_SM_10006detail6reduce28DeviceReduceSingleTileKernelINS2_10policy_hubIN4cuda3std3__45tupleIJblEEEjN6thrust24THRUST_300001_SM_1000_NS8cuda_cub9__find_if7functorIS9_EEE10Policy1000ENSB_12zip_iteratorINS8_IJNSD_26transform_input_iterator_tIbNSC_6detail35transform_pair_of_input_iterators_tIbNSB_6detail15normal_iteratorINSB_10device_ptrIiEEEESQ_NS7_8equal_toIiEEEENS7_10__not_fn_tINS7_10__identityEEEEENSB_17counting_iteratorIlNSB_11use_defaultESZ_SZ_EEEEEEEPS9_jSF_S9_S9_SV_EEvT0_T1_T2_T3_T4_T6_E12temp_storage+32];
	and.b16  	%rs204, %rs391, 255;
	setp.eq.s16 	%p135, %rs204, 0;
	setp.eq.s16 	%p136, %rs203, 0;
	min.s64 	%rd271, %rd270, %rd441;
	selp.b16 	%rs205, %rs391, 1, %p136;
	selp.b16 	%rs206, %rs203, %rs205, %p135;
	and.b16  	%rs207, %rs206, 255;
	selp.b64 	%rd272, %rd441, %rd271, %p136;
	selp.b64 	%rd273, %rd270, %rd272, %p135;
	ld.shared.u8 	%rs208, [_ZZN3cub18CUB_300001_SM_10006detail6reduce28DeviceReduceSingleTileKernelINS2_10policy_hubIN4cuda3std3__45tupleIJblEEEjN6thrust24THRUST_300001_SM_1000_NS8cuda_cub9__find_if7functorIS9_EEE10Policy1000ENSB_12zip_iteratorINS8_IJNSD_26transform_input_iterator_tIbNSC_6detail35transform_pair_of_input_iterators_tIbNSB_6detail15normal_iteratorINSB_10device_ptrIiEEEESQ_NS7_8equal_toIiEEEENS7_10__not_fn_tINS7_10__identityEEEEENSB_17counting_iteratorIlNSB_11use_defaultESZ_SZ_EEEEEEEPS9_jSF_S9_S9_SV_EEvT0_T1_T2_T3_T4_T6_E12temp_storage+40];
	ld.shared.u64 	%rd274, [_ZZN3cub18CUB_300001_SM_10006detail6reduce28DeviceReduceSingleTileKernelINS2_10policy_hubIN4cuda3std3__45tupleIJblEEEjN6thrust24THRUST_300001_SM_1000_NS8cuda_cub9__find_if7functorIS9_EEE10Policy1000ENSB_12zip_iteratorINS8_IJNSD_26transform_input_iterator_tIbNSC_6detail35transform_pair_of_input_iterators_tIbNSB_6detail15normal_iteratorINSB_10device_ptrIiEEEESQ_NS7_8equal_toIiEEEENS7_10__not_fn_tINS7_10__identityEEEEENSB_17counting_iteratorIlNSB_11use_defaultESZ_SZ_EEEEEEEPS9_jSF_S9_S9_SV_EEvT0_T1_T2_T3_T4_T6_E12temp_storage+48];
	setp.eq.s16 	%p137, %rs207, 0;
	setp.eq.s16 	%p138, %rs208, 0;
	min.s64 	%rd275, %rd274, %rd273;
	selp.b16 	%rs209, %rs206, 1, %p138;
	selp.b16 	%rs210, %rs208, %rs209, %p137;
	and.b16  	%rs211, %rs210, 255;
	selp.b64 	%rd276, %rd273, %rd275, %p138;
	selp.b64 	%rd277, %rd274, %rd276, %p137;
	ld.shared.u8 	%rs212, [_ZZN3cub18CUB_300001_SM_10006detail6reduce28DeviceReduceSingleTileKernelINS2_10policy_hubIN4cuda3std3__45tupleIJblEEEjN6thrust24THRUST_300001_SM_1000_NS8cuda_cub9__find_if7functorIS9_EEE10Policy1000ENSB_12zip_iteratorINS8_IJNSD_26transform_input_iterator_tIbNSC_6detail35transform_pair_of_input_iterators_tIbNSB_6detail15normal_iteratorINSB_10device_ptrIiEEEESQ_NS7_8equal_toIiEEEENS7_10__not_fn_tINS7_10__identityEEEEENSB_17counting_iteratorIlNSB_11use_defaultESZ_SZ_EEEEEEEPS9_jSF_S9_S9_SV_EEvT0_T1_T2_T3_T4_T6_E12temp_storage+56];
	ld.shared.u64 	%rd278, [_ZZN3cub18CUB_300001_SM_10006detail6reduce28DeviceReduceSingleTileKernelINS2_10policy_hubIN4cuda3std3__45tupleIJblEEEjN6thrust24THRUST_300001_SM_1000_NS8cuda_cub9__find_if7functorIS9_EEE10Policy1000ENSB_12zip_iteratorINS8_IJNSD_26transform_input_iterator_tIbNSC_6detail35transform_pair_of_input_iterators_tIbNSB_6detail15normal_iteratorINSB_10device_ptrIiEEEESQ_NS7_8equal_toIiEEEENS7_10__not_fn_tINS7_10__identityEEEEENSB_17counting_iteratorIlNSB_11use_defaultESZ_SZ_EEEEEEEPS9_jSF_S9_S9_SV_EEvT0_T1_T2_T3_T4_T6_E12temp_storage+64];
	setp.eq.s16 	%p139, %rs211, 0;
	setp.eq.s16 	%p140, %rs212, 0;
	min.s64 	%rd279, %rd278, %rd277;
	selp.b16 	%rs213, %rs210, 1, %p140;
	selp.b16 	%rs214, %rs212, %rs213, %p139;
	and.b16  	%rs215, %rs214, 255;
	selp.b64 	%rd280, %rd277, %rd279, %p140;
	selp.b64 	%rd281, %rd278, %rd280, %p139;
	ld.shared.u8 	%rs216, [_ZZN3cub18CUB_300001_SM_10006detail6reduce28DeviceReduceSingleTileKernelINS2_10policy_hubIN4cuda3std3__45tupleIJblEEEjN6thrust24THRUST_300001_SM_1000_NS8cuda_cub9__find_if7functorIS9_EEE10Policy1000ENSB_12zip_iteratorINS8_IJNSD_26transform_input_iterator_tIbNSC_6detail35transform_pair_of_input_iterators_tIbNSB_6detail15normal_iteratorINSB_10device_ptrIiEEEESQ_NS7_8equal_toIiEEEENS7_10__not_fn_tINS7_10__identityEEEEENSB_17counting_iteratorIlNSB_11use_defaultESZ_SZ_EEEEEEEPS9_jSF_S9_S9_SV_EEvT0_T1_T2_T3_T4_T6_E12temp_storage+72];
	ld.shared.u64 	%rd282, [_ZZN3cub18CUB_300001_SM_10006detail6reduce28DeviceReduceSingleTileKernelINS2_10policy_hubIN4cuda3std3__45tupleIJblEEEjN6thrust24THRUST_300001_SM_1000_NS8cuda_cub9__find_if7functorIS9_EEE10Policy1000ENSB_12zip_iteratorINS8_IJNSD_26transform_input_iterator_tIbNSC_6detail35transform_pair_of_input_iterators_tIbNSB_6detail15normal_iteratorINSB_10device_ptrIiEEEESQ_NS7_8equal_toIiEEEENS7_10__not_fn_tINS7_10__identityEEEEENSB_17counting_iteratorIlNSB_11use_defaultESZ_SZ_EEEEEEEPS9_jSF_S9_S9_SV_EEvT0_T1_T2_T3_T4_T6_E12temp_storage+80];
	setp.eq.s16 	%p141, %rs215, 0;
	setp.eq.s16 	%p142, %rs216, 0;
	min.s64 	%rd283, %rd282, %rd281;
	selp.b16 	%rs217, %rs214, 1, %p142;
	selp.b16 	%rs218, %rs216, %rs217, %p141;
	and.b16  	%rs219, %rs218, 255;
	selp.b64 	%rd284, %rd281, %rd283, %p142;
	selp.b64 	%rd285, %rd282, %rd284, %p141;
	ld.shared.u8 	%rs220, [_ZZN3cub18CUB_300001_SM_10006detail6reduce28DeviceReduceSingleTileKernelINS2_10policy_hubIN4cuda3std3__45tupleIJblEEEjN6thrust24THRUST_300001_SM_1000_NS8cuda_cub9__find_if7functorIS9_EEE10Policy1000ENSB_12zip_iteratorINS8_IJNSD_26transform_input_iterator_tIbNSC_6detail35transform_pair_of_input_iterators_tIbNSB_6detail15normal_iteratorINSB_10device_ptrIiEEEESQ_NS7_8equal_toIiEEEENS7_10__not_fn_tINS7_10__identityEEEEENSB_17counting_iteratorIlNSB_11use_defaultESZ_SZ_EEEEEEEPS9_jSF_S9_S9_SV_EEvT0_T1_T2_T3_T4_T6_E12temp_storage+88];
	ld.shared.u64 	%rd286, [_ZZN3cub18CUB_300001_SM_10006detail6reduce28DeviceReduceSingleTileKernelINS2_10policy_hubIN4cuda3std3__45tupleIJblEEEjN6thrust24THRUST_300001_SM_1000_NS8cuda_cub9__find_if7functorIS9_EEE10Policy1000ENSB_12zip_iteratorINS8_IJNSD_26transform_input_iterator_tIbNSC_6detail35transform_pair_of_input_iterators_tIbNSB_6detail15normal_iteratorINSB_10device_ptrIiEEEESQ_NS7_8equal_toIiEEEENS7_10__not_fn_tINS7_10__identityEEEEENSB_17counting_iteratorIlNSB_11use_defaultESZ_SZ_EEEEEEEPS9_jSF_S9_S9_SV_EEvT0_T1_T2_T3_T4_T6_E12temp_storage+96];
	setp.eq.s16 	%p143, %rs219, 0;
	setp.eq.s16 	%p144, %rs220, 0;
	min.s64 	%rd287, %rd286, %rd285;
	selp.b16 	%rs221, %rs218, 1, %p144;
	selp.b16 	%rs222, %rs220, %rs221, %p143;
	and.b16  	%rs223, %rs222, 255;
	selp.b64 	%rd288, %rd285, %rd287, %p144;
	selp.b64 	%rd289, %rd286, %rd288, %p143;
	ld.shared.u8 	%rs224, [_ZZN3cub18CUB_300001_SM_10006detail6reduce28DeviceReduceSingleTileKernelINS2_10policy_hubIN4cuda3std3__45tupleIJblEEEjN6thrust24THRUST_300001_SM_1000_NS8cuda_cub9__find_if7functorIS9_EEE10Policy1000ENSB_12zip_iteratorINS8_IJNSD_26transform_input_iterator_tIbNSC_6detail35transform_pair_of_input_iterators_tIbNSB_6detail15normal_iteratorINSB_10device_ptrIiEEEESQ_NS7_8equal_toIiEEEENS7_10__not_fn_tINS7_10__identityEEEEENSB_17counting_iteratorIlNSB_11use_defaultESZ_SZ_EEEEEEEPS9_jSF_S9_S9_SV_EEvT0_T1_T2_T3_T4_T6_E12temp_storage+104];
	ld.shared.u64 	%rd290, [_ZZN3cub18CUB_300001_SM_10006detail6reduce28DeviceReduceSingleTileKernelINS2_10policy_hubIN4cuda3std3__45tupleIJblEEEjN6thrust24THRUST_300001_SM_1000_NS8cuda_cub9__find_if7functorIS9_EEE10Policy1000ENSB_12zip_iteratorINS8_IJNSD_26transform_input_iterator_tIbNSC_6detail35transform_pair_of_input_iterators_tIbNSB_6detail15normal_iteratorINSB_10device_ptrIiEEEESQ_NS7_8equal_toIiEEEENS7_10__not_fn_tINS7_10__identityEEEEENSB_17counting_iteratorIlNSB_11use_defaultESZ_SZ_EEEEEEEPS9_jSF_S9_S9_SV_EEvT0_T1_T2_T3_T4_T6_E12temp_storage+112];
	setp.eq.s16 	%p145, %rs223, 0;
	setp.eq.s16 	%p146, %rs224, 0;
	min.s64 	%rd291, %rd290, %rd289;
	selp.b16 	%rs225, %rs222, 1, %p146;
	selp.b16 	%rs226, %rs224, %rs225, %p145;
	and.b16  	%rs227, %rs226, 255;
	selp.b64 	%rd292, %rd289, %rd291, %p146;
	selp.b64 	%rd293, %rd290, %rd292, %p145;
	ld.shared.u8 	%rs228, [_ZZN3cub18CUB_300001_SM_10006detail6reduce28DeviceReduceSingleTileKernelINS2_10policy_hubIN4cuda3std3__45tupleIJblEEEjN6thrust24THRUST_300001_SM_1000_NS8cuda_cub9__find_if7functorIS9_EEE10Policy1000ENSB_12zip_iteratorINS8_IJNSD_26transform_input_iterator_tIbNSC_6detail35transform_pair_of_input_iterators_tIbNSB_6detail15normal_iteratorINSB_10device_ptrIiEEEESQ_NS7_8equal_toIiEEEENS7_10__not_fn_tINS7_10__identityEEEEENSB_17counting_iteratorIlNSB_11use_defaultESZ_SZ_EEEEEEEPS9_jSF_S9_S9_SV_EEvT0_T1_T2_T3_T4_T6_E12temp_storage+120];
	ld.shared.u64 	%rd294, [_ZZN3cub18CUB_300001_SM_10006detail6reduce28DeviceReduceSingleTileKernelINS2_10policy_hubIN4cuda3std3__45tupleIJblEEEjN6thrust24THRUST_300001_SM_1000_NS8cuda_cub9__find_if7functorIS9_EEE10Policy1000ENSB_12zip_iteratorINS8_IJNSD_26transform_input_iterator_tIbNSC_6detail35transform_pair_of_input_iterators_tIbNSB_6detail15normal_iteratorINSB_10device_ptrIiEEEESQ_NS7_8equal_toIiEEEENS7_10__not_fn_tINS7_10__identityEEEEENSB_17counting_iteratorIlNSB_11use_defaultESZ_SZ_EEEEEEEPS9_jSF_S9_S9_SV_EEvT0_T1_T2_T3_T4_T6_E12temp_storage+128];
	setp.eq.s16 	%p147, %rs227, 0;
	setp.eq.s16 	%p148, %rs228, 0;
	min.s64 	%rd295, %rd294, %rd293;
	selp.b16 	%rs229, %rs226, 1, %p148;
	selp.b16 	%rs391, %rs228, %rs229, %p147;
	selp.b64 	%rd296, %rd293, %rd295, %p148;
	selp.b64 	%rd441, %rd294, %rd296, %p147;
$L__BB8_121:
	mov.u32 	%r519, %tid.x;
	setp.ne.s32 	%p325, %r519, 0;
	@%p325 bra 	$L__BB8_123;
	setp.eq.s16 	%p326, %rs108, 0;
	and.b16  	%rs379, %rs391, 255;
	setp.eq.s16 	%p327, %rs379, 0;
	min.s64 	%rd429, %rd441, %rd117;
	selp.b16 	%rs380, %rs108, 1, %p327;
	selp.b16 	%rs381, %rs391, %rs380, %p326;
	selp.b64 	%rd430, %rd117, %rd429, %p327;
	selp.b64 	%rd431, %rd441, %rd430, %p326;
	st.global.u8 	[%rd1], %rs381;
	st.global.u64 	[%rd1+8], %rd431;
$L__BB8_123:
	ret;

}
	// .globl	_ZN3cub18CUB_300001_SM_10006detail6reduce18DeviceReduceKernelINS2_10policy_hubIN4cuda3std3__45tupleIJblEEEjN6thrust24THRUST_300001_SM_1000_NS8cuda_cub9__find_if7functorIS9_EEE10Policy1000ENSB_12zip_iteratorINS8_IJNSD_26transform_input_iterator_tIbNSC_6detail35transform_pair_of_input_iterators_tIbNSB_6detail15normal_iteratorINSB_10device_ptrIiEEEESQ_NS7_8equal_toIiEEEENS7_10__not_fn_tINS7_10__identityEEEEENSB_17counting_iteratorIlNSB_11use_defaultESZ_SZ_EEEEEEEjSF_S9_SV_EEvT0_PT3_T1_NS0_13GridEvenShareIS16_EET2_T4_
.visible .entry _ZN3cub18CUB_300001_SM_10006detail6reduce18DeviceReduceKernelINS2_10policy_hubIN4cuda3std3__45tupleIJblEEEjN6thrust24THRUST_300001_SM_1000_NS8cuda_cub9__find_if7functorIS9_EEE10Policy1000ENSB_12zip_iteratorINS8_IJNSD_26transform_input_iterator_tIbNSC_6detail35transform_pair_of_input_iterators_tIbNSB_6detail15normal_iteratorINSB_10device_ptrIiEEEESQ_NS7_8equal_toIiEEEENS7_10__not_fn_tINS7_10__identityEEEEENSB_17counting_iteratorIlNSB_11use_defaultESZ_SZ_EEEEEEEjSF_S9_SV_EEvT0_PT3_T1_NS0_13GridEvenShareIS16_EET2_T4_(
	.param .align 8 .b8 _ZN3cub18CUB_300001_SM_10006detail6reduce18DeviceReduceKernelINS2_10policy_hubIN4cuda3std3__45tupleIJblEEEjN6thrust24THRUST_300001_SM_1000_NS8cuda_cub9__find_if7functorIS9_EEE10Policy1000ENSB_12zip_iteratorINS8_IJNSD_26transform_input_iterator_tIbNSC_6detail35transform_pair_of_input_iterators_tIbNSB_6detail15normal_iteratorINSB_10device_ptrIiEEEESQ_NS7_8equal_toIiEEEENS7_10__not_fn_tINS7_10__identityEEEEENSB_17counting_iteratorIlNSB_11use_defaultESZ_SZ_EEEEEEEjSF_S9_SV_EEvT0_PT3_T1_NS0_13GridEvenShareIS16_EET2_T4__param_0[40],
	.param .u64 .ptr .align 1 _ZN3cub18CUB_300001_SM_10006detail6reduce18DeviceReduceKernelINS2_10policy_hubIN4cuda3std3__45tupleIJblEEEjN6thrust24THRUST_300001_SM_1000_NS8cuda_cub9__find_if7functorIS9_EEE10Policy1000ENSB_12zip_iteratorINS8_IJNSD_26transform_input_iterator_tIbNSC_6detail35transform_pair_of_input_iterators_tIbNSB_6detail15normal_iteratorINSB_10device_ptrIiEEEESQ_NS7_8equal_toIiEEEENS7_10__not_fn_tINS7_10__identityEEEEENSB_17counting_iteratorIlNSB_11use_defaultESZ_SZ_EEEEEEEjSF_S9_SV_EEvT0_PT3_T1_NS0_13GridEvenShareIS16_EET2_T4__param_1,
	.param .u32 _ZN3cub18CUB_300001_SM_10006detail6reduce18DeviceReduceKernelINS2_10policy_hubIN4cuda3std3__45tupleIJblEEEjN6thrust24THRUST_300001_SM_1000_NS8cuda_cub9__find_if7functorIS9_EEE10Policy1000ENSB_12zip_iteratorINS8_IJNSD_26transform_input_iterator_tIbNSC_6detail35transform_pair_of_input_iterators_tIbNSB_6detail15normal_iteratorINSB_10device_ptrIiEEEESQ_NS7_8equal_toIiEEEENS7_10__not_fn_tINS7_10__identityEEEEENSB_17counting_iteratorIlNSB_11use_defaultESZ_SZ_EEEEEEEjSF_S9_SV_EEvT0_PT3_T1_NS0_13GridEvenShareIS16_EET2_T4__param_2,
	.param .align 4 .b8 _ZN3cub18CUB_300001_SM_10006detail6reduce18DeviceReduceKernelINS2_10policy_hubIN4cuda3std3__45tupleIJblEEEjN6thrust24THRUST_300001_SM_1000_NS8cuda_cub9__find_if7functorIS9_EEE10Policy1000ENSB_12zip_iteratorINS8_IJNSD_26transform_input_iterator_tIbNSC_6detail35transform_pair_of_input_iterators_tIbNSB_6detail15normal_iteratorINSB_10device_ptrIiEEEESQ_NS7_8equal_toIiEEEENS7_10__not_fn_tINS7_10__identityEEEEENSB_17counting_iteratorIlNSB_11use_defaultESZ_SZ_EEEEEEEjSF_S9_SV_EEvT0_PT3_T1_NS0_13GridEvenShareIS16_EET2_T4__param_3[40],
	.param .align 1 .b8 _ZN3cub18CUB_300001_SM_10006detail6reduce18DeviceReduceKernelINS2_10policy_hubIN4cuda3std3__45tupleIJblEEEjN6thrust24THRUST_300001_SM_1000_NS8cuda_cub9__find_if7functorIS9_EEE10Policy1000ENSB_12zip_iteratorINS8_IJNSD_26transform_input_iterator_tIbNSC_6detail35transform_pair_of_input_iterators_tIbNSB_6detail15normal_iteratorINSB_10device_ptrIiEEEESQ_NS7_8equal_toIiEEEENS7_10__not_fn_tINS7_10__identityEEEEENSB_17counting_iteratorIlNSB_11use_defaultESZ_SZ_EEEEEEEjSF_S9_SV_EEvT0_PT3_T1_NS0_13GridEvenShareIS16_EET2_T4__param_4[1],
	.param .align 1 .b8 _ZN3cub18CUB_300001_SM_10006detail6reduce18DeviceReduceKernelINS2_10policy_hubIN4cuda3std3__45tupleIJblEEEjN6thrust24THRUST_300001_SM_1000_NS8cuda_cub9__find_if7functorIS9_EEE10Policy1000ENSB_12zip_iteratorINS8_IJNSD_26transform_input_iterator_tIbNSC_6detail35transform_pair_of_input_iterators_tIbNSB_6detail15normal_iteratorINSB_10device_ptrIiEEEESQ_NS7_8equal_toIiEEEENS7_10__not_fn_tINS7_10__identityEEEEENSB_17counting_iteratorIlNSB_11use_defaultESZ_SZ_EEEEEEEjSF_S9_SV_EEvT0_PT3_T1_NS0_13GridEvenShareIS16_EET2_T4__param_5[1]
)
.maxntid 256
{
	.reg .pred 	%p<325>;
	.reg .b16 	%rs<416>;
	.reg .b32 	%r<578>;
	.reg .b64 	%rd<513>;
	// demoted variable
	.shared .align 8 .b8 _ZZN3cub18CUB_300001_SM_10006detail6reduce18DeviceReduceKernelINS2_10policy_hubIN4cuda3std3__45tupleIJblEEEjN6thrust24THRUST_300001_SM_1000_NS8cuda_cub9__find_if7functorIS9_EEE10Policy1000ENSB_12zip_iteratorINS8_IJNSD_26transform_input_iterator_tIbNSC_6detail35transform_pair_of_input_iterators_tIbNSB_6detail15normal_iteratorINSB_10device_ptrIiEEEESQ_NS7_8equal_toIiEEEENS7_10__not_fn_tINS7_10__identityEEEEENSB_17counting_iteratorIlNSB_11use_defaultESZ_SZ_EEEEEEEjSF_S9_SV_EEvT0_PT3_T1_NS0_13GridEvenShareIS16_EET2_T4_E12temp_storage[152];
	ld.param.u64 	%rd112, [_ZN3cub18CUB_300001_SM_10006detail6reduce18DeviceReduceKernelINS2_10policy_hubIN4cuda3std3__45tupleIJblEEEjN6thrust24THRUST_300001_SM_1000_NS8cuda_cub9__find_if7functorIS9_EEE10Policy1000ENSB_12zip_iteratorINS8_IJNSD_26transform_input_iterator_tIbNSC_6detail35transform_pair_of_input_iterators_tIbNSB_6detail15normal_iteratorINSB_10device_ptrIiEEEESQ_NS7_8equal_toIiEEEENS7_10__not_fn_tINS7_10__identityEEEEENSB_17counting_iteratorIlNSB_11use_defaultESZ_SZ_EEEEEEEjSF_S9_SV_EEvT0_PT3_T1_NS0_13GridEvenShareIS16_EET2_T4__param_0+32];
	ld.param.u32 	%r2, [_ZN3cub18CUB_300001_SM_10006detail6reduce18DeviceReduceKernelINS2_10policy_hubIN4cuda3std3__45tupleIJblEEEjN6thrust24THRUST_300001_SM_1000_NS8cuda_cub9__find_if7functorIS9_EEE10Policy1000ENSB_12zip_iteratorINS8_IJNSD_26transform_input_iterator_tIbNSC_6detail35transform_pair_of_input_iterators_tIbNSB_6detail15normal_iteratorINSB_10device_ptrIiEEEESQ_NS7_8equal_toIiEEEENS7_10__not_fn_tINS7_10__identityEEEEENSB_17counting_iteratorIlNSB_11use_defaultESZ_SZ_EEEEEEEjSF_S9_SV_EEvT0_PT3_T1_NS0_13GridEvenShareIS16_EET2_T4__param_3+24];
	ld.param.u32 	%r1, [_ZN3cub18CUB_300001_SM_10006detail6reduce18DeviceReduceKernelINS2_10policy_hubIN4cuda3std3__45tupleIJblEEEjN6thrust24THRUST_300001_SM_1000_NS8cuda_cub9__find_if7functorIS9_EEE10Policy1000ENSB_12zip_iteratorINS8_IJNSD_26transform_input_iterator_tIbNSC_6detail35transform_pair_of_input_iterators_tIbNSB_6detail15normal_iteratorINSB_10device_ptrIiEEEESQ_NS7_8equal_toIiEEEENS7_10__not_fn_tINS7_10__identityEEEEENSB_17counting_iteratorIlNSB_11use_defaultESZ_SZ_EEEEEEEjSF_S9_SV_EEvT0_PT3_T1_NS0_13GridEvenShareIS16_EET2_T4__param_3+20];
	ld.param.u64 	%rd111, [_ZN3cub18CUB_300001_SM_10006detail6reduce18DeviceReduceKernelINS2_10policy_hubIN4cuda3std3__45tupleIJblEEEjN6thrust24THRUST_300001_SM_1000_NS8cuda_cub9__find_if7functorIS9_EEE10Policy1000ENSB_12zip_iteratorINS8_IJNSD_26transform_input_iterator_tIbNSC_6detail35transform_pair_of_input_iterators_tIbNSB_6detail15normal_iteratorINSB_10device_ptrIiEEEESQ_NS7_8equal_toIiEEEENS7_10__not_fn_tINS7_10__identityEEEEENSB_17counting_iteratorIlNSB_11use_defaultESZ_SZ_EEEEEEEjSF_S9_SV_EEvT0_PT3_T1_NS0_13GridEvenShareIS16_EET2_T4__param_0+8];
	ld.param.u64 	%rd110, [_ZN3cub18CUB_300001_SM_10006detail6reduce18DeviceReduceKernelINS2_10policy_hubIN4cuda3std3__45tupleIJblEEEjN6thrust24THRUST_300001_SM_1000_NS8cuda_cub9__find_if7functorIS9_EEE10Policy1000ENSB_12zip_iteratorINS8_IJNSD_26transform_input_iterator_tIbNSC_6detail35transform_pair_of_input_iterators_tIbNSB_6detail15normal_iteratorINSB_10device_ptrIiEEEESQ_NS7_8equal_toIiEEEENS7_10__not_fn_tINS7_10__identityEEEEENSB_17counting_iteratorIlNSB_11use_defaultESZ_SZ_EEEEEEEjSF_S9_SV_EEvT0_PT3_T1_NS0_13GridEvenShareIS16_EET2_T4__param_0];
	cvta.to.global.u64 	%rd1, %rd110;
	cvta.to.global.u64 	%rd2, %rd111;
	mov.u32 	%r3, %ctaid.x;
	shl.b32 	%r4, %r3, 10;
	sub.s32 	%r5, %r1, %r4;
	setp.gt.u32 	%p1, %r5, 1023;
	@%p1 bra 	$L__BB9_78;
	mov.u32 	%r6, %tid.x;
	setp.ge.u32 	%p148, %r6, %r5;
	mov.b16 	%rs385, 0;
	mov.b64 	%rd482, 0;
	mov.u32 	%r565, %r6;
	@%p148 bra 	$L__BB9_3;
	add.s32 	%r279, %r4, %r6;
	cvt.u64.u32 	%rd298, %r279;
	mul.wide.u32 	%rd299, %r279, 4;
	add.s64 	%rd300, %rd1, %rd299;
	add.s64 	%rd301, %rd2, %rd299;
	add.s64 	%rd482, %rd112, %rd298;
	ld.global.u32 	%r280, [%rd300];
	ld.global.u32 	%r281, [%rd301];
	setp.ne.s32 	%p149, %r280, %r281;
	selp.u16 	%rs385, 1, 0, %p149;
	add.s32 	%r565, %r6, 256;
$L__BB9_3:
	setp.ge.u32 	%p150, %r565, %r5;
	@%p150 bra 	$L__BB9_16;
	not.b32 	%r282, %r565;
	add.s32 	%r9, %r1, %r282;
	sub.s32 	%r283, %r9, %r4;
	shr.u32 	%r284, %r283, 8;
	add.s32 	%r10, %r284, 1;
	and.b32  	%r11, %r10, 7;
	setp.lt.u32 	%p151, %r283, 1792;
	@%p151 bra 	$L__BB9_8;
	add.s32 	%r564, %r565, 1024;
	add.s32 	%r563, %r565, %r4;
	and.b32  	%r285, %r10, 33554424;
	neg.s32 	%r562, %r285;
$L__BB9_6:
	.pragma "nounroll";
	cvt.u64.u32 	%rd303, %r563;
	mul.wide.u32 	%rd304, %r563, 4;
	add.s64 	%rd305, %rd1, %rd304;
	add.s64 	%rd306, %rd2, %rd304;
	add.s64 	%rd307, %rd112, %rd303;
	ld.global.u32 	%r286, [%rd305];
	ld.global.u32 	%r287, [%rd306];
	setp.ne.s32 	%p152, %r286, %r287;
	selp.u16 	%rs230, 1, 0, %p152;
	and.b16  	%rs231, %rs385, 255;
	setp.ne.s16 	%p154, %rs231, 0;
	and.pred  	%p155, %p154, %p152;
	min.s64 	%rd308, %rd307, %rd482;
	setp.eq.s16 	%p156, %rs231, 0;
	selp.b64 	%rd309, %rd307, %rd482, %p156;
	selp.b16 	%rs232, %rs230, %rs385, %p156;
	selp.b64 	%rd310, %rd308, %rd309, %p155;
	selp.b16 	%rs233, 1, %rs232, %p155;
	and.b16  	%rs234, %rs233, 255;
	add.s32 	%r288, %r563, 256;
	cvt.u64.u32 	%rd311, %r288;
	mul.wide.u32 	%rd312, %r288, 4;
	add.s64 	%rd313, %rd1, %rd312;
	add.s64 	%rd314, %rd2, %rd312;
	add.s64 	%rd315, %rd112, %rd311;
	ld.global.u32 	%r289, [%rd313];
	ld.global.u32 	%r290, [%rd314];
	setp.ne.s32 	%p157, %r289, %r290;
	selp.u16 	%rs235, 1, 0, %p157;
	setp.ne.s16 	%p159, %rs234, 0;
	and.pred  	%p160, %p159, %p157;
	min.s64 	%rd316, %rd315, %rd310;
	setp.eq.s16 	%p161, %rs234, 0;
	selp.b64 	%rd317, %rd315, %rd310, %p161;
	selp.b16 	%rs236, %rs235, %rs233, %p161;
	selp.b64 	%rd318, %rd316, %rd317, %p160;
	selp.b16 	%rs237, 1, %rs236, %p160;
	and.b16  	%rs238, %rs237, 255;
	add.s32 	%r291, %r563, 512;
	cvt.u64.u32 	%rd319, %r291;
	mul.wide.u32 	%rd320, %r291, 4;
	add.s64 	%rd321, %rd1, %rd320;
	add.s64 	%rd322, %rd2, %rd320;
	add.s64 	%rd323, %rd112, %rd319;
	ld.global.u32 	%r292, [%rd321];
	ld.global.u32 	%r293, [%rd322];
	setp.ne.s32 	%p162, %r292, %r293;
	selp.u16 	%rs239, 1, 0, %p162;
	setp.ne.s16 	%p164, %rs238, 0;
	and.pred  	%p165, %p164, %p162;
	min.s64 	%rd324, %rd323, %rd318;
	setp.eq.s16 	%p166, %rs238, 0;
	selp.b64 	%rd325, %rd323, %rd318, %p166;
	selp.b16 	%rs240, %rs239, %rs237, %p166;
	selp.b64 	%rd326, %rd324, %rd325, %p165;
	selp.b16 	%rs241, 1, %rs240, %p165;
	and.b16  	%rs242, %rs241, 255;
	add.s32 	%r294, %r563, 768;
	cvt.u64.u32 	%rd327, %r294;
	mul.wide.u32 	%rd328, %r294, 4;
	add.s64 	%rd329, %rd1, %rd328;
	add.s64 	%rd330, %rd2, %rd328;
	add.s64 	%rd331, %rd112, %rd327;
	ld.global.u32 	%r295, [%rd329];
	ld.global.u32 	%r296, [%rd330];
	setp.ne.s32 	%p167, %r295, %r296;
	selp.u16 	%rs243, 1, 0, %p167;
	setp.ne.s16 	%p169, %rs242, 0;
	and.pred  	%p170, %p169, %p167;
	min.s64 	%rd332, %rd331, %rd326;
	setp.eq.s16 	%p171, %rs242, 0;
	selp.b64 	%rd333, %rd331, %rd326, %p171;
	selp.b16 	%rs244, %rs243, %rs241, %p171;
	selp.b64 	%rd334, %rd332, %rd333, %p170;
	selp.b16 	%rs245, 1, %rs244, %p170;
	and.b16  	%rs246, %rs245, 255;
	add.s32 	%r297, %r563, 1024;
	cvt.u64.u32 	%rd335, %r297;
	mul.wide.u32 	%rd336, %r297, 4;
	add.s64 	%rd337, %rd1, %rd336;
	add.s64 	%rd338, %rd2, %rd336;
	add.s64 	%rd339, %rd112, %rd335;
	ld.global.u32 	%r298, [%rd337];
	ld.global.u32 	%r299, [%rd338];
	setp.ne.s32 	%p172, %r298, %r299;
	selp.u16 	%rs247, 1, 0, %p172;
	setp.ne.s16 	%p174, %rs246, 0;
	and.pred  	%p175, %p174, %p172;
	min.s64 	%rd340, %rd339, %rd334;
	setp.eq.s16 	%p176, %rs246, 0;
	selp.b64 	%rd341, %rd339, %rd334, %p176;
	selp.b16 	%rs248, %rs247, %rs245, %p176;
	selp.b64 	%rd342, %rd340, %rd341, %p175;
	selp.b16 	%rs249, 1, %rs248, %p175;
	and.b16  	%rs250, %rs249, 255;
	add.s32 	%r300, %r563, 1280;
	cvt.u64.u32 	%rd343, %r300;
	mul.wide.u32 	%rd344, %r300, 4;
	add.s64 	%rd345, %rd1, %rd344;
	add.s64 	%rd346, %rd2, %rd344;
	add.s64 	%rd347, %rd112, %rd343;
	ld.global.u32 	%r301, [%rd345];
	ld.global.u32 	%r302, [%rd346];
	setp.ne.s32 	%p177, %r301, %r302;
	selp.u16 	%rs251, 1, 0, %p177;
	setp.ne.s16 	%p179, %rs250, 0;
	and.pred  	%p180, %p179, %p177;
	min.s64 	%rd348, %rd347, %rd342;
	setp.eq.s16 	%p181, %rs250, 0;
	selp.b64 	%rd349, %rd347, %rd342, %p181;
	selp.b16 	%rs252, %rs251, %rs249, %p181;
	selp.b64 	%rd350, %rd348, %rd349, %p180;
	selp.b16 	%rs253, 1, %rs252, %p180;
	and.b16  	%rs254, %rs253, 255;
	add.s32 	%r303, %r563, 1536;
	cvt.u64.u32 	%rd351, %r303;
	mul.wide.u32 	%rd352, %r303, 4;
	add.s64 	%rd353, %rd1, %rd352;
	add.s64 	%rd354, %rd2, %rd352;
	add.s64 	%rd355, %rd112, %rd351;
	ld.global.u32 	%r304, [%rd353];
	ld.global.u32 	%r305, [%rd354];
	setp.ne.s32 	%p182, %r304, %r305;
	selp.u16 	%rs255, 1, 0, %p182;
	setp.ne.s16 	%p184, %rs254, 0;
	and.pred  	%p185, %p184, %p182;
	min.s64 	%rd356, %rd355, %rd350;
	setp.eq.s16 	%p186, %rs254, 0;
	selp.b64 	%rd357, %rd355, %rd350, %p186;
	selp.b16 	%rs256, %rs255, %rs253, %p186;
	selp.b64 	%rd358, %rd356, %rd357, %p185;
	selp.b16 	%rs257, 1, %rs256, %p185;
	and.b16  	%rs258, %rs257, 255;
	add.s32 	%r306, %r563, 1792;
	cvt.u64.u32 	%rd359, %r306;
	mul.wide.u32 	%rd360, %r306, 4;
	add.s64 	%rd361, %rd1, %rd360;
	add.s64 	%rd362, %rd2, %rd360;
	add.s64 	%rd363, %rd112, %rd359;
	ld.global.u32 	%r307, [%rd361];
	ld.global.u32 	%r308, [%rd362];
	setp.ne.s32 	%p187, %r307, %r308;
	selp.u16 	%rs259, 1, 0, %p187;
	setp.ne.s16 	%p189, %rs258, 0;
	and.pred  	%p190, %p189, %p187;
	min.s64 	%rd364, %rd363, %rd358;
	setp.eq.s16 	%p191, %rs258, 0;
	selp.b64 	%rd365, %rd363, %rd358, %p191;
	selp.b16 	%rs260, %rs259, %rs257, %p191;
	selp.b64 	%rd482, %rd364, %rd365, %p190;
	selp.b16 	%rs385, 1, %rs260, %p190;
	add.s32 	%r564, %r564, 2048;
	add.s32 	%r563, %r563, 2048;
	add.s32 	%r562, %r562, 8;
	setp.ne.s32 	%p192, %r562, 0;
	@%p192 bra 	$L__BB9_6;
	add.s32 	%r565, %r564, -1024;
$L__BB9_8:
	setp.eq.s32 	%p193, %r11, 0;
	@%p193 bra 	$L__BB9_16;
	setp.lt.u32 	%p194, %r11, 4;
	@%p194 bra 	$L__BB9_11;
	add.s32 	%r309, %r4, %r565;
	cvt.u64.u32 	%rd367, %r309;
	mul.wide.u32 	%rd368, %r309, 4;
	add.s64 	%rd369, %rd1, %rd368;
	add.s64 	%rd370, %rd2, %rd368;
	add.s64 	%rd371, %rd112, %rd367;
	ld.global.u32 	%r310, [%rd369];
	ld.global.u32 	%r311, [%rd370];
	setp.ne.s32 	%p195, %r310, %r311;
	selp.u16 	%rs262, 1, 0, %p195;
	and.b16  	%rs263, %rs385, 255;
	setp.ne.s16 	%p197, %rs263, 0;
	and.pred  	%p198, %p197, %p195;
	min.s64 	%rd372, %rd371, %rd482;
	setp.eq.s16 	%p199, %rs263, 0;
	selp.b64 	%rd373, %rd371, %rd482, %p199;
	selp.b16 	%rs264, %rs262, %rs385, %p199;
	selp.b64 	%rd374, %rd372, %rd373, %p198;
	selp.b16 	%rs265, 1, %rs264, %p198;
	and.b16  	%rs266, %rs265, 255;
	add.s32 	%r312, %r309, 256;
	cvt.u64.u32 	%rd375, %r312;
	mul.wide.u32 	%rd376, %r312, 4;
	add.s64 	%rd377, %rd1, %rd376;
	add.s64 	%rd378, %rd2, %rd376;
	add.s64 	%rd379, %rd112, %rd375;
	ld.global.u32 	%r313, [%rd377];
	ld.global.u32 	%r314, [%rd378];
	setp.ne.s32 	%p200, %r313, %r314;
	selp.u16 	%rs267, 1, 0, %p200;
	setp.ne.s16 	%p202, %rs266, 0;
	and.pred  	%p203, %p202, %p200;
	min.s64 	%rd380, %rd379, %rd374;
	setp.eq.s16 	%p204, %rs266, 0;
	selp.b64 	%rd381, %rd379, %rd374, %p204;
	selp.b16 	%rs268, %rs267, %rs265, %p204;
	selp.b64 	%rd382, %rd380, %rd381, %p203;
	selp.b16 	%rs269, 1, %rs268, %p203;
	and.b16  	%rs270, %rs269, 255;
	add.s32 	%r315, %r309, 512;
	cvt.u64.u32 	%rd383, %r315;
	mul.wide.u32 	%rd384, %r315, 4;
	add.s64 	%rd385, %rd1, %rd384;
	add.s64 	%rd386, %rd2, %rd384;
	add.s64 	%rd387, %rd112, %rd383;
	ld.global.u32 	%r316, [%rd385];
	ld.global.u32 	%r317, [%rd386];
	setp.ne.s32 	%p205, %r316, %r317;
	selp.u16 	%rs271, 1, 0, %p205;
	setp.ne.s16 	%p207, %rs270, 0;
	and.pred  	%p208, %p207, %p205;
	min.s64 	%rd388, %rd387, %rd382;
	setp.eq.s16 	%p209, %rs270, 0;
	selp.b64 	%rd389, %rd387, %rd382, %p209;
	selp.b16 	%rs272, %rs271, %rs269, %p209;
	selp.b64 	%rd390, %rd388, %rd389, %p208;
	selp.b16 	%rs273, 1, %rs272, %p208;
	and.b16  	%rs274, %rs273, 255;
	add.s32 	%r318, %r309, 768;
	cvt.u64.u32 	%rd391, %r318;
	mul.wide.u32 	%rd392, %r318, 4;
	add.s64 	%rd393, %rd1, %rd392;
	add.s64 	%rd394, %rd2, %rd392;
	add.s64 	%rd395, %rd112, %rd391;
	ld.global.u32 	%r319, [%rd393];
	ld.global.u32 	%r320, [%rd394];
	setp.ne.s32 	%p210, %r319, %r320;
	selp.u16 	%rs275, 1, 0, %p210;
	setp.ne.s16 	%p212, %rs274, 0;
	and.pred  	%p213, %p212, %p210;
	min.s64 	%rd396, %rd395, %rd390;
	setp.eq.s16 	%p214, %rs274, 0;
	selp.b64 	%rd397, %rd395, %rd390, %p214;
	selp.b16 	%rs276, %rs275, %rs273, %p214;
	selp.b64 	%rd482, %rd396, %rd397, %p213;
	selp.b16 	%rs385, 1, %rs276, %p213;
	add.s32 	%r565, %r565, 1024;
$L__BB9_11:
	and.b32  	%r321, %r10, 3;
	setp.eq.s32 	%p215, %r321, 0;
	@%p215 bra 	$L__BB9_16;
	setp.eq.s32 	%p216, %r321, 1;
	@%p216 bra 	$L__BB9_14;
	add.s32 	%r322, %r4, %r565;
	cvt.u64.u32 	%rd399, %r322;
	mul.wide.u32 	%rd400, %r322, 4;
	add.s64 	%rd401, %rd1, %rd400;
	add.s64 	%rd402, %rd2, %rd400;
	add.s64 	%rd403, %rd112, %rd399;
	ld.global.u32 	%r323, [%rd401];
	ld.global.u32 	%r324, [%rd402];
	setp.ne.s32 	%p217, %r323, %r324;
	selp.u16 	%rs278, 1, 0, %p217;
	and.b16  	%rs279, %rs385, 255;
	setp.ne.s16 	%p219, %rs279, 0;
	and.pred  	%p220, %p219, %p217;
	min.s64 	%rd404, %rd403, %rd482;
	setp.eq.s16 	%p221, %rs279, 0;
	selp.b64 	%rd405, %rd403, %rd482, %p221;
	selp.b16 	%rs280, %rs278, %rs385, %p221;
	selp.b64 	%rd406, %rd404, %rd405, %p220;
	selp.b16 	%rs281, 1, %rs280, %p220;
	and.b16  	%rs282, %rs281, 255;
	add.s32 	%r325, %r322, 256;
	cvt.u64.u32 	%rd407, %r325;
	mul.wide.u32 	%rd408, %r325, 4;
	add.s64 	%rd409, %rd1, %rd408;
	add.s64 	%rd410, %rd2, %rd408;
	add.s64 	%rd411, %rd112, %rd407;
	ld.global.u32 	%r326, [%rd409];
	ld.global.u32 	%r327, [%rd410];
	setp.ne.s32 	%p222, %r326, %r327;
	selp.u16 	%rs283, 1, 0, %p222;
	setp.ne.s16 	%p224, %rs282, 0;
	and.pred  	%p225, %p224, %p222;
	min.s64 	%rd412, %rd411, %rd406;
	setp.eq.s16 	%p226, %rs282, 0;
	selp.b64 	%rd413, %rd411, %rd406, %p226;
	selp.b16 	%rs284, %rs283, %rs281, %p226;
	selp.b64 	%rd482, %rd412, %rd413, %p225;
	selp.b16 	%rs385, 1, %rs284, %p225;
	add.s32 	%r565, %r565, 512;
$L__BB9_14:
	and.b32  	%r328, %r9, 256;
	setp.ne.s32 	%p227, %r328, 0;
	@%p227 bra 	$L__BB9_16;
	add.s32 	%r329, %r4, %r565;
	cvt.u64.u32 	%rd414, %r329;
	mul.wide.u32 	%rd415, %r329, 4;
	add.s64 	%rd416, %rd1, %rd415;
	add.s64 	%rd417, %rd2, %rd415;
	add.s64 	%rd418, %rd112, %rd414;
	ld.global.u32 	%r330, [%rd416];
	ld.global.u32 	%r331, [%rd417];
	setp.ne.s32 	%p228, %r330, %r331;
	selp.u16 	%rs285, 1, 0, %p228;
	and.b16  	%rs286, %rs385, 255;
	setp.ne.s16 	%p230, %rs286, 0;
	and.pred  	%p231, %p230, %p228;
	min.s64 	%rd419, %rd418, %rd482;
	setp.eq.s16 	%p232, %rs286, 0;
	selp.b64 	%rd420, %rd418, %rd482, %p232;
	selp.b16 	%rs287, %rs285, %rs385, %p232;
	selp.b64 	%rd482, %rd419, %rd420, %p231;
	selp.b16 	%rs385, 1, %rs287, %p231;
$L__BB9_16:
	setp.lt.u32 	%p233, %r5, 256;
	@%p233 bra 	$L__BB9_41;
	// begin inline asm
	mov.u32 %r450, %laneid;
	// end inline asm
	cvt.u32.u16 	%r471, %rs385;
	and.b32  	%r452, %r471, 255;
	mov.b32 	%r468, 1;
	mov.b32 	%r469, 31;
	mov.b32 	%r470, -1;
	// begin inline asm
	shfl.sync.down.b32 %r451, %r452, %r468, %r469, %r470;
	// end inline asm
	// begin inline asm
	shfl.sync.down.b32 %r456, %r457, %r468, %r469, %r470;
	// end inline asm
	mov.b64 	{%r462, %r467}, %rd482;
	// begin inline asm
	shfl.sync.down.b32 %r461, %r462, %r468, %r469, %r470;
	// end inline asm
	// begin inline asm
	shfl.sync.down.b32 %r466, %r467, %r468, %r469, %r470;
	// end inline asm
	mov.b64 	%rd18, {%r461, %r466};
	cvt.u16.u32 	%rs15, %r451;
	setp.gt.s32 	%p283, %r450, 30;
	@%p283 bra 	$L__BB9_21;
	and.b16  	%rs329, %rs385, 255;
	setp.eq.s16 	%p284, %rs329, 0;
	and.b16  	%rs330, %rs15, 255;
	setp.eq.s16 	%p285, %rs330, 0;
	or.pred  	%p286, %p284, %p285;
	@%p286 bra 	$L__BB9_20;
	min.s64 	%rd482, %rd18, %rd482;
	mov.b16 	%rs385, 1;
	bra.uni 	$L__BB9_21;
$L__BB9_20:
	setp.eq.s16 	%p287, %rs329, 0;
	selp.b64 	%rd482, %rd18, %rd482, %p287;
	selp.b16 	%rs385, %rs15, %rs385, %p287;
$L__BB9_21:
	cvt.u32.u16 	%r492, %rs385;
	and.b32  	%r473, %r492, 255;
	mov.b32 	%r489, 2;
	mov.b32 	%r490, 31;
	mov.b32 	%r491, -1;
	// begin inline asm
	shfl.sync.down.b32 %r472, %r473, %r489, %r490, %r491;
	// end inline asm
	// begin inline asm
	shfl.sync.down.b32 %r477, %r478, %r489, %r490, %r491;
	// end inline asm
	mov.b64 	{%r483, %r488}, %rd482;
	// begin inline asm
	shfl.sync.down.b32 %r482, %r483, %r489, %r490, %r491;
	// end inline asm
	// begin inline asm
	shfl.sync.down.b32 %r487, %r488, %r489, %r490, %r491;
	// end inline asm
	mov.b64 	%rd22, {%r482, %r487};
	cvt.u16.u32 	%rs18, %r472;
	setp.gt.s32 	%p288, %r450, 29;
	@%p288 bra 	$L__BB9_25;
	and.b16  	%rs333, %rs385, 255;
	setp.eq.s16 	%p289, %rs333, 0;
	and.b16  	%rs334, %rs18, 255;
	setp.eq.s16 	%p290, %rs334, 0;
	or.pred  	%p291, %p289, %p290;
	@%p291 bra 	$L__BB9_24;
	min.s64 	%rd482, %rd22, %rd482;
	mov.b16 	%rs385, 1;
	bra.uni 	$L__BB9_25;
$L__BB9_24:
	setp.eq.s16 	%p292, %rs333, 0;
	selp.b64 	%rd482, %rd22, %rd482, %p292;
	selp.b16 	%rs385, %rs18, %rs385, %p292;
$L__BB9_25:
	cvt.u32.u16 	%r513, %rs385;
	and.b32  	%r494, %r513, 255;
	mov.b32 	%r510, 4;
	mov.b32 	%r511, 31;
	mov.b32 	%r512, -1;
	// begin inline asm
	shfl.sync.down.b32 %r493, %r494, %r510, %r511, %r512;
	// end inline asm
	// begin inline asm
	shfl.sync.down.b32 %r498, %r499, %r510, %r511, %r512;
	// end inline asm
	mov.b64 	{%r504, %r509}, %rd482;
	// begin inline asm
	shfl.sync.down.b32 %r503, %r504, %r510, %r511, %r512;
	// end inline asm
	// begin inline asm
	shfl.sync.down.b32 %r508, %r509, %r510, %r511, %r512;
	// end inline asm
	mov.b64 	%rd26, {%r503, %r508};
	cvt.u16.u32 	%rs21, %r493;
	setp.gt.s32 	%p293, %r450, 27;
	@%p293 bra 	$L__BB9_29;
	and.b16  	%rs337, %rs385, 255;
	setp.eq.s16 	%p294, %rs337, 0;
	and.b16  	%rs338, %rs21, 255;
	setp.eq.s16 	%p295, %rs338, 0;
	or.pred  	%p296, %p294, %p295;
	@%p296 bra 	$L__BB9_28;
	min.s64 	%rd482, %rd26, %rd482;
	mov.b16 	%rs385, 1;
	bra.uni 	$L__BB9_29;
$L__BB9_28:
	setp.eq.s16 	%p297, %rs337, 0;
	selp.b16 	%rs385, %rs21, %rs385, %p297;
	selp.b64 	%rd482, %rd26, %rd482, %p297;
$L__BB9_29:
	cvt.u32.u16 	%r534, %rs385;
	and.b32  	%r515, %r534, 255;
	mov.b32 	%r531, 8;
	mov.b32 	%r532, 31;
	mov.b32 	%r533, -1;
	// begin inline asm
	shfl.sync.down.b32 %r514, %r515, %r531, %r532, %r533;
	// end inline asm
	// begin inline asm
	shfl.sync.down.b32 %r519, %r520, %r531, %r532, %r533;
	// end inline asm
	mov.b64 	{%r525, %r530}, %rd482;
	// begin inline asm
	shfl.sync.down.b32 %r524, %r525, %r531, %r532, %r533;
	// end inline asm
	// begin inline asm
	shfl.sync.down.b32 %r529, %r530, %r531, %r532, %r533;
	// end inline asm
	mov.b64 	%rd30, {%r524, %r529};
	cvt.u16.u32 	%rs24, %r514;
	setp.gt.s32 	%p298, %r450, 23;
	@%p298 bra 	$L__BB9_33;
	and.b16  	%rs341, %rs385, 255;
	setp.eq.s16 	%p299, %rs341, 0;
	and.b16  	%rs342, %rs24, 255;
	setp.eq.s16 	%p300, %rs342, 0;
	or.pred  	%p301, %p299, %p300;
	@%p301 bra 	$L__BB9_32;
	min.s64 	%rd482, %rd30, %rd482;
	mov.b16 	%rs385, 1;
	bra.uni 	$L__BB9_33;
$L__BB9_32:
	setp.eq.s16 	%p302, %rs341, 0;
	selp.b16 	%rs385, %rs24, %rs385, %p302;
	selp.b64 	%rd482, %rd30, %rd482, %p302;
$L__BB9_33:
	cvt.u32.u16 	%r555, %rs385;
	and.b32  	%r536, %r555, 255;
	mov.b32 	%r552, 16;
	mov.b32 	%r553, 31;
	mov.b32 	%r554, -1;
	// begin inline asm
	shfl.sync.down.b32 %r535, %r536, %r552, %r553, %r554;
	// end inline asm
	// begin inline asm
	shfl.sync.down.b32 %r540, %r541, %r552, %r553, %r554;
	// end inline asm
	mov.b64 	{%r546, %r551}, %rd482;
	// begin inline asm
	shfl.sync.down.b32 %r545, %r546, %r552, %r553, %r554;
	// end inline asm
	// begin inline asm
	shfl.sync.down.b32 %r550, %r551, %r552, %r553, %r554;
	// end inline asm
	mov.b64 	%rd34, {%r545, %r550};
	cvt.u16.u32 	%rs27, %r535;
	setp.gt.s32 	%p303, %r450, 15;
	@%p303 bra 	$L__BB9_37;
	and.b16  	%rs345, %rs385, 255;
	setp.eq.s16 	%p304, %rs345, 0;
	and.b16  	%rs346, %rs27, 255;
	setp.eq.s16 	%p305, %rs346, 0;
	or.pred  	%p306, %p304, %p305;
	@%p306 bra 	$L__BB9_36;
	min.s64 	%rd482, %rd34, %rd482;
	mov.b16 	%rs385, 1;
	bra.uni 	$L__BB9_37;
$L__BB9_36:
	setp.eq.s16 	%p307, %rs345, 0;
	selp.b16 	%rs385, %rs27, %rs385, %p307;
	selp.b64 	%rd482, %rd34, %rd482, %p307;
$L__BB9_37:
	setp.ne.s32 	%p308, %r450, 0;
	@%p308 bra 	$L__BB9_39;
	shr.u32 	%r556, %r6, 1;
	and.b32  	%r557, %r556, 496;
	mov.u32 	%r558, _ZZN3cub18CUB_300001_SM_10006detail6reduce18DeviceReduceKernelINS2_10policy_hubIN4cuda3std3__45tupleIJblEEEjN6thrust24THRUST_300001_SM_1000_NS8cuda_cub9__find_if7functorIS9_EEE10Policy1000ENSB_12zip_iteratorINS8_IJNSD_26transform_input_iterator_tIbNSC_6detail35transform_pair_of_input_iterators_tIbNSB_6detail15normal_iteratorINSB_10device_ptrIiEEEESQ_NS7_8equal_toIiEEEENS7_10__not_fn_tINS7_10__identityEEEEENSB_17counting_iteratorIlNSB_11use_defaultESZ_SZ_EEEEEEEjSF_S9_SV_EEvT0_PT3_T1_NS0_13GridEvenShareIS16_EET2_T4_E12temp_storage;
	add.s32 	%r559, %r558, %r557;
	st.shared.u8 	[%r559+8], %rs385;
	st.shared.u64 	[%r559+16], %rd482;
$L__BB9_39:
	bar.sync 	0;
	setp.ne.s32 	%p309, %r6, 0;
	@%p309 bra 	$L__BB9_119;
	ld.shared.u8 	%rs349, [_ZZN3cub18CUB_300001_SM_10006detail6reduce18DeviceReduceKernelINS2_10policy_hubIN4cuda3std3__45tupleIJblEEEjN6thrust24THRUST_300001_SM_1000_NS8cuda_cub9__find_if7functorIS9_EEE10Policy1000ENSB_12zip_iteratorINS8_IJNSD_26transform_input_iterator_tIbNSC_6detail35transform_pair_of_input_iterators_tIbNSB_6detail15normal_iteratorINSB_10device_ptrIiEEEESQ_NS7_8equal_toIiEEEENS7_10__not_fn_tINS7_10__identityEEEEENSB_17counting_iteratorIlNSB_11use_defaultESZ_SZ_EEEEEEEjSF_S9_SV_EEvT0_PT3_T1_NS0_13GridEvenShareIS16_EET2_T4_E12temp_storage+24];
	ld.shared.u64 	%rd442, [_ZZN3cub18CUB_300001_SM_10006detail6reduce18DeviceReduceKernelINS2_10policy_hubIN4cuda3std3__45tupleIJblEEEjN6thrust24THRUST_300001_SM_1000_NS8cuda_cub9__find_if7functorIS9_EEE10Policy1000ENSB_12zip_iteratorINS8_IJNSD_26transform_input_iterator_tIbNSC_6detail35transform_pair_of_input_iterators_tIbNSB_6detail15normal_iteratorINSB_10device_ptrIiEEEESQ_NS7_8equal_toIiEEEENS7_10__not_fn_tINS7_10__identityEEEEENSB_17counting_iteratorIlNSB_11use_defaultESZ_SZ_EEEEEEEjSF_S9_SV_EEvT0_PT3_T1_NS0_13GridEvenShareIS16_EET2_T4_E12temp_storage+32];
	and.b16  	%rs350, %rs385, 255;
	setp.eq.s16 	%p310, %rs350, 0;
	setp.eq.s16 	%p311, %rs349, 0;
	min.s64 	%rd443, %rd442, %rd482;
	selp.b16 	%rs351, %rs385, 1, %p311;
	selp.b16 	%rs352, %rs349, %rs351, %p310;
	and.b16  	%rs353, %rs352, 255;
	selp.b64 	%rd444, %rd482, %rd443, %p311;
	selp.b64 	%rd445, %rd442, %rd444, %p310;
	ld.shared.u8 	%rs354, [_ZZN3cub18CUB_300001_SM_10006detail6reduce18DeviceReduceKernelINS2_10policy_hubIN4cuda3std3__45tupleIJblEEEjN6thrust24THRUST_300001_SM_1000_NS8cuda_cub9__find_if7functorIS9_EEE10Policy1000ENSB_12zip_iteratorINS8_IJNSD_26transform_input_iterator_tIbNSC_6detail35transform_pair_of_input_iterators_tIbNSB_6detail15normal_iteratorINSB_10device_ptrIiEEEESQ_NS7_8equal_toIiEEEENS7_10__not_fn_tINS7_10__identityEEEEENSB_17counting_iteratorIlNSB_11use_defaultESZ_SZ_EEEEEEEjSF_S9_SV_EEvT0_PT3_T1_NS0_13GridEvenShareIS16_EET2_T4_E12temp_storage+40];
	ld.shared.u64 	%rd446, [_ZZN3cub18CUB_300001_SM_10006detail6reduce18DeviceReduceKernelINS2_10policy_hubIN4cuda3std3__45tupleIJblEEEjN6thrust24THRUST_300001_SM_1000_NS8cuda_cub9__find_if7functorIS9_EEE10Policy1000ENSB_12zip_iteratorINS8_IJNSD_26transform_input_iterator_tIbNSC_6detail35transform_pair_of_input_iterators_tIbNSB_6detail15normal_iteratorINSB_10device_ptrIiEEEESQ_NS7_8equal_toIiEEEENS7_10__not_fn_tINS7_10__identityEEEEENSB_17counting_iteratorIlNSB_11use_defaultESZ_SZ_EEEEEEEjSF_S9_SV_EEvT0_PT3_T1_NS0_13GridEvenShareIS16_EET2_T4_E12temp_storage+48];
	setp.eq.s16 	%p312, %rs353, 0;
	setp.eq.s16 	%p313, %rs354, 0;
	min.s64 	%rd447, %rd446, %rd445;
	selp.b16 	%rs355, %rs352, 1, %p313;
	selp.b16 	%rs356, %rs354, %rs355, %p312;
	and.b16  	%rs357, %rs356, 255;
	selp.b64 	%rd448, %rd445, %rd447, %p313;
	selp.b64 	%rd449, %rd446, %rd448, %p312;
	ld.shared.u8 	%rs358, [_ZZN3cub18CUB_300001_SM_10006detail6reduce18DeviceReduceKernelINS2_10policy_hubIN4cuda3std3__45tupleIJblEEEjN6thrust24THRUST_300001_SM_1000_NS8cuda_cub9__find_if7functorIS9_EEE10Policy1000ENSB_12zip_iteratorINS8_IJNSD_26transform_input_iterator_tIbNSC_6detail35transform_pair_of_input_iterators_tIbNSB_6detail15normal_iteratorINSB_10device_ptrIiEEEESQ_NS7_8equal_toIiEEEENS7_10__not_fn_tINS7_10__identityEEEEENSB_17counting_iteratorIlNSB_11use_defaultESZ_SZ_EEEEEEEjSF_S9_SV_EEvT0_PT3_T1_NS0_13GridEvenShareIS16_EET2_T4_E12temp_storage+56];
	ld.shared.u64 	%rd450, [_ZZN3cub18CUB_300001_SM_10006detail6reduce18DeviceReduceKernelINS2_10policy_hubIN4cuda3std3__45tupleIJblEEEjN6thrust24THRUST_300001_SM_1000_NS8cuda_cub9__find_if7functorIS9_EEE10Policy1000ENSB_12zip_iteratorINS8_IJNSD_26transform_input_iterator_tIbNSC_6detail35transform_pair_of_input_iterators_tIbNSB_6detail15normal_iteratorINSB_10device_ptrIiEEEESQ_NS7_8equal_toIiEEEENS7_10__not_fn_tINS7_10__identityEEEEENSB_17counting_iteratorIlNSB_11use_defaultESZ_SZ_EEEEEEEjSF_S9_SV_EEvT0_PT3_T1_NS0_13GridEvenShareIS16_EET2_T4_E12temp_storage+64];
	setp.eq.s16 	%p314, %rs357, 0;
	setp.eq.s16 	%p315, %rs358, 0;
	min.s64 	%rd451, %rd450, %rd449;
	selp.b16 	%rs359, %rs356, 1, %p315;
	selp.b16 	%rs360, %rs358, %rs359, %p314;
	and.b16  	%rs361, %rs360, 255;
	selp.b64 	%rd452, %rd449, %rd451, %p315;
	selp.b64 	%rd453, %rd450, %rd452, %p314;
	ld.shared.u8 	%rs362, [_ZZN3cub18CUB_300001_SM_10006detail6reduce18DeviceReduceKernelINS2_10policy_hubIN4cuda3std3__45tupleIJblEEEjN6thrust24THRUST_300001_SM_1000_NS8cuda_cub9__find_if7functorIS9_EEE10Policy1000ENSB_12zip_iteratorINS8_IJNSD_26transform_input_iterator_tIbNSC_6detail35transform_pair_of_input_iterators_tIbNSB_6detail15normal_iteratorINSB_10device_ptrIiEEEESQ_NS7_8equal_toIiEEEENS7_10__not_fn_tINS7_10__identityEEEEENSB_17counting_iteratorIlNSB_11use_defaultESZ_SZ_EEEEEEEjSF_S9_SV_EEvT0_PT3_T1_NS0_13GridEvenShareIS16_EET2_T4_E12temp_storage+72];
	ld.shared.u64 	%rd454, [_ZZN3cub18CUB_300001_SM_10006detail6reduce18DeviceReduceKernelINS2_10policy_hubIN4cuda3std3__45tupleIJblEEEjN6thrust24THRUST_300001_SM_1000_NS8cuda_cub9__find_if7functorIS9_EEE10Policy1000ENSB_12zip_iteratorINS8_IJNSD_26transform_input_iterator_tIbNSC_6detail35transform_pair_of_input_iterators_tIbNSB_6detail15normal_iteratorINSB_10device_ptrIiEEEESQ_NS7_8equal_toIiEEEENS7_10__not_fn_tINS7_10__identityEEEEENSB_17counting_iteratorIlNSB_11use_defaultESZ_SZ_EEEEEEEjSF_S9_SV_EEvT0_PT3_T1_NS0_13GridEvenShareIS16_EET2_T4_E12temp_storage+80];
	setp.eq.s16 	%p316, %rs361, 0;
	setp.eq.s16 	%p317, %rs362, 0;
	min.s64 	%rd455, %rd454, %rd453;
	selp.b16 	%rs363, %rs360, 1, %p317;
	selp.b16 	%rs364, %rs362, %rs363, %p316;
	and.b16  	%rs365, %rs364, 255;
	selp.b64 	%rd456, %rd453, %rd455, %p317;
	selp.b64 	%rd457, %rd454, %rd456, %p316;
	ld.shared.u8 	%rs366, [_ZZN3cub18CUB_300001_SM_10006detail6reduce18DeviceReduceKernelINS2_10policy_hubIN4cuda3std3__45tupleIJblEEEjN6thrust24THRUST_300001_SM_1000_NS8cuda_cub9__find_if7functorIS9_EEE10Policy1000ENSB_12zip_iteratorINS8_IJNSD_26transform_input_iterator_tIbNSC_6detail35transform_pair_of_input_iterators_tIbNSB_6detail15normal_iteratorINSB_10device_ptrIiEEEESQ_NS7_8equal_toIiEEEENS7_10__not_fn_tINS7_10__identityEEEEENSB_17counting_iteratorIlNSB_11use_defaultESZ_SZ_EEEEEEEjSF_S9_SV_EEvT0_PT3_T1_NS0_13GridEvenShareIS16_EET2_T4_E12temp_storage+88];
	ld.shared.u64 	%rd458, [_ZZN3cub18CUB_300001_SM_10006detail6reduce18DeviceReduceKernelINS2_10policy_hubIN4cuda3std3__45tupleIJblEEEjN6thrust24THRUST_300001_SM_1000_NS8cuda_cub9__find_if7functorIS9_EEE10Policy1000ENSB_12zip_iteratorINS8_IJNSD_26transform_input_iterator_tIbNSC_6detail35transform_pair_of_input_iterators_tIbNSB_6detail15normal_iteratorINSB_10device_ptrIiEEEESQ_NS7_8equal_toIiEEEENS7_10__not_fn_tINS7_10__identityEEEEENSB_17counting_iteratorIlNSB_11use_defaultESZ_SZ_EEEEEEEjSF_S9_SV_EEvT0_PT3_T1_NS0_13GridEvenShareIS16_EET2_T4_E12temp_storage+96];
	setp.eq.s16 	%p318, %rs365, 0;
	setp.eq.s16 	%p319, %rs366, 0;
	min.s64 	%rd459, %rd458, %rd457;
	selp.b16 	%rs367, %rs364, 1, %p319;
	selp.b16 	%rs368, %rs366, %rs367, %p318;
	and.b16  	%rs369, %rs368, 255;
	selp.b64 	%rd460, %rd457, %rd459, %p319;
	selp.b64 	%rd461, %rd458, %rd460, %p318;
	ld.shared.u8 	%rs370, [_ZZN3cub18CUB_300001_SM_10006detail6reduce18DeviceReduceKernelINS2_10policy_hubIN4cuda3std3__45tupleIJblEEEjN6thrust24THRUST_300001_SM_1000_NS8cuda_cub9__find_if7functorIS9_EEE10Policy1000ENSB_12zip_iteratorINS8_IJNSD_26transform_input_iterator_tIbNSC_6detail35transform_pair_of_input_iterators_tIbNSB_6detail15normal_iteratorINSB_10device_ptrIiEEEESQ_NS7_8equal_toIiEEEENS7_10__not_fn_tINS7_10__identityEEEEENSB_17counting_iteratorIlNSB_11use_defaultESZ_SZ_EEEEEEEjSF_S9_SV_EEvT0_PT3_T1_NS0_13GridEvenShareIS16_EET2_T4_E12temp_storage+104];
	ld.shared.u64 	%rd462, [_ZZN3cub18CUB_300001_SM_10006detail6reduce18DeviceReduceKernelINS2_10policy_hubIN4cuda3std3__45tupleIJblEEEjN6thrust24THRUST_300001_SM_1000_NS8cuda_cub9__find_if7functorIS9_EEE10Policy1000ENSB_12zip_iteratorINS8_IJNSD_26transform_input_iterator_tIbNSC_6detail35transform_pair_of_input_iterators_tIbNSB_6detail15normal_iteratorINSB_10device_ptrIiEEEESQ_NS7_8equal_toIiEEEENS7_10__not_fn_tINS7_10__identityEEEEENSB_17counting_iteratorIlNSB_11use_defaultESZ_SZ_EEEEEEEjSF_S9_SV_EEvT0_PT3_T1_NS0_13GridEvenShareIS16_EET2_T4_E12temp_storage+112];
	setp.eq.s16 	%p320, %rs369, 0;
	setp.eq.s16 	%p321, %rs370, 0;
	min.s64 	%rd463, %rd462, %rd461;
	selp.b16 	%rs371, %rs368, 1, %p321;
	selp.b16 	%rs372, %rs370, %rs371, %p320;
	and.b16  	%rs373, %rs372, 255;
	selp.b64 	%rd464, %rd461, %rd463, %p321;
	selp.b64 	%rd465, %rd462, %rd464, %p320;
	ld.shared.u8 	%rs374, [_ZZN3cub18CUB_300001_SM_10006detail6reduce18DeviceReduceKernelINS2_10policy_hubIN4cuda3std3__45tupleIJblEEEjN6thrust24THRUST_300001_SM_1000_NS8cuda_cub9__find_if7functorIS9_EEE10Policy1000ENSB_12zip_iteratorINS8_IJNSD_26transform_input_iterator_tIbNSC_6detail35transform_pair_of_input_iterators_tIbNSB_6detail15normal_iteratorINSB_10device_ptrIiEEEESQ_NS7_8equal_toIiEEEENS7_10__not_fn_tINS7_10__identityEEEEENSB_17counting_iteratorIlNSB_11use_defaultESZ_SZ_EEEEEEEjSF_S9_SV_EEvT0_PT3_T1_NS0_13GridEvenShareIS16_EET2_T4_E12temp_storage+120];
	ld.shared.u64 	%rd466, [_ZZN3cub18CUB_300001_SM_10006detail6reduce18DeviceReduceKernelINS2_10policy_hubIN4cuda3std3__45tupleIJblEEEjN6thrust24THRUST_300001_SM_1000_NS8cuda_cub9__find_if7functorIS9_EEE10Policy1000ENSB_12zip_iteratorINS8_IJNSD_26transform_input_iterator_tIbNSC_6detail35transform_pair_of_input_iterators_tIbNSB_6detail15normal_iteratorINSB_10device_ptrIiEEEESQ_NS7_8equal_toIiEEEENS7_10__not_fn_tINS7_10__identityEEEEENSB_17counting_iteratorIlNSB_11use_defaultESZ_SZ_EEEEEEEjSF_S9_SV_EEvT0_PT3_T1_NS0_13GridEvenShareIS16_EET2_T4_E12temp_storage+128];
	setp.eq.s16 	%p322, %rs373, 0;
	setp.eq.s16 	%p323, %rs374, 0;
	min.s64 	%rd467, %rd466, %rd465;
	selp.b16 	%rs375, %rs372, 1, %p323;
	selp.b16 	%rs385, %rs374, %rs375, %p322;
	selp.b64 	%rd468, %rd465, %rd467, %p323;
	selp.b64 	%rd482, %rd466, %rd468, %p322;
	bra.uni 	$L__BB9_119;
$L__BB9_41:
	// begin inline asm
	mov.u32 %r332, %laneid;
	// end inline asm
	and.b32  	%r353, %r6, 992;
	add.s32 	%r354, %r353, 32;
	setp.gt.u32 	%p234, %r354, %r5;
	not.b32 	%r355, %r353;
	add.s32 	%r356, %r5, %r355;
	selp.b32 	%r351, %r356, 31, %p234;
	cvt.u32.u16 	%r357, %rs385;
	and.b32  	%r334, %r357, 255;
	mov.b32 	%r350, 1;
	mov.b32 	%r352, -1;
	// begin inline asm
	shfl.sync.down.b32 %r333, %r334, %r350, %r351, %r352;
	// end inline asm
	// begin inline asm
	shfl.sync.down.b32 %r338, %r339, %r350, %r351, %r352;
	// end inline asm
	mov.b64 	{%r344, %r349}, %rd482;
	// begin inline asm
	shfl.sync.down.b32 %r343, %r344, %r350, %r351, %r352;
	// end inline asm
	// begin inline asm
	shfl.sync.down.b32 %r348, %r349, %r350, %r351, %r352;
	// end inline asm
	mov.b64 	%rd39, {%r343, %r348};
	cvt.u16.u32 	%rs31, %r333;
	setp.ge.s32 	%p235, %r332, %r351;
	@%p235 bra 	$L__BB9_45;
	and.b16  	%rs288, %rs385, 255;
	setp.eq.s16 	%p236, %rs288, 0;
	and.b16  	%rs289, %rs31, 255;
	setp.eq.s16 	%p237, %rs289, 0;
	or.pred  	%p238, %p236, %p237;
	@%p238 bra 	$L__BB9_44;
	min.s64 	%rd482, %rd39, %rd482;
	mov.b16 	%rs385, 1;
	bra.uni 	$L__BB9_45;
$L__BB9_44:
	setp.eq.s16 	%p239, %rs288, 0;
	selp.b16 	%rs385, %rs31, %rs385, %p239;
	selp.b64 	%rd482, %rd39, %rd482, %p239;
$L__BB9_45:
	cvt.u32.u16 	%r378, %rs385;
	and.b32  	%r359, %r378, 255;
	mov.b32 	%r375, 2;
	mov.b32 	%r377, -1;
	// begin inline asm
	shfl.sync.down.b32 %r358, %r359, %r375, %r351, %r377;
	// end inline asm
	// begin inline asm
	shfl.sync.down.b32 %r363, %r364, %r375, %r351, %r377;
	// end inline asm
	mov.b64 	{%r369, %r374}, %rd482;
	// begin inline asm
	shfl.sync.down.b32 %r368, %r369, %r375, %r351, %r377;
	// end inline asm
	// begin inline asm
	shfl.sync.down.b32 %r373, %r374, %r375, %r351, %r377;
	// end inline asm
	mov.b64 	%rd43, {%r368, %r373};
	cvt.u16.u32 	%rs34, %r358;
	add.s32 	%r379, %r332, 2;
	setp.gt.s32 	%p240, %r379, %r351;
	@%p240 bra 	$L__BB9_49;
	and.b16  	%rs292, %rs385, 255;
	setp.eq.s16 	%p241, %rs292, 0;
	and.b16  	%rs293, %rs34, 255;
	setp.eq.s16 	%p242, %rs293, 0;
	or.pred  	%p243, %p241, %p242;
	@%p243 bra 	$L__BB9_48;
	min.s64 	%rd482, %rd43, %rd482;
	mov.b16 	%rs385, 1;
	bra.uni 	$L__BB9_49;
$L__BB9_48:
	setp.eq.s16 	%p244, %rs292, 0;
	selp.b16 	%rs385, %rs34, %rs385, %p244;
	selp.b64 	%rd482, %rd43, %rd482, %p244;
$L__BB9_49:
	cvt.u32.u16 	%r400, %rs385;
	and.b32  	%r381, %r400, 255;
	mov.b32 	%r397, 4;
	mov.b32 	%r399, -1;
	// begin inline asm
	shfl.sync.down.b32 %r380, %r381, %r397, %r351, %r399;
	// end inline asm
	// begin inline asm
	shfl.sync.down.b32 %r385, %r386, %r397, %r351, %r399;
	// end inline asm
	mov.b64 	{%r391, %r396}, %rd482;
	// begin inline asm
	shfl.sync.down.b32 %r390, %r391, %r397, %r351, %r399;
	// end inline asm
	// begin inline asm
	shfl.sync.down.b32 %r395, %r396, %r397, %r351, %r399;
	// end inline asm
	mov.b64 	%rd47, {%r390, %r395};
	cvt.u16.u32 	%rs37, %r380;
	add.s32 	%r401, %r332, 4;
	setp.gt.s32 	%p245, %r401, %r351;
	@%p245 bra 	$L__BB9_53;
	and.b16  	%rs296, %rs385, 255;
	setp.eq.s16 	%p246, %rs296, 0;
	and.b16  	%rs297, %rs37, 255;
	setp.eq.s16 	%p247, %rs297, 0;
	or.pred  	%p248, %p246, %p247;
	@%p248 bra 	$L__BB9_52;
	min.s64 	%rd482, %rd47, %rd482;
	mov.b16 	%rs385, 1;
	bra.uni 	$L__BB9_53;
$L__BB9_52:
	setp.eq.s16 	%p249, %rs296, 0;
	selp.b16 	%rs385, %rs37, %rs385, %p249;
	selp.b64 	%rd482, %rd47, %rd482, %p249;
$L__BB9_53:
	cvt.u32.u16 	%r422, %rs385;
	and.b32  	%r403, %r422, 255;
	mov.b32 	%r419, 8;
	mov.b32 	%r421, -1;
	// begin inline asm
	shfl.sync.down.b32 %r402, %r403, %r419, %r351, %r421;
	// end inline asm
	// begin inline asm
	shfl.sync.down.b32 %r407, %r408, %r419, %r351, %r421;
	// end inline asm
	mov.b64 	{%r413, %r418}, %rd482;
	// begin inline asm
	shfl.sync.down.b32 %r412, %r413, %r419, %r351, %r421;
	// end inline asm
	// begin inline asm
	shfl.sync.down.b32 %r417, %r418, %r419, %r351, %r421;
	// end inline asm
	mov.b64 	%rd51, {%r412, %r417};
	cvt.u16.u32 	%rs40, %r402;
	add.s32 	%r423, %r332, 8;
	setp.gt.s32 	%p250, %r423, %r351;
	@%p250 bra 	$L__BB9_57;
	and.b16  	%rs300, %rs385, 255;
	setp.eq.s16 	%p251, %rs300, 0;
	and.b16  	%rs301, %rs40, 255;
	setp.eq.s16 	%p252, %rs301, 0;
	or.pred  	%p253, %p251, %p252;
	@%p253 bra 	$L__BB9_56;
	min.s64 	%rd482, %rd51, %rd482;
	mov.b16 	%rs385, 1;
	bra.uni 	$L__BB9_57;
$L__BB9_56:
	setp.eq.s16 	%p254, %rs300, 0;
	selp.b16 	%rs385, %rs40, %rs385, %p254;
	selp.b64 	%rd482, %rd51, %rd482, %p254;
$L__BB9_57:
	cvt.u32.u16 	%r444, %rs385;
	and.b32  	%r425, %r444, 255;
	mov.b32 	%r441, 16;
	mov.b32 	%r443, -1;
	// begin inline asm
	shfl.sync.down.b32 %r424, %r425, %r441, %r351, %r443;
	// end inline asm
	// begin inline asm
	shfl.sync.down.b32 %r429, %r430, %r441, %r351, %r443;
	// end inline asm
	mov.b64 	{%r435, %r440}, %rd482;
	// begin inline asm
	shfl.sync.down.b32 %r434, %r435, %r441, %r351, %r443;
	// end inline asm
	// begin inline asm
	shfl.sync.down.b32 %r439, %r440, %r441, %r351, %r443;
	// end inline asm
	mov.b64 	%rd55, {%r434, %r439};
	cvt.u16.u32 	%rs43, %r424;
	add.s32 	%r445, %r332, 16;
	setp.gt.s32 	%p255, %r445, %r351;
	@%p255 bra 	$L__BB9_61;
	and.b16  	%rs304, %rs385, 255;
	setp.eq.s16 	%p256, %rs304, 0;
	and.b16  	%rs305, %rs43, 255;
	setp.eq.s16 	%p257, %rs305, 0;
	or.pred  	%p258, %p256, %p257;
	@%p258 bra 	$L__BB9_60;
	min.s64 	%rd482, %rd55, %rd482;
	mov.b16 	%rs385, 1;
	bra.uni 	$L__BB9_61;
$L__BB9_60:
	setp.eq.s16 	%p259, %rs304, 0;
	selp.b16 	%rs385, %rs43, %rs385, %p259;
	selp.b64 	%rd482, %rd55, %rd482, %p259;
$L__BB9_61:
	setp.ne.s32 	%p260, %r332, 0;
	@%p260 bra 	$L__BB9_63;
	shr.u32 	%r446, %r6, 1;
	and.b32  	%r447, %r446, 496;
	mov.u32 	%r448, _ZZN3cub18CUB_300001_SM_10006detail6reduce18DeviceReduceKernelINS2_10policy_hubIN4cuda3std3__45tupleIJblEEEjN6thrust24THRUST_300001_SM_1000_NS8cuda_cub9__find_if7functorIS9_EEE10Policy1000ENSB_12zip_iteratorINS8_IJNSD_26transform_input_iterator_tIbNSC_6detail35transform_pair_of_input_iterators_tIbNSB_6detail15normal_iteratorINSB_10device_ptrIiEEEESQ_NS7_8equal_toIiEEEENS7_10__not_fn_tINS7_10__identityEEEEENSB_17counting_iteratorIlNSB_11use_defaultESZ_SZ_EEEEEEEjSF_S9_SV_EEvT0_PT3_T1_NS0_13GridEvenShareIS16_EET2_T4_E12temp_storage;
	add.s32 	%r449, %r448, %r447;
	st.shared.u8 	[%r449+8], %rs385;
	st.shared.u64 	[%r449+16], %rd482;
$L__BB9_63:
	bar.sync 	0;
	setp.ne.s32 	%p261, %r6, 0;
	@%p261 bra 	$L__BB9_119;
	setp.lt.u32 	%p262, %r5, 33;
	@%p262 bra 	$L__BB9_66;
	ld.shared.u8 	%rs308, [_ZZN3cub18CUB_300001_SM_10006detail6reduce18DeviceReduceKernelINS2_10policy_hubIN4cuda3std3__45tupleIJblEEEjN6thrust24THRUST_300001_SM_1000_NS8cuda_cub9__find_if7functorIS9_EEE10Policy1000ENSB_12zip_iteratorINS8_IJNSD_26transform_input_iterator_tIbNSC_6detail35transform_pair_of_input_iterators_tIbNSB_6detail15normal_iteratorINSB_10device_ptrIiEEEESQ_NS7_8equal_toIiEEEENS7_10__not_fn_tINS7_10__identityEEEEENSB_17counting_iteratorIlNSB_11use_defaultESZ_SZ_EEEEEEEjSF_S9_SV_EEvT0_PT3_T1_NS0_13GridEvenShareIS16_EET2_T4_E12temp_storage+24];
	ld.shared.u64 	%rd421, [_ZZN3cub18CUB_300001_SM_10006detail6reduce18DeviceReduceKernelINS2_10policy_hubIN4cuda3std3__45tupleIJblEEEjN6thrust24THRUST_300001_SM_1000_NS8cuda_cub9__find_if7functorIS9_EEE10Policy1000ENSB_12zip_iteratorINS8_IJNSD_26transform_input_iterator_tIbNSC_6detail35transform_pair_of_input_iterators_tIbNSB_6detail15normal_iteratorINSB_10device_ptrIiEEEESQ_NS7_8equal_toIiEEEENS7_10__not_fn_tINS7_10__identityEEEEENSB_17counting_iteratorIlNSB_11use_defaultESZ_SZ_EEEEEEEjSF_S9_SV_EEvT0_PT3_T1_NS0_13GridEvenShareIS16_EET2_T4_E12temp_storage+32];
	and.b16  	%rs309, %rs385, 255;
	setp.eq.s16 	%p263, %rs309, 0;
	setp.eq.s16 	%p264, %rs308, 0;
	min.s64 	%rd422, %rd421, %rd482;
	selp.b16 	%rs310, %rs385, 1, %p264;
	selp.b16 	%rs385, %rs308, %rs310, %p263;
	selp.b64 	%rd423, %rd482, %rd422, %p264;
	selp.b64 	%rd482, %rd421, %rd423, %p263;
$L__BB9_66:
	setp.lt.u32 	%p265, %r5, 65;
	@%p265 bra 	$L__BB9_68;
	ld.shared.u8 	%rs311, [_ZZN3cub18CUB_300001_SM_10006detail6reduce18DeviceReduceKernelINS2_10policy_hubIN4cuda3std3__45tupleIJblEEEjN6thrust24THRUST_300001_SM_1000_NS8cuda_cub9__find_if7functorIS9_EEE10Policy1000ENSB_12zip_iteratorINS8_IJNSD_26transform_input_iterator_tIbNSC_6detail35transform_pair_of_input_iterators_tIbNSB_6detail15normal_iteratorINSB_10device_ptrIiEEEESQ_NS7_8equal_toIiEEEENS7_10__not_fn_tINS7_10__identityEEEEENSB_17counting_iteratorIlNSB_11use_defaultESZ_SZ_EEEEEEEjSF_S9_SV_EEvT0_PT3_T1_NS0_13GridEvenShareIS16_EET2_T4_E12temp_storage+40];
	ld.shared.u64 	%rd424, [_ZZN3cub18CUB_300001_SM_10006detail6reduce18DeviceReduceKernelINS2_10policy_hubIN4cuda3std3__45tupleIJblEEEjN6thrust24THRUST_300001_SM_1000_NS8cuda_cub9__find_if7functorIS9_EEE10Policy1000ENSB_12zip_iteratorINS8_IJNSD_26transform_input_iterator_tIbNSC_6detail35transform_pair_of_input_iterators_tIbNSB_6detail15normal_iteratorINSB_10device_ptrIiEEEESQ_NS7_8equal_toIiEEEENS7_10__not_fn_tINS7_10__identityEEEEENSB_17counting_iteratorIlNSB_11use_defaultESZ_SZ_EEEEEEEjSF_S9_SV_EEvT0_PT3_T1_NS0_13GridEvenShareIS16_EET2_T4_E12temp_storage+48];
	and.b16  	%rs312, %rs385, 255;
	setp.eq.s16 	%p266, %rs312, 0;
	setp.eq.s16 	%p267, %rs311, 0;
	min.s64 	%rd425, %rd424, %rd482;
	selp.b16 	%rs313, %rs385, 1, %p267;
	selp.b16 	%rs385, %rs311, %rs313, %p266;
	selp.b64 	%rd426, %rd482, %rd425, %p267;
	selp.b64 	%rd482, %rd424, %rd426, %p266;
$L__BB9_68:
	setp.lt.u32 	%p268, %r5, 97;
	@%p268 bra 	$L__BB9_70;
	ld.shared.u8 	%rs314, [_ZZN3cub18CUB_300001_SM_10006detail6reduce18DeviceReduceKernelINS2_10policy_hubIN4cuda3std3__45tupleIJblEEEjN6thrust24THRUST_300001_SM_1000_NS8cuda_cub9__find_if7functorIS9_EEE10Policy1000ENSB_12zip_iteratorINS8_IJNSD_26transform_input_iterator_tIbNSC_6detail35transform_pair_of_input_iterators_tIbNSB_6detail15normal_iteratorINSB_10device_ptrIiEEEESQ_NS7_8equal_toIiEEEENS7_10__not_fn_tINS7_10__identityEEEEENSB_17counting_iteratorIlNSB_11use_defaultESZ_SZ_EEEEEEEjSF_S9_SV_EEvT0_PT3_T1_NS0_13GridEvenShareIS16_EET2_T4_E12temp_storage+56];
	ld.shared.u64 	%rd427, [_ZZN3cub18CUB_300001_SM_10006detail6reduce18DeviceReduceKernelINS2_10policy_hubIN4cuda3std3__45tupleIJblEEEjN6thrust24THRUST_300001_SM_1000_NS8cuda_cub9__find_if7functorIS9_EEE10Policy1000ENSB_12zip_iteratorINS8_IJNSD_26transform_input_iterator_tIbNSC_6detail35transform_pair_of_input_iterators_tIbNSB_6detail15normal_iteratorINSB_10device_ptrIiEEEESQ_NS7_8equal_toIiEEEENS7_10__not_fn_tINS7_10__identityEEEEENSB_17counting_iteratorIlNSB_11use_defaultESZ_SZ_EEEEEEEjSF_S9_SV_EEvT0_PT3_T1_NS0_13GridEvenShareIS16_EET2_T4_E12temp_storage+64];
	and.b16  	%rs315, %rs385, 255;
	setp.eq.s16 	%p269, %rs315, 0;
	setp.eq.s16 	%p270, %rs314, 0;
	min.s64 	%rd428, %rd427, %rd482;
	selp.b16 	%rs316, %rs385, 1, %p270;
	selp.b16 	%rs385, %rs314, %rs316, %p269;
	selp.b64 	%rd429, %rd482, %rd428, %p270;
	selp.b64 	%rd482, %rd427, %rd429, %p269;
$L__BB9_70:
	setp.lt.u32 	%p271, %r5, 129;
	@%p271 bra 	$L__BB9_72;
	ld.shared.u8 	%rs317, [_ZZN3cub18CUB_300001_SM_10006detail6reduce18DeviceReduceKernelINS2_10policy_hubIN4cuda3std3__45tupleIJblEEEjN6thrust24THRUST_300001_SM_1000_NS8cuda_cub9__find_if7functorIS9_EEE10Policy1000ENSB_12zip_iteratorINS8_IJNSD_26transform_input_iterator_tIbNSC_6detail35transform_pair_of_input_iterators_tIbNSB_6detail15normal_iteratorINSB_10device_ptrIiEEEESQ_NS7_8equal_toIiEEEENS7_10__not_fn_tINS7_10__identityEEEEENSB_17counting_iteratorIlNSB_11use_defaultESZ_SZ_EEEEEEEjSF_S9_SV_EEvT0_PT3_T1_NS0_13GridEvenShareIS16_EET2_T4_E12temp_storage+72];
	ld.shared.u64 	%rd430, [_ZZN3cub18CUB_300001_SM_10006detail6reduce18DeviceReduceKernelINS2_10policy_hubIN4cuda3std3__45tupleIJblEEEjN6thrust24THRUST_300001_SM_1000_NS8cuda_cub9__find_if7functorIS9_EEE10Policy1000ENSB_12zip_iteratorINS8_IJNSD_26transform_input_iterator_tIbNSC_6detail35transform_pair_of_input_iterators_tIbNSB_6detail15normal_iteratorINSB_10device_ptrIiEEEESQ_NS7_8equal_toIiEEEENS7_10__not_fn_tINS7_10__identityEEEEENSB_17counting_iteratorIlNSB_11use_defaultESZ_SZ_EEEEEEEjSF_S9_SV_EEvT0_PT3_T1_NS0_13GridEvenShareIS16_EET2_T4_E12temp_storage+80];
	and.b16  	%rs318, %rs385, 255;
	setp.eq.s16 	%p272, %rs318, 0;
	setp.eq.s16 	%p273, %rs317, 0;
	min.s64 	%rd431, %rd430, %rd482;
	selp.b16 	%rs319, %rs385, 1, %p273;
	selp.b16 	%rs385, %rs317, %rs319, %p272;
	selp.b64 	%rd432, %rd482, %rd431, %p273;
	selp.b64 	%rd482, %rd430, %rd432, %p272;
$L__BB9_72:
	setp.lt.u32 	%p274, %r5, 161;
	@%p274 bra 	$L__BB9_74;
	ld.shared.u8 	%rs320, [_ZZN3cub18CUB_300001_SM_10006detail6reduce18DeviceReduceKernelINS2_10policy_hubIN4cuda3std3__45tupleIJblEEEjN6thrust24THRUST_300001_SM_1000_NS8cuda_cub9__find_if7functorIS9_EEE10Policy1000ENSB_12zip_iteratorINS8_IJNSD_26transform_input_iterator_tIbNSC_6detail35transform_pair_of_input_iterators_tIbNSB_6detail15normal_iteratorINSB_10device_ptrIiEEEESQ_NS7_8equal_toIiEEEENS7_10__not_fn_tINS7_10__identityEEEEENSB_17counting_iteratorIlNSB_11use_defaultESZ_SZ_EEEEEEEjSF_S9_SV_EEvT0_PT3_T1_NS0_13GridEvenShareIS16_EET2_T4_E12temp_storage+88];
	ld.shared.u64 	%rd433, [_ZZN3cub18CUB_300001_SM_10006detail6reduce18DeviceReduceKernelINS2_10policy_hubIN4cuda3std3__45tupleIJblEEEjN6thrust24THRUST_300001_SM_1000_NS8cuda_cub9__find_if7functorIS9_EEE10Policy1000ENSB_12zip_iteratorINS8_IJNSD_26transform_input_iterator_tIbNSC_6detail35transform_pair_of_input_iterators_tIbNSB_6detail15normal_iteratorINSB_10device_ptrIiEEEESQ_NS7_8equal_toIiEEEENS7_10__not_fn_tINS7_10__identityEEEEENSB_17counting_iteratorIlNSB_11use_defaultESZ_SZ_EEEEEEEjSF_S9_SV_EEvT0_PT3_T1_NS0_13GridEvenShareIS16_EET2_T4_E12temp_storage+96];
	and.b16  	%rs321, %rs385, 255;
	setp.eq.s16 	%p275, %rs321, 0;
	setp.eq.s16 	%p276, %rs320, 0;
	min.s64 	%rd434, %rd433, %rd482;
	selp.b16 	%rs322, %rs385, 1, %p276;
	selp.b16 	%rs385, %rs320, %rs322, %p275;
	selp.b64 	%rd435, %rd482, %rd434, %p276;
	selp.b64 	%rd482, %rd433, %rd435, %p275;
$L__BB9_74:
	setp.lt.u32 	%p277, %r5, 193;
	@%p277 bra 	$L__BB9_76;
	ld.shared.u8 	%rs323, [_ZZN3cub18CUB_300001_SM_10006detail6reduce18DeviceReduceKernelINS2_10policy_hubIN4cuda3std3__45tupleIJblEEEjN6thrust24THRUST_300001_SM_1000_NS8cuda_cub9__find_if7functorIS9_EEE10Policy1000ENSB_12zip_iteratorINS8_IJNSD_26transform_input_iterator_tIbNSC_6detail35transform_pair_of_input_iterators_tIbNSB_6detail15normal_iteratorINSB_10device_ptrIiEEEESQ_NS7_8equal_toIiEEEENS7_10__not_fn_tINS7_10__identityEEEEENSB_17counting_iteratorIlNSB_11use_defaultESZ_SZ_EEEEEEEjSF_S9_SV_EEvT0_PT3_T1_NS0_13GridEvenShareIS16_EET2_T4_E12temp_storage+104];
	ld.shared.u64 	%rd436, [_ZZN3cub18CUB_300001_SM_10006detail6reduce18DeviceReduceKernelINS2_10policy_hubIN4cuda3std3__45tupleIJblEEEjN6thrust24THRUST_300001_SM_1000_NS8cuda_cub9__find_if7functorIS9_EEE10Policy1000ENSB_12zip_iteratorINS8_IJNSD_26transform_input_iterator_tIbNSC_6detail35transform_pair_of_input_iterators_tIbNSB_6detail15normal_iteratorINSB_10device_ptrIiEEEESQ_NS7_8equal_toIiEEEENS7_10__not_fn_tINS7_10__identityEEEEENSB_17counting_iteratorIlNSB_11use_defaultESZ_SZ_EEEEEEEjSF_S9_SV_EEvT0_PT3_T1_NS0_13GridEvenShareIS16_EET2_T4_E12temp_storage+112];
	and.b16  	%rs324, %rs385, 255;
	setp.eq.s16 	%p278, %rs324, 0;
	setp.eq.s16 	%p279, %rs323, 0;
	min.s64 	%rd437, %rd436, %rd482;
	selp.b16 	%rs325, %rs385, 1, %p279;
	selp.b16 	%rs385, %rs323, %rs325, %p278;
	selp.b64 	%rd438, %rd482, %rd437, %p279;
	selp.b64 	%rd482, %rd436, %rd438, %p278;
$L__BB9_76:
	setp.lt.u32 	%p280, %r5, 225;
	@%p280 bra 	$L__BB9_119;
	ld.shared.u8 	%rs326, [_ZZN3cub18CUB_300001_SM_10006detail6reduce18DeviceReduceKernelINS2_10policy_hubIN4cuda3std3__45tupleIJblEEEjN6thrust24THRUST_300001_SM_1000_NS8cuda_cub9__find_if7functorIS9_EEE10Policy1000ENSB_12zip_iteratorINS8_IJNSD_26transform_input_iterator_tIbNSC_6detail35transform_pair_of_input_iterators_tIbNSB_6detail15normal_iteratorINSB_10device_ptrIiEEEESQ_NS7_8equal_toIiEEEENS7_10__not_fn_tINS7_10__identityEEEEENSB_17counting_iteratorIlNSB_11use_defaultESZ_SZ_EEEEEEEjSF_S9_SV_EEvT0_PT3_T1_NS0_13GridEvenShareIS16_EET2_T4_E12temp_storage+120];
	ld.shared.u64 	%rd439, [_ZZN3cub18CUB_300001_SM_10006detail6reduce18DeviceReduceKernelINS2_10policy_hubIN4cuda3std3__45tupleIJblEEEjN6thrust24THRUST_300001_SM_1000_NS8cuda_cub9__find_if7functorIS9_EEE10Policy1000ENSB_12zip_iteratorINS8_IJNSD_26transform_input_iterator_tIbNSC_6detail35transform_pair_of_input_iterators_tIbNSB_6detail15normal_iteratorINSB_10device_ptrIiEEEESQ_NS7_8equal_toIiEEEENS7_10__not_fn_tINS7_10__identityEEEEENSB_17counting_iteratorIlNSB_11use_defaultESZ_SZ_EEEEEEEjSF_S9_SV_EEvT0_PT3_T1_NS0_13GridEvenShareIS16_EET2_T4_E12temp_storage+128];
	and.b16  	%rs327, %rs385, 255;
	setp.eq.s16 	%p281, %rs327, 0;
	setp.eq.s16 	%p282, %rs326, 0;
	min.s64 	%rd440, %rd439, %rd482;
	selp.b16 	%rs328, %rs385, 1, %p282;
	selp.b16 	%rs385, %rs326, %rs328, %p281;
	selp.b64 	%rd441, %rd482, %rd440, %p282;
	selp.b64 	%rd482, %rd439, %rd441, %p281;
	bra.uni 	$L__BB9_119;
$L__BB9_78:
	mov.u32 	%r30, %tid.x;
	cvt.u64.u32 	%rd114, %r4;
	add.s64 	%rd115, %rd112, %rd114;
	cvt.u64.u32 	%rd116, %r30;
	add.s64 	%rd117, %rd116, %rd114;
	shl.b64 	%rd118, %rd117, 2;
	add.s64 	%rd119, %rd1, %rd118;
	add.s64 	%rd120, %rd2, %rd118;
	ld.global.u32 	%r81, [%rd119];
	ld.global.u32 	%r82, [%rd120];
	setp.ne.s32 	%p2, %r81, %r82;
	add.s32 	%r83, %r30, 256;
	cvt.u64.u32 	%rd121, %r83;
	ld.global.u32 	%r84, [%rd119+1024];
	ld.global.u32 	%r86, [%rd120+1024];
	setp.ne.s32 	%p3, %r84, %r86;
	add.s32 	%r88, %r30, 512;
	cvt.u64.u32 	%rd122, %r88;
	add.s64 	%rd123, %rd115, %rd122;
	ld.global.u32 	%r89, [%rd119+2048];
	ld.global.u32 	%r90, [%rd120+2048];
	setp.ne.s32 	%p4, %r89, %r90;
	add.s64 	%rd124, %rd123, 256;
	ld.global.u32 	%r91, [%rd119+3072];
	ld.global.u32 	%r92, [%rd120+3072];
	setp.ne.s32 	%p6, %r91, %r92;
	or.pred  	%p8, %p2, %p3;
	selp.b64 	%rd125, %rd116, %rd121, %p2;
	add.s64 	%rd126, %rd115, %rd125;
	min.s64 	%rd127, %rd123, %rd126;
	selp.b64 	%rd128, %rd127, %rd126, %p4;
	or.pred  	%p9, %p8, %p4;
	selp.b64 	%rd129, %rd128, %rd123, %p8;
	min.s64 	%rd130, %rd124, %rd129;
	selp.b64 	%rd131, %rd130, %rd129, %p6;
	or.pred  	%p10, %p9, %p6;
	selp.u16 	%rs385, 1, 0, %p10;
	selp.b64 	%rd482, %rd131, %rd124, %p9;
	shl.b32 	%r31, %r2, 10;
	setp.lt.u32 	%p11, %r5, %r31;
	@%p11 bra 	$L__BB9_95;
	add.s32 	%r94, %r30, %r31;
	add.s32 	%r95, %r94, %r4;
	add.s32 	%r569, %r95, 1024;
	not.b32 	%r96, %r30;
	add.s32 	%r97, %r96, %r1;
	sub.s32 	%r98, %r97, %r31;
	sub.s32 	%r568, %r98, %r4;
	mov.b32 	%r570, 0;
	mov.u32 	%r571, %r4;
$L__BB9_80:
	shl.b32 	%r38, %r2, 10;
	add.s32 	%r571, %r571, %r38;
	add.s32 	%r99, %r1, -1024;
	setp.gt.u32 	%p12, %r571, %r99;
	@%p12 bra 	$L__BB9_82;
	add.s32 	%r100, %r30, %r571;
	cvt.u64.u32 	%rd132, %r100;
	mul.wide.u32 	%rd133, %r100, 4;
	add.s64 	%rd134, %rd1, %rd133;
	add.s64 	%rd135, %rd2, %rd133;
	add.s64 	%rd136, %rd112, %rd132;
	ld.global.u32 	%r101, [%rd134];
	ld.global.u32 	%r102, [%rd135];
	setp.ne.s32 	%p13, %r101, %r102;
	add.s64 	%rd137, %rd136, 256;
	ld.global.u32 	%r103, [%rd134+1024];
	ld.global.u32 	%r104, [%rd135+1024];
	setp.ne.s32 	%p14, %r103, %r104;
	selp.u16 	%rs107, 1, 0, %p14;
	add.s64 	%rd138, %rd136, 512;
	ld.global.u32 	%r105, [%rd134+2048];
	ld.global.u32 	%r106, [%rd135+2048];
	setp.ne.s32 	%p15, %r105, %r106;
	selp.u16 	%rs108, 1, 0, %p15;
	add.s64 	%rd139, %rd136, 768;
	ld.global.u32 	%r107, [%rd134+3072];
	ld.global.u32 	%r108, [%rd135+3072];
	setp.ne.s32 	%p16, %r107, %r108;
	selp.u16 	%rs109, 1, 0, %p16;
	and.b16  	%rs110, %rs385, 255;
	setp.eq.s16 	%p17, %rs110, 0;
	selp.u16 	%rs111, 1, 0, %p13;
	min.s64 	%rd140, %rd136, %rd482;
	selp.b16 	%rs112, 1, %rs385, %p13;
	selp.b64 	%rd141, %rd140, %rd482, %p13;
	selp.b16 	%rs113, %rs111, %rs112, %p17;
	and.b16  	%rs114, %rs113, 255;
	selp.b64 	%rd142, %rd136, %rd141, %p17;
	setp.eq.s16 	%p18, %rs114, 0;
	min.s64 	%rd143, %rd137, %rd142;
	selp.b16 	%rs115, 1, %rs113, %p14;
	selp.b64 	%rd144, %rd143, %rd142, %p14;
	selp.b16 	%rs116, %rs107, %rs115, %p18;
	and.b16  	%rs117, %rs116, 255;
	selp.b64 	%rd145, %rd137, %rd144, %p18;
	setp.eq.s16 	%p19, %rs117, 0;
	min.s64 	%rd146, %rd138, %rd145;
	selp.b16 	%rs118, 1, %rs116, %p15;
	selp.b64 	%rd147, %rd146, %rd145, %p15;
	selp.b16 	%rs119, %rs108, %rs118, %p19;
	and.b16  	%rs120, %rs119, 255;
	selp.b64 	%rd148, %rd138, %rd147, %p19;
	setp.eq.s16 	%p20, %rs120, 0;
	min.s64 	%rd149, %rd139, %rd148;
	selp.b16 	%rs121, 1, %rs119, %p16;
	selp.b64 	%rd150, %rd149, %rd148, %p16;
	selp.b16 	%rs385, %rs109, %rs121, %p20;
	selp.b64 	%rd482, %rd139, %rd150, %p20;
	sub.s32 	%r109, %r1, %r571;
	shl.b32 	%r110, %r2, 10;
	setp.lt.u32 	%p21, %r109, %r110;
	add.s32 	%r570, %r570, 1;
	add.s32 	%r569, %r569, %r110;
	sub.s32 	%r568, %r568, %r110;
	@%p21 bra 	$L__BB9_95;
	bra.uni 	$L__BB9_80;
$L__BB9_82:
	setp.le.u32 	%p22, %r1, %r571;
	sub.s32 	%r111, %r1, %r571;
	setp.ge.s32 	%p23, %r30, %r111;
	or.pred  	%p24, %p22, %p23;
	@%p24 bra 	$L__BB9_95;
	not.b32 	%r113, %r30;
	add.s32 	%r43, %r1, %r113;
	add.s32 	%r114, %r38, %r4;
	sub.s32 	%r115, %r43, %r114;
	mul.lo.s32 	%r116, %r2, %r570;
	shl.b32 	%r117, %r116, 10;
	sub.s32 	%r118, %r115, %r117;
	shr.u32 	%r119, %r118, 8;
	add.s32 	%r44, %r119, 1;
	and.b32  	%r45, %r44, 7;
	setp.lt.u32 	%p25, %r118, 1792;
	mov.u32 	%r576, %r30;
	@%p25 bra 	$L__BB9_87;
	or.b32  	%r574, %r30, 1024;
	shr.u32 	%r120, %r568, 8;
	add.s32 	%r121, %r120, 1;
	and.b32  	%r122, %r121, 33554424;
	neg.s32 	%r572, %r122;
$L__BB9_85:
	.pragma "nounroll";
	add.s32 	%r123, %r569, -1024;
	cvt.u64.u32 	%rd152, %r123;
	mul.wide.u32 	%rd153, %r123, 4;
	add.s64 	%rd154, %rd1, %rd153;
	add.s64 	%rd155, %rd2, %rd153;
	add.s64 	%rd156, %rd112, %rd152;
	ld.global.u32 	%r124, [%rd154];
	ld.global.u32 	%r125, [%rd155];
	setp.ne.s32 	%p26, %r124, %r125;
	selp.u16 	%rs123, 1, 0, %p26;
	and.b16  	%rs124, %rs385, 255;
	setp.ne.s16 	%p28, %rs124, 0;
	and.pred  	%p29, %p28, %p26;
	min.s64 	%rd157, %rd156, %rd482;
	setp.eq.s16 	%p30, %rs124, 0;
	selp.b16 	%rs125, %rs123, %rs385, %p30;
	selp.b64 	%rd158, %rd156, %rd482, %p30;
	selp.b16 	%rs126, 1, %rs125, %p29;
	and.b16  	%rs127, %rs126, 255;
	selp.b64 	%rd159, %rd157, %rd158, %p29;
	add.s32 	%r126, %r569, -768;
	cvt.u64.u32 	%rd160, %r126;
	mul.wide.u32 	%rd161, %r126, 4;
	add.s64 	%rd162, %rd1, %rd161;
	add.s64 	%rd163, %rd2, %rd161;
	add.s64 	%rd164, %rd112, %rd160;
	ld.global.u32 	%r127, [%rd162];
	ld.global.u32 	%r128, [%rd163];
	setp.ne.s32 	%p31, %r127, %r128;
	selp.u16 	%rs128, 1, 0, %p31;
	setp.ne.s16 	%p33, %rs127, 0;
	and.pred  	%p34, %p33, %p31;
	min.s64 	%rd165, %rd164, %rd159;
	setp.eq.s16 	%p35, %rs127, 0;
	selp.b16 	%rs129, %rs128, %rs126, %p35;
	selp.b64 	%rd166, %rd164, %rd159, %p35;
	selp.b16 	%rs130, 1, %rs129, %p34;
	and.b16  	%rs131, %rs130, 255;
	selp.b64 	%rd167, %rd165, %rd166, %p34;
	add.s32 	%r129, %r569, -512;
	cvt.u64.u32 	%rd168, %r129;
	mul.wide.u32 	%rd169, %r129, 4;
	add.s64 	%rd170, %rd1, %rd169;
	add.s64 	%rd171, %rd2, %rd169;
	add.s64 	%rd172, %rd112, %rd168;
	ld.global.u32 	%r130, [%rd170];
	ld.global.u32 	%r131, [%rd171];
	setp.ne.s32 	%p36, %r130, %r131;
	selp.u16 	%rs132, 1, 0, %p36;
	setp.ne.s16 	%p38, %rs131, 0;
	and.pred  	%p39, %p38, %p36;
	min.s64 	%rd173, %rd172, %rd167;
	setp.eq.s16 	%p40, %rs131, 0;
	selp.b16 	%rs133, %rs132, %rs130, %p40;
	selp.b64 	%rd174, %rd172, %rd167, %p40;
	selp.b16 	%rs134, 1, %rs133, %p39;
	and.b16  	%rs135, %rs134, 255;
	selp.b64 	%rd175, %rd173, %rd174, %p39;
	add.s32 	%r132, %r569, 768;
	add.s32 	%r133, %r569, -256;
	cvt.u64.u32 	%rd176, %r133;
	mul.wide.u32 	%rd177, %r133, 4;
	add.s64 	%rd178, %rd1, %rd177;
	add.s64 	%rd179, %rd2, %rd177;
	add.s64 	%rd180, %rd112, %rd176;
	ld.global.u32 	%r134, [%rd178];
	ld.global.u32 	%r135, [%rd179];
	setp.ne.s32 	%p41, %r134, %r135;
	selp.u16 	%rs136, 1, 0, %p41;
	setp.ne.s16 	%p43, %rs135, 0;
	and.pred  	%p44, %p43, %p41;
	min.s64 	%rd181, %rd180, %rd175;
	setp.eq.s16 	%p45, %rs135, 0;
	selp.b16 	%rs137, %rs136, %rs134, %p45;
	selp.b64 	%rd182, %rd180, %rd175, %p45;
	selp.b16 	%rs138, 1, %rs137, %p44;
	and.b16  	%rs139, %rs138, 255;
	selp.b64 	%rd183, %rd181, %rd182, %p44;
	cvt.u64.u32 	%rd184, %r569;
	mul.wide.u32 	%rd185, %r569, 4;
	add.s64 	%rd186, %rd1, %rd185;
	add.s64 	%rd187, %rd2, %rd185;
	add.s64 	%rd188, %rd112, %rd184;
	ld.global.u32 	%r136, [%rd186];
	ld.global.u32 	%r137, [%rd187];
	setp.ne.s32 	%p46, %r136, %r137;
	selp.u16 	%rs140, 1, 0, %p46;
	setp.ne.s16 	%p48, %rs139, 0;
	and.pred  	%p49, %p48, %p46;
	min.s64 	%rd189, %rd188, %rd183;
	setp.eq.s16 	%p50, %rs139, 0;
	selp.b16 	%rs141, %rs140, %rs138, %p50;
	selp.b64 	%rd190, %rd188, %rd183, %p50;
	selp.b16 	%rs142, 1, %rs141, %p49;
	and.b16  	%rs143, %rs142, 255;
	selp.b64 	%rd191, %rd189, %rd190, %p49;
	add.s32 	%r138, %r569, 256;
	cvt.u64.u32 	%rd192, %r138;
	mul.wide.u32 	%rd193, %r138, 4;
	add.s64 	%rd194, %rd1, %rd193;
	add.s64 	%rd195, %rd2, %rd193;
	add.s64 	%rd196, %rd112, %rd192;
	ld.global.u32 	%r139, [%rd194];
	ld.global.u32 	%r140, [%rd195];
	setp.ne.s32 	%p51, %r139, %r140;
	selp.u16 	%rs144, 1, 0, %p51;
	setp.ne.s16 	%p53, %rs143, 0;
	and.pred  	%p54, %p53, %p51;
	min.s64 	%rd197, %rd196, %rd191;
	setp.eq.s16 	%p55, %rs143, 0;
	selp.b16 	%rs145, %rs144, %rs142, %p55;
	selp.b64 	%rd198, %rd196, %rd191, %p55;
	selp.b16 	%rs146, 1, %rs145, %p54;
	and.b16  	%rs147, %rs146, 255;
	selp.b64 	%rd199, %rd197, %rd198, %p54;
	add.s32 	%r141, %r569, 512;
	cvt.u64.u32 	%rd200, %r141;
	mul.wide.u32 	%rd201, %r141, 4;
	add.s64 	%rd202, %rd1, %rd201;
	add.s64 	%rd203, %rd2, %rd201;
	add.s64 	%rd204, %rd112, %rd200;
	ld.global.u32 	%r142, [%rd202];
	ld.global.u32 	%r143, [%rd203];
	setp.ne.s32 	%p56, %r142, %r143;
	selp.u16 	%rs148, 1, 0, %p56;
	setp.ne.s16 	%p58, %rs147, 0;
	and.pred  	%p59, %p58, %p56;
	min.s64 	%rd205, %rd204, %rd199;
	setp.eq.s16 	%p60, %rs147, 0;
	selp.b16 	%rs149, %rs148, %rs146, %p60;
	selp.b64 	%rd206, %rd204, %rd199, %p60;
	selp.b16 	%rs150, 1, %rs149, %p59;
	and.b16  	%rs151, %rs150, 255;
	selp.b64 	%rd207, %rd205, %rd206, %p59;
	cvt.u64.u32 	%rd208, %r132;
	mul.wide.u32 	%rd209, %r132, 4;
	add.s64 	%rd210, %rd1, %rd209;
	add.s64 	%rd211, %rd2, %rd209;
	add.s64 	%rd212, %rd112, %rd208;
	ld.global.u32 	%r144, [%rd210];
	ld.global.u32 	%r145, [%rd211];
	setp.ne.s32 	%p61, %r144, %r145;
	selp.u16 	%rs152, 1, 0, %p61;
	setp.ne.s16 	%p63, %rs151, 0;
	and.pred  	%p64, %p63, %p61;
	min.s64 	%rd213, %rd212, %rd207;
	setp.eq.s16 	%p65, %rs151, 0;
	selp.b16 	%rs153, %rs152, %rs150, %p65;
	selp.b64 	%rd214, %rd212, %rd207, %p65;
	selp.b16 	%rs385, 1, %rs153, %p64;
	selp.b64 	%rd482, %rd213, %rd214, %p64;
	add.s32 	%r574, %r574, 2048;
	add.s32 	%r569, %r569, 2048;
	add.s32 	%r572, %r572, 8;
	setp.ne.s32 	%p66, %r572, 0;
	@%p66 bra 	$L__BB9_85;
	add.s32 	%r576, %r574, -1024;
$L__BB9_87:
	setp.eq.s32 	%p67, %r45, 0;
	@%p67 bra 	$L__BB9_95;
	setp.lt.u32 	%p68, %r45, 4;
	@%p68 bra 	$L__BB9_90;
	add.s32 	%r146, %r576, %r571;
	cvt.u64.u32 	%rd216, %r146;
	mul.wide.u32 	%rd217, %r146, 4;
	add.s64 	%rd218, %rd1, %rd217;
	add.s64 	%rd219, %rd2, %rd217;
	add.s64 	%rd220, %rd112, %rd216;
	ld.global.u32 	%r147, [%rd218];
	ld.global.u32 	%r148, [%rd219];
	setp.ne.s32 	%p69, %r147, %r148;
	selp.u16 	%rs155, 1, 0, %p69;
	and.b16  	%rs156, %rs385, 255;
	setp.ne.s16 	%p71, %rs156, 0;
	and.pred  	%p72, %p71, %p69;
	min.s64 	%rd221, %rd220, %rd482;
	setp.eq.s16 	%p73, %rs156, 0;
	selp.b16 	%rs157, %rs155, %rs385, %p73;
	selp.b64 	%rd222, %rd220, %rd482, %p73;
	selp.b16 	%rs158, 1, %rs157, %p72;
	and.b16  	%rs159, %rs158, 255;
	selp.b64 	%rd223, %rd221, %rd222, %p72;
	add.s32 	%r149, %r146, 256;
	cvt.u64.u32 	%rd224, %r149;
	mul.wide.u32 	%rd225, %r149, 4;
	add.s64 	%rd226, %rd1, %rd225;
	add.s64 	%rd227, %rd2, %rd225;
	add.s64 	%rd228, %rd112, %rd224;
	ld.global.u32 	%r150, [%rd226];
	ld.global.u32 	%r151, [%rd227];
	setp.ne.s32 	%p74, %r150, %r151;
	selp.u16 	%rs160, 1, 0, %p74;
	setp.ne.s16 	%p76, %rs159, 0;
	and.pred  	%p77, %p76, %p74;
	min.s64 	%rd229, %rd228, %rd223;
	setp.eq.s16 	%p78, %rs159, 0;
	selp.b16 	%rs161, %rs160, %rs158, %p78;
	selp.b64 	%rd230, %rd228, %rd223, %p78;
	selp.b16 	%rs162, 1, %rs161, %p77;
	and.b16  	%rs163, %rs162, 255;
	selp.b64 	%rd231, %rd229, %rd230, %p77;
	add.s32 	%r152, %r146, 512;
	cvt.u64.u32 	%rd232, %r152;
	mul.wide.u32 	%rd233, %r152, 4;
	add.s64 	%rd234, %rd1, %rd233;
	add.s64 	%rd235, %rd2, %rd233;
	add.s64 	%rd236, %rd112, %rd232;
	ld.global.u32 	%r153, [%rd234];
	ld.global.u32 	%r154, [%rd235];
	setp.ne.s32 	%p79, %r153, %r154;
	selp.u16 	%rs164, 1, 0, %p79;
	setp.ne.s16 	%p81, %rs163, 0;
	and.pred  	%p82, %p81, %p79;
	min.s64 	%rd237, %rd236, %rd231;
	setp.eq.s16 	%p83, %rs163, 0;
	selp.b16 	%rs165, %rs164, %rs162, %p83;
	selp.b64 	%rd238, %rd236, %rd231, %p83;
	selp.b16 	%rs166, 1, %rs165, %p82;
	and.b16  	%rs167, %rs166, 255;
	selp.b64 	%rd239, %rd237, %rd238, %p82;
	add.s32 	%r155, %r146, 768;
	cvt.u64.u32 	%rd240, %r155;
	mul.wide.u32 	%rd241, %r155, 4;
	add.s64 	%rd242, %rd1, %rd241;
	add.s64 	%rd243, %rd2, %rd241;
	add.s64 	%rd244, %rd112, %rd240;
	ld.global.u32 	%r156, [%rd242];
	ld.global.u32 	%r157, [%rd243];
	setp.ne.s32 	%p84, %r156, %r157;
	selp.u16 	%rs168, 1, 0, %p84;
	setp.ne.s16 	%p86, %rs167, 0;
	and.pred  	%p87, %p86, %p84;
	min.s64 	%rd245, %rd244, %rd239;
	setp.eq.s16 	%p88, %rs167, 0;
	selp.b16 	%rs169, %rs168, %rs166, %p88;
	selp.b64 	%rd246, %rd244, %rd239, %p88;
	selp.b16 	%rs385, 1, %rs169, %p87;
	selp.b64 	%rd482, %rd245, %rd246, %p87;
	add.s32 	%r576, %r576, 1024;
$L__BB9_90:
	and.b32  	%r158, %r44, 3;
	setp.eq.s32 	%p89, %r158, 0;
	@%p89 bra 	$L__BB9_95;
	setp.eq.s32 	%p90, %r158, 1;
	@%p90 bra 	$L__BB9_93;
	add.s32 	%r159, %r576, %r571;
	cvt.u64.u32 	%rd248, %r159;
	mul.wide.u32 	%rd249, %r159, 4;
	add.s64 	%rd250, %rd1, %rd249;
	add.s64 	%rd251, %rd2, %rd249;
	add.s64 	%rd252, %rd112, %rd248;
	ld.global.u32 	%r160, [%rd250];
	ld.global.u32 	%r161, [%rd251];
	setp.ne.s32 	%p91, %r160, %r161;
	selp.u16 	%rs171, 1, 0, %p91;
	and.b16  	%rs172, %rs385, 255;
	setp.ne.s16 	%p93, %rs172, 0;
	and.pred  	%p94, %p93, %p91;
	min.s64 	%rd253, %rd252, %rd482;
	setp.eq.s16 	%p95, %rs172, 0;
	selp.b16 	%rs173, %rs171, %rs385, %p95;
	selp.b64 	%rd254, %rd252, %rd482, %p95;
	selp.b16 	%rs174, 1, %rs173, %p94;
	and.b16  	%rs175, %rs174, 255;
	selp.b64 	%rd255, %rd253, %rd254, %p94;
	add.s32 	%r162, %r159, 256;
	cvt.u64.u32 	%rd256, %r162;
	mul.wide.u32 	%rd257, %r162, 4;
	add.s64 	%rd258, %rd1, %rd257;
	add.s64 	%rd259, %rd2, %rd257;
	add.s64 	%rd260, %rd112, %rd256;
	ld.global.u32 	%r163, [%rd258];
	ld.global.u32 	%r164, [%rd259];
	setp.ne.s32 	%p96, %r163, %r164;
	selp.u16 	%rs176, 1, 0, %p96;
	setp.ne.s16 	%p98, %rs175, 0;
	and.pred  	%p99, %p98, %p96;
	min.s64 	%rd261, %rd260, %rd255;
	setp.eq.s16 	%p100, %rs175, 0;
	selp.b16 	%rs177, %rs176, %rs174, %p100;
	selp.b64 	%rd262, %rd260, %rd255, %p100;
	selp.b16 	%rs385, 1, %rs177, %p99;
	selp.b64 	%rd482, %rd261, %rd262, %p99;
	add.s32 	%r576, %r576, 512;
$L__BB9_93:
	and.b32  	%r165, %r43, 256;
	setp.ne.s32 	%p101, %r165, 0;
	@%p101 bra 	$L__BB9_95;
	add.s32 	%r166, %r576, %r571;
	cvt.u64.u32 	%rd263, %r166;
	mul.wide.u32 	%rd264, %r166, 4;
	add.s64 	%rd265, %rd1, %rd264;
	add.s64 	%rd266, %rd2, %rd264;
	add.s64 	%rd267, %rd112, %rd263;
	ld.global.u32 	%r167, [%rd265];
	ld.global.u32 	%r168, [%rd266];
	setp.ne.s32 	%p102, %r167, %r168;
	selp.u16 	%rs178, 1, 0, %p102;
	and.b16  	%rs179, %rs385, 255;
	setp.ne.s16 	%p104, %rs179, 0;
	and.pred  	%p105, %p104, %p102;
	min.s64 	%rd268, %rd267, %rd482;
	setp.eq.s16 	%p106, %rs179, 0;
	selp.b16 	%rs180, %rs178, %rs385, %p106;
	selp.b64 	%rd269, %rd267, %rd482, %p106;
	selp.b16 	%rs385, 1, %rs180, %p105;
	selp.b64 	%rd482, %rd268, %rd269, %p105;
$L__BB9_95:
	// begin inline asm
	mov.u32 %r169, %laneid;
	// end inline asm
	cvt.u32.u16 	%r190, %rs385;
	and.b32  	%r171, %r190, 255;
	mov.b32 	%r187, 1;
	mov.b32 	%r188, 31;
	mov.b32 	%r189, -1;
	// begin inline asm
	shfl.sync.down.b32 %r170, %r171, %r187, %r188, %r189;
	// end inline asm
	// begin inline asm
	shfl.sync.down.b32 %r175, %r176, %r187, %r188, %r189;
	// end inline asm
	mov.b64 	{%r181, %r186}, %rd482;
	// begin inline asm
	shfl.sync.down.b32 %r180, %r181, %r187, %r188, %r189;
	// end inline asm
	// begin inline asm
	shfl.sync.down.b32 %r185, %r186, %r187, %r188, %r189;
	// end inline asm
	mov.b64 	%rd88, {%r180, %r185};
	cvt.u16.u32 	%rs74, %r170;
	setp.gt.s32 	%p107, %r169, 30;
	@%p107 bra 	$L__BB9_99;
	and.b16  	%rs181, %rs385, 255;
	setp.eq.s16 	%p108, %rs181, 0;
	and.b16  	%rs182, %rs74, 255;
	setp.eq.s16 	%p109, %rs182, 0;
	or.pred  	%p110, %p108, %p109;
	@%p110 bra 	$L__BB9_98;
	min.s64 	%rd482, %rd88, %rd482;
	mov.b16 	%rs385, 1;
	bra.uni 	$L__BB9_99;
$L__BB9_98:
	setp.eq.s16 	%p111, %rs181, 0;
	selp.b16 	%rs385, %rs74, %rs385, %p111;
	selp.b64 	%rd482, %rd88, %rd482, %p111;
$L__BB9_99:
	cvt.u32.u16 	%r211, %rs385;
	and.b32  	%r192, %r211, 255;
	mov.b32 	%r208, 2;
	mov.b32 	%r209, 31;
	mov.b32 	%r210, -1;
	// begin inline asm
	shfl.sync.down.b32 %r191, %r192, %r208, %r209, %r210;
	// end inline asm
	// begin inline asm
	shfl.sync.down.b32 %r196, %r197, %r208, %r209, %r210;
	// end inline asm
	mov.b64 	{%r202, %r207}, %rd482;
	// begin inline asm
	shfl.sync.down.b32 %r201, %r202, %r208, %r209, %r210;
	// end inline asm
	// begin inline asm
	shfl.sync.down.b32 %r206, %r207, %r208, %r209, %r210;
	// end inline asm
	mov.b64 	%rd92, {%r201, %r206};
	cvt.u16.u32 	%rs77, %r191;
	setp.gt.s32 	%p112, %r169, 29;
	@%p112 bra 	$L__BB9_103;
	and.b16  	%rs185, %rs385, 255;
	setp.eq.s16 	%p113, %rs185, 0;
	and.b16  	%rs186, %rs77, 255;
	setp.eq.s16 	%p114, %rs186, 0;
	or.pred  	%p115, %p113, %p114;
	@%p115 bra 	$L__BB9_102;
	min.s64 	%rd482, %rd92, %rd482;
	mov.b16 	%rs385, 1;
	bra.uni 	$L__BB9_103;
$L__BB9_102:
	setp.eq.s16 	%p116, %rs185, 0;
	selp.b16 	%rs385, %rs77, %rs385, %p116;
	selp.b64 	%rd482, %rd92, %rd482, %p116;
$L__BB9_103:
	cvt.u32.u16 	%r232, %rs385;
	and.b32  	%r213, %r232, 255;
	mov.b32 	%r229, 4;
	mov.b32 	%r230, 31;
	mov.b32 	%r231, -1;
	// begin inline asm
	shfl.sync.down.b32 %r212, %r213, %r229, %r230, %r231;
	// end inline asm
	// begin inline asm
	shfl.sync.down.b32 %r217, %r218, %r229, %r230, %r231;
	// end inline asm
	mov.b64 	{%r223, %r228}, %rd482;
	// begin inline asm
	shfl.sync.down.b32 %r222, %r223, %r229, %r230, %r231;
	// end inline asm
	// begin inline asm
	shfl.sync.down.b32 %r227, %r228, %r229, %r230, %r231;
	// end inline asm
	mov.b64 	%rd96, {%r222, %r227};
	cvt.u16.u32 	%rs80, %r212;
	setp.gt.s32 	%p117, %r169, 27;
	@%p117 bra 	$L__BB9_107;
	and.b16  	%rs189, %rs385, 255;
	setp.eq.s16 	%p118, %rs189, 0;
	and.b16  	%rs190, %rs80, 255;
	setp.eq.s16 	%p119, %rs190, 0;
	or.pred  	%p120, %p118, %p119;
	@%p120 bra 	$L__BB9_106;
	min.s64 	%rd482, %rd96, %rd482;
	mov.b16 	%rs385, 1;
	bra.uni 	$L__BB9_107;
$L__BB9_106:
	setp.eq.s16 	%p121, %rs189, 0;
	selp.b16 	%rs385, %rs80, %rs385, %p121;
	selp.b64 	%rd482, %rd96, %rd482, %p121;
$L__BB9_107:
	cvt.u32.u16 	%r253, %rs385;
	and.b32  	%r234, %r253, 255;
	mov.b32 	%r250, 8;
	mov.b32 	%r251, 31;
	mov.b32 	%r252, -1;
	// begin inline asm
	shfl.sync.down.b32 %r233, %r234, %r250, %r251, %r252;
	// end inline asm
	// begin inline asm
	shfl.sync.down.b32 %r238, %r239, %r250, %r251, %r252;
	// end inline asm
	mov.b64 	{%r244, %r249}, %rd482;
	// begin inline asm
	shfl.sync.down.b32 %r243, %r244, %r250, %r251, %r252;
	// end inline asm
	// begin inline asm
	shfl.sync.down.b32 %r248, %r249, %r250, %r251, %r252;
	// end inline asm
	mov.b64 	%rd100, {%r243, %r248};
	cvt.u16.u32 	%rs83, %r233;
	setp.gt.s32 	%p122, %r169, 23;
	@%p122 bra 	$L__BB9_111;
	and.b16  	%rs193, %rs385, 255;
	setp.eq.s16 	%p123, %rs193, 0;
	and.b16  	%rs194, %rs83, 255;
	setp.eq.s16 	%p124, %rs194, 0;
	or.pred  	%p125, %p123, %p124;
	@%p125 bra 	$L__BB9_110;
	min.s64 	%rd482, %rd100, %rd482;
	mov.b16 	%rs385, 1;
	bra.uni 	$L__BB9_111;
$L__BB9_110:
	setp.eq.s16 	%p126, %rs193, 0;
	selp.b16 	%rs385, %rs83, %rs385, %p126;
	selp.b64 	%rd482, %rd100, %rd482, %p126;
$L__BB9_111:
	cvt.u32.u16 	%r274, %rs385;
	and.b32  	%r255, %r274, 255;
	mov.b32 	%r271, 16;
	mov.b32 	%r272, 31;
	mov.b32 	%r273, -1;
	// begin inline asm
	shfl.sync.down.b32 %r254, %r255, %r271, %r272, %r273;
	// end inline asm
	// begin inline asm
	shfl.sync.down.b32 %r259, %r260, %r271, %r272, %r273;
	// end inline asm
	mov.b64 	{%r265, %r270}, %rd482;
	// begin inline asm
	shfl.sync.down.b32 %r264, %r265, %r271, %r272, %r273;
	// end inline asm
	// begin inline asm
	shfl.sync.down.b32 %r269, %r270, %r271, %r272, %r273;
	// end inline asm
	mov.b64 	%rd104, {%r264, %r269};
	cvt.u16.u32 	%rs86, %r254;
	setp.gt.s32 	%p127, %r169, 15;
	@%p127 bra 	$L__BB9_115;
	and.b16  	%rs197, %rs385, 255;
	setp.eq.s16 	%p128, %rs197, 0;
	and.b16  	%rs198, %rs86, 255;
	setp.eq.s16 	%p129, %rs198, 0;
	or.pred  	%p130, %p128, %p129;
	@%p130 bra 	$L__BB9_114;
	min.s64 	%rd482, %rd104, %rd482;
	mov.b16 	%rs385, 1;
	bra.uni 	$L__BB9_115;
$L__BB9_114:
	setp.eq.s16 	%p131, %rs197, 0;
	selp.b16 	%rs385, %rs86, %rs385, %p131;
	selp.b64 	%rd482, %rd104, %rd482, %p131;
$L__BB9_115:
	setp.ne.s32 	%p132, %r169, 0;
	@%p132 bra 	$L__BB9_117;
	shr.u32 	%r275, %r30, 1;
	and.b32  	%r276, %r275, 496;
	mov.u32 	%r277, _ZZN3cub18CUB_300001_SM_10006detail6reduce18DeviceReduceKernelINS2_10policy_hubIN4cuda3std3__45tupleIJblEEEjN6thrust24THRUST_300001_SM_1000_NS8cuda_cub9__find_if7functorIS9_EEE10Policy1000ENSB_12zip_iteratorINS8_IJNSD_26transform_input_iterator_tIbNSC_6detail35transform_pair_of_input_iterators_tIbNSB_6detail15normal_iteratorINSB_10device_ptrIiEEEESQ_NS7_8equal_toIiEEEENS7_10__not_fn_tINS7_10__identityEEEEENSB_17counting_iteratorIlNSB_11use_defaultESZ_SZ_EEEEEEEjSF_S9_SV_EEvT0_PT3_T1_NS0_13GridEvenShareIS16_EET2_T4_E12temp_storage;
	add.s32 	%r278, %r277, %r276;
	st.shared.u8 	[%r278+8], %rs385;
	st.shared.u64 	[%r278+16], %rd482;
$L__BB9_117:
	bar.sync 	0;
	setp.ne.s32 	%p133, %r30, 0;
	@%p133 bra 	$L__BB9_119;
	ld.shared.u8 	%rs201, [_ZZN3cub18CUB_300001_SM_10006detail6reduce18DeviceReduceKernelINS2_10policy_hubIN4cuda3std3__45tupleIJblEEEjN6thrust24THRUST_300001_SM_1000_NS8cuda_cub9__find_if7functorIS9_EEE10Policy1000ENSB_12zip_iteratorINS8_IJNSD_26transform_input_iterator_tIbNSC_6detail35transform_pair_of_input_iterators_tIbNSB_6detail15normal_iteratorINSB_10device_ptrIiEEEESQ_NS7_8equal_toIiEEEENS7_10__not_fn_tINS7_10__identityEEEEENSB_17counting_iteratorIlNSB_11use_defaultESZ_SZ_EEEEEEEjSF_S9_SV_EEvT0_PT3_T1_NS0_13GridEvenShareIS16_EET2_T4_E12temp_storage+24];
	ld.shared.u64 	%rd270, [_ZZN3cub18CUB_300001_SM_10006detail6reduce18DeviceReduceKernelINS2_10policy_hubIN4cuda3std3__45tupleIJblEEEjN6thrust24THRUST_300001_SM_1000_NS8cuda_cub9__find_if7functorIS9_EEE10Policy1000ENSB_12zip_iteratorINS8_IJNSD_26transform_input_iterator_tIbNSC_6detail35transform_pair_of_input_iterators_tIbNSB_6detail15normal_iteratorINSB_10device_ptrIiEEEESQ_NS7_8equal_toIiEEEENS7_10__not_fn_tINS7_10__identityEEEEENSB_17counting_iteratorIlNSB_11use_defaultESZ_SZ_EEEEEEEjSF_S9_SV_EEvT0_PT3_T1_NS0_13GridEvenShareIS16_EET2_T4_E12temp_storage+32];
	and.b16  	%rs202, %rs385, 255;
	setp.eq.s16 	%p134, %rs202, 0;
	setp.eq.s16 	%p135, %rs201, 0;
	min.s64 	%rd271, %rd270, %rd482;
	selp.b16 	%rs203, %rs385, 1, %p135;
	selp.b16 	%rs204, %rs201, %rs203, %p134;
	and.b16  	%rs205, %rs204, 255;
	selp.b64 	%rd272, %rd482, %rd271, %p135;
	selp.b64 	%rd273, %rd270, %rd272, %p134;
	ld.shared.u8 	%rs206, [_ZZN3cub18CUB_300001_SM_10006detail6reduce18DeviceReduceKernelINS2_10policy_hubIN4cuda3std3__45tupleIJblEEEjN6thrust24THRUST_300001_SM_1000_NS8cuda_cub9__find_if7functorIS9_EEE10Policy1000ENSB_12zip_iteratorINS8_IJNSD_26transform_input_iterator_tIbNSC_6detail35transform_pair_of_input_iterators_tIbNSB_6detail15normal_iteratorINSB_10device_ptrIiEEEESQ_NS7_8equal_toIiEEEENS7_10__not_fn_tINS7_10__identityEEEEENSB_17counting_iteratorIlNSB_11use_defaultESZ_SZ_EEEEEEEjSF_S9_SV_EEvT0_PT3_T1_NS0_13GridEvenShareIS16_EET2_T4_E12temp_storage+40];
	ld.shared.u64 	%rd274, [_ZZN3cub18CUB_300001_SM_10006detail6reduce18DeviceReduceKernelINS2_10policy_hubIN4cuda3std3__45tupleIJblEEEjN6thrust24THRUST_300001_SM_1000_NS8cuda_cub9__find_if7functorIS9_EEE10Policy1000ENSB_12zip_iteratorINS8_IJNSD_26transform_input_iterator_tIbNSC_6detail35transform_pair_of_input_iterators_tIbNSB_6detail15normal_iteratorINSB_10device_ptrIiEEEESQ_NS7_8equal_toIiEEEENS7_10__not_fn_tINS7_10__identityEEEEENSB_17counting_iteratorIlNSB_11use_defaultESZ_SZ_EEEEEEEjSF_S9_SV_EEvT0_PT3_T1_NS0_13GridEvenShareIS16_EET2_T4_E12temp_storage+48];
	setp.eq.s16 	%p136, %rs205, 0;
	setp.eq.s16 	%p137, %rs206, 0;
	min.s64 	%rd275, %rd274, %rd273;
	selp.b16 	%rs207, %rs204, 1, %p137;
	selp.b16 	%rs208, %rs206, %rs207, %p136;
	and.b16  	%rs209, %rs208, 255;
	selp.b64 	%rd276, %rd273, %rd275, %p137;
	selp.b64 	%rd277, %rd274, %rd276, %p136;
	ld.shared.u8 	%rs210, [_ZZN3cub18CUB_300001_SM_10006detail6reduce18DeviceReduceKernelINS2_10policy_hubIN4cuda3std3__45tupleIJblEEEjN6thrust24THRUST_300001_SM_1000_NS8cuda_cub9__find_if7functorIS9_EEE10Policy1000ENSB_12zip_iteratorINS8_IJNSD_26transform_input_iterator_tIbNSC_6detail35transform_pair_of_input_iterators_tIbNSB_6detail15normal_iteratorINSB_10device_ptrIiEEEESQ_NS7_8equal_toIiEEEENS7_10__not_fn_tINS7_10__identityEEEEENSB_17counting_iteratorIlNSB_11use_defaultESZ_SZ_EEEEEEEjSF_S9_SV_EEvT0_PT3_T1_NS0_13GridEvenShareIS16_EET2_T4_E12temp_storage+56];
	ld.shared.u64 	%rd278, [_ZZN3cub18CUB_300001_SM_10006detail6reduce18DeviceReduceKernelINS2_10policy_hubIN4cuda3std3__45tupleIJblEEEjN6thrust24THRUST_300001_SM_1000_NS8cuda_cub9__find_if7functorIS9_EEE10Policy1000ENSB_12zip_iteratorINS8_IJNSD_26transform_input_iterator_tIbNSC_6detail35transform_pair_of_input_iterators_tIbNSB_6detail15normal_iteratorINSB_10device_ptrIiEEEESQ_NS7_8equal_toIiEEEENS7_10__not_fn_tINS7_10__identityEEEEENSB_17counting_iteratorIlNSB_11use_defaultESZ_SZ_EEEEEEEjSF_S9_SV_EEvT0_PT3_T1_NS0_13GridEvenShareIS16_EET2_T4_E12temp_storage+64];
	setp.eq.s16 	%p138, %rs209, 0;
	setp.eq.s16 	%p139, %rs210, 0;
	min.s64 	%rd279, %rd278, %rd277;
	selp.b16 	%rs211, %rs208, 1, %p139;
	selp.b16 	%rs212, %rs210, %rs211, %p138;
	and.b16  	%rs213, %rs212, 255;
	selp.b64 	%rd280, %rd277, %rd279, %p139;
	selp.b64 	%rd281, %rd278, %rd280, %p138;
	ld.shared.u8 	%rs214, [_ZZN3cub18CUB_300001_SM_10006detail6reduce18DeviceReduceKernelINS2_10policy_hubIN4cuda3std3__45tupleIJblEEEjN6thrust24THRUST_300001_SM_1000_NS8cuda_cub9__find_if7functorIS9_EEE10Policy1000ENSB_12zip_iteratorINS8_IJNSD_26transform_input_iterator_tIbNSC_6detail35transform_pair_of_input_iterators_tIbNSB_6detail15normal_iteratorINSB_10device_ptrIiEEEESQ_NS7_8equal_toIiEEEENS7_10__not_fn_tINS7_10__identityEEEEENSB_17counting_iteratorIlNSB_11use_defaultESZ_SZ_EEEEEEEjSF_S9_SV_EEvT0_PT3_T1_NS0_13GridEvenShareIS16_EET2_T4_E12temp_storage+72];
	ld.shared.u64 	%rd282, [_ZZN3cub18CUB_300001_SM_10006detail6reduce18DeviceReduceKernelINS2_10policy_hubIN4cuda3std3__45tupleIJblEEEjN6thrust24THRUST_300001_SM_1000_NS8cuda_cub9__find_if7functorIS9_EEE10Policy1000ENSB_12zip_iteratorINS8_IJNSD_26transform_input_iterator_tIbNSC_6detail35transform_pair_of_input_iterators_tIbNSB_6detail15normal_iteratorINSB_10device_ptrIiEEEESQ_NS7_8equal_toIiEEEENS7_10__not_fn_tINS7_10__identityEEEEENSB_17counting_iteratorIlNSB_11use_defaultESZ_SZ_EEEEEEEjSF_S9_SV_EEvT0_PT3_T1_NS0_13GridEvenShareIS16_EET2_T4_E12temp_storage+80];
	setp.eq.s16 	%p140, %rs213, 0;
	setp.eq.s16 	%p141, %rs214, 0;
	min.s64 	%rd283, %rd282, %rd281;
	selp.b16 	%rs215, %rs212, 1, %p141;
	selp.b16 	%rs216, %rs214, %rs215, %p140;
	and.b16  	%rs217, %rs216, 255;
	selp.b64 	%rd284, %rd281, %rd283, %p141;
	selp.b64 	%rd285, %rd282, %rd284, %p140;
	ld.shared.u8 	%rs218, [_ZZN3cub18CUB_300001_SM_10006detail6reduce18DeviceReduceKernelINS2_10policy_hubIN4cuda3std3__45tupleIJblEEEjN6thrust24THRUST_300001_SM_1000_NS8cuda_cub9__find_if7functorIS9_EEE10Policy1000ENSB_12zip_iteratorINS8_IJNSD_26transform_input_iterator_tIbNSC_6detail35transform_pair_of_input_iterators_tIbNSB_6detail15normal_iteratorINSB_10device_ptrIiEEEESQ_NS7_8equal_toIiEEEENS7_10__not_fn_tINS7_10__identityEEEEENSB_17counting_iteratorIlNSB_11use_defaultESZ_SZ_EEEEEEEjSF_S9_SV_EEvT0_PT3_T1_NS0_13GridEvenShareIS16_EET2_T4_E12temp_storage+88];
	ld.shared.u64 	%rd286, [_ZZN3cub18CUB_300001_SM_10006detail6reduce18DeviceReduceKernelINS2_10policy_hubIN4cuda3std3__45tupleIJblEEEjN6thrust24THRUST_300001_SM_1000_NS8cuda_cub9__find_if7functorIS9_EEE10Policy1000ENSB_12zip_iteratorINS8_IJNSD_26transform_input_iterator_tIbNSC_6detail35transform_pair_of_input_iterators_tIbNSB_6detail15normal_iteratorINSB_10device_ptrIiEEEESQ_NS7_8equal_toIiEEEENS7_10__not_fn_tINS7_10__identityEEEEENSB_17counting_iteratorIlNSB_11use_defaultESZ_SZ_EEEEEEEjSF_S9_SV_EEvT0_PT3_T1_NS0_13GridEvenShareIS16_EET2_T4_E12temp_storage+96];
	setp.eq.s16 	%p142, %rs217, 0;
	setp.eq.s16 	%p143, %rs218, 0;
	min.s64 	%rd287, %rd286, %rd285;
	selp.b16 	%rs219, %rs216, 1, %p143;
	selp.b16 	%rs220, %rs218, %rs219, %p142;
	and.b16  	%rs221, %rs220, 255;
	selp.b64 	%rd288, %rd285, %rd287, %p143;
	selp.b64 	%rd289, %rd286, %rd288, %p142;
	ld.shared.u8 	%rs222, [_ZZN3cub18CUB_300001_SM_10006detail6reduce18DeviceReduceKernelINS2_10policy_hubIN4cuda3std3__45tupleIJblEEEjN6thrust24THRUST_300001_SM_1000_NS8cuda_cub9__find_if7functorIS9_EEE10Policy1000ENSB_12zip_iteratorINS8_IJNSD_26transform_input_iterator_tIbNSC_6detail35transform_pair_of_input_iterators_tIbNSB_6detail15normal_iteratorINSB_10device_ptrIiEEEESQ_NS7_8equal_toIiEEEENS7_10__not_fn_tINS7_10__identityEEEEENSB_17counting_iteratorIlNSB_11use_defaultESZ_SZ_EEEEEEEjSF_S9_SV_EEvT0_PT3_T1_NS0_13GridEvenShareIS16_EET2_T4_E12temp_storage+104];
	ld.shared.u64 	%rd290, [_ZZN3cub18CUB_300001_SM_10006detail6reduce18DeviceReduceKernelINS2_10policy_hubIN4cuda3std3__45tupleIJblEEEjN6thrust24THRUST_300001_SM_1000_NS8cuda_cub9__find_if7functorIS9_EEE10Policy1000ENSB_12zip_iteratorINS8_IJNSD_26transform_input_iterator_tIbNSC_6detail35transform_pair_of_input_iterators_tIbNSB_6detail15normal_iteratorINSB_10device_ptrIiEEEESQ_NS7_8equal_toIiEEEENS7_10__not_fn_tINS7_10__identityEEEEENSB_17counting_iteratorIlNSB_11use_defaultESZ_SZ_EEEEEEEjSF_S9_SV_EEvT0_PT3_T1_NS0_13GridEvenShareIS16_EET2_T4_E12temp_storage+112];
	setp.eq.s16 	%p144, %rs221, 0;
	setp.eq.s16 	%p145, %rs222, 0;
	min.s64 	%rd291, %rd290, %rd289;
	selp.b16 	%rs223, %rs220, 1, %p145;
	selp.b16 	%rs224, %rs222, %rs223, %p144;
	and.b16  	%rs225, %rs224, 255;
	selp.b64 	%rd292, %rd289, %rd291, %p145;
	selp.b64 	%rd293, %rd290, %rd292, %p144;
	ld.shared.u8 	%rs226, [_ZZN3cub18CUB_300001_SM_10006detail6reduce18DeviceReduceKernelINS2_10policy_hubIN4cuda3std3__45tupleIJblEEEjN6thrust24THRUST_300001_SM_1000_NS8cuda_cub9__find_if7functorIS9_EEE10Policy1000ENSB_12zip_iteratorINS8_IJNSD_26transform_input_iterator_tIbNSC_6detail35transform_pair_of_input_iterators_tIbNSB_6detail15normal_iteratorINSB_10device_ptrIiEEEESQ_NS7_8equal_toIiEEEENS7_10__not_fn_tINS7_10__identityEEEEENSB_17counting_iteratorIlNSB_11use_defaultESZ_SZ_EEEEEEEjSF_S9_SV_EEvT0_PT3_T1_NS0_13GridEvenShareIS16_EET2_T4_E12temp_storage+120];
	ld.shared.u64 	%rd294, [_ZZN3cub18CUB_300001_SM_10006detail6reduce18DeviceReduceKernelINS2_10policy_hubIN4cuda3std3__45tupleIJblEEEjN6thrust24THRUST_300001_SM_1000_NS8cuda_cub9__find_if7functorIS9_EEE10Policy1000ENSB_12zip_iteratorINS8_IJNSD_26transform_input_iterator_tIbNSC_6detail35transform_pair_of_input_iterators_tIbNSB_6detail15normal_iteratorINSB_10device_ptrIiEEEESQ_NS7_8equal_toIiEEEENS7_10__not_fn_tINS7_10__identityEEEEENSB_17counting_iteratorIlNSB_11use_defaultESZ_SZ_EEEEEEEjSF_S9_SV_EEvT0_PT3_T1_NS0_13GridEvenShareIS16_EET2_T4_E12temp_storage+128];
	setp.eq.s16 	%p146, %rs225, 0;
	setp.eq.s16 	%p147, %rs226, 0;
	min.s64 	%rd295, %rd294, %rd293;
	selp.b16 	%rs227, %rs224, 1, %p147;
	selp.b16 	%rs385, %rs226, %rs227, %p146;
	selp.b64 	%rd296, %rd293, %rd295, %p147;
	selp.b64 	%rd482, %rd294, %rd296, %p146;
$L__BB9_119:
	mov.u32 	%r560, %tid.x;
	setp.ne.s32 	%p324, %r560, 0;
	@%p324 bra 	$L__BB9_121;
	ld.param.u64 	%rd472, [_ZN3cub18CUB_300001_SM_10006detail6reduce18DeviceReduceKernelINS2_10policy_hubIN4cuda3std3__45tupleIJblEEEjN6thrust24THRUST_300001_SM_1000_NS8cuda_cub9__find_if7functorIS9_EEE10Policy1000ENSB_12zip_iteratorINS8_IJNSD_26transform_input_iterator_tIbNSC_6detail35transform_pair_of_input_iterators_tIbNSB_6detail15normal_iteratorINSB_10device_ptrIiEEEESQ_NS7_8equal_toIiEEEENS7_10__not_fn_tINS7_10__identityEEEEENSB_17counting_iteratorIlNSB_11use_defaultESZ_SZ_EEEEEEEjSF_S9_SV_EEvT0_PT3_T1_NS0_13GridEvenShareIS16_EET2_T4__param_1];
	cvta.to.global.u64 	%rd469, %rd472;
	mul.wide.u32 	%rd470, %r3, 16;
	add.s64 	%rd471, %rd469, %rd470;
	st.global.u8 	[%rd471], %rs385;
	st.global.u64 	[%rd471+8], %rd482;
$L__BB9_121:
	ret;

}
	// .globl	_ZN3cub18CUB_300001_SM_10006detail6reduce28DeviceReduceSingleTileKernelINS2_10policy_hubIN4cuda3std3__45tupleIJblEEEjN6thrust24THRUST_300001_SM_1000_NS8cuda_cub9__find_if7functorIS9_EEE10Policy1000EPS9_SI_iSF_S9_S9_NS7_10__identityEEEvT0_T1_T2_T3_T4_T6_
.visible .entry _ZN3cub18CUB_300001_SM_10006detail6reduce28DeviceReduceSingleTileKernelINS2_10policy_hubIN4cuda3std3__45tupleIJblEEEjN6thrust24THRUST_300001_SM_1000_NS8cuda_cub9__find_if7functorIS9_EEE10Policy1000EPS9_SI_iSF_S9_S9_NS7_10__identityEEEvT0_T1_T2_T3_T4_T6_(
	.param .u64 .ptr .align 1 _ZN3cub18CUB_300001_SM_10006detail6reduce28DeviceReduceSingleTileKernelINS2_10policy_hubIN4cuda3std3__45tupleIJblEEEjN6thrust24THRUST_300001_SM_1000_NS8cuda_cub9__find_if7functorIS9_EEE10Policy1000EPS9_SI_iSF_S9_S9_NS7_10__identityEEEvT0_T1_T2_T3_T4_T6__param_0,
	.param .u64 .ptr .align 1 _ZN3cub18CUB_300001_SM_10006detail6reduce28DeviceReduceSingleTileKernelINS2_10policy_hubIN4cuda3std3__45tupleIJblEEEjN6thrust24THRUST_300001_SM_1000_NS8cuda_cub9__find_if7functorIS9_EEE10Policy1000EPS9_SI_iSF_S9_S9_NS7_10__identityEEEvT0_T1_T2_T3_T4_T6__param_1,
	.param .u32 _ZN3cub18CUB_300001_SM_10006detail6reduce28DeviceReduceSingleTileKernelINS2_10policy_hubIN4cuda3std3__45tupleIJblEEEjN6thrust24THRUST_300001_SM_1000_NS8cuda_cub9__find_if7functorIS9_EEE10Policy1000EPS9_SI_iSF_S9_S9_NS7_10__identityEEEvT0_T1_T2_T3_T4_T6__param_2,
	.param .align 1 .b8 _ZN3cub18CUB_300001_SM_10006detail6reduce28DeviceReduceSingleTileKernelINS2_10policy_hubIN4cuda3std3__45tupleIJblEEEjN6thrust24THRUST_300001_SM_1000_NS8cuda_cub9__find_if7functorIS9_EEE10Policy1000EPS9_SI_iSF_S9_S9_NS7_10__identityEEEvT0_T1_T2_T3_T4_T6__param_3[1],
	.param .align 8 .b8 _ZN3cub18CUB_300001_SM_10006detail6reduce28DeviceReduceSingleTileKernelINS2_10policy_hubIN4cuda3std3__45tupleIJblEEEjN6thrust24THRUST_300001_SM_1000_NS8cuda_cub9__find_if7functorIS9_EEE10Policy1000EPS9_SI_iSF_S9_S9_NS7_10__identityEEEvT0_T1_T2_T3_T4_T6__param_4[16],
	.param .align 1 .b8 _ZN3cub18CUB_300001_SM_10006detail6reduce28DeviceReduceSingleTileKernelINS2_10policy_hubIN4cuda3std3__45tupleIJblEEEjN6thrust24THRUST_300001_SM_1000_NS8cuda_cub9__find_if7functorIS9_EEE10Policy1000EPS9_SI_iSF_S9_S9_NS7_10__identityEEEvT0_T1_T2_T3_T4_T6__param_5[1]
)
.maxntid 256
.minnctapersm 1
{
	.reg .pred 	%p<188>;
	.reg .b16 	%rs<340>;
	.reg .b32 	%r<406>;
	.reg .b64 	%rd<359>;
	// demoted variable
	.shared .align 8 .b8 _ZZN3cub18CUB_300001_SM_10006detail6reduce28DeviceReduceSingleTileKernelINS2_10policy_hubIN4cuda3std3__45tupleIJblEEEjN6thrust24THRUST_300001_SM_1000_NS8cuda_cub9__find_if7functorIS9_EEE10Policy1000EPS9_SI_iSF_S9_S9_NS7_10__identityEEEvT0_T1_T2_T3_T4_T6_E12temp_storage[152];
	ld.param.u64 	%rd106, [_ZN3cub18CUB_300001_SM_10006detail6reduce28DeviceReduceSingleTileKernelINS2_10policy_hubIN4cuda3std3__45tupleIJblEEEjN6thrust24THRUST_300001_SM_1000_NS8cuda_cub9__find_if7functorIS9_EEE10Policy1000EPS9_SI_iSF_S9_S9_NS7_10__identityEEEvT0_T1_T2_T3_T4_T6__param_4+8];
	ld.param.u64 	%rd105, [_ZN3cub18CUB_300001_SM_10006detail6reduce28DeviceReduceSingleTileKernelINS2_10policy_hubIN4cuda3std3__45tupleIJblEEEjN6thrust24THRUST_300001_SM_1000_NS8cuda_cub9__find_if7functorIS9_EEE10Policy1000EPS9_SI_iSF_S9_S9_NS7_10__identityEEEvT0_T1_T2_T3_T4_T6__param_0];
	ld.param.u64 	%rd107, [_ZN3cub18CUB_300001_SM_10006detail6reduce28DeviceReduceSingleTileKernelINS2_10policy_hubIN4cuda3std3__45tupleIJblEEEjN6thrust24THRUST_300001_SM_1000_NS8cuda_cub9__find_if7functorIS9_EEE10Policy1000EPS9_SI_iSF_S9_S9_NS7_10__identityEEEvT0_T1_T2_T3_T4_T6__param_1];
	ld.param.u32 	%r38, [_ZN3cub18CUB_300001_SM_10006detail6reduce28DeviceReduceSingleTileKernelINS2_10policy_hubIN4cuda3std3__45tupleIJblEEEjN6thrust24THRUST_300001_SM_1000_NS8cuda_cub9__find_if7functorIS9_EEE10Policy1000EPS9_SI_iSF_S9_S9_NS7_10__identityEEEvT0_T1_T2_T3_T4_T6__param_2];
	ld.param.u8 	%rs82, [_ZN3cub18CUB_300001_SM_10006detail6reduce28DeviceReduceSingleTileKernelINS2_10policy_hubIN4cuda3std3__45tupleIJblEEEjN6thrust24THRUST_300001_SM_1000_NS8cuda_cub9__find_if7functorIS9_EEE10Policy1000EPS9_SI_iSF_S9_S9_NS7_10__identityEEEvT0_T1_T2_T3_T4_T6__param_4];
	cvta.to.global.u64 	%rd1, %rd107;
	setp.ne.s32 	%p1, %r38, 0;
	@%p1 bra 	$L__BB10_3;
	mov.u32 	%r392, %tid.x;
	setp.ne.s32 	%p187, %r392, 0;
	@%p187 bra 	$L__BB10_112;
	st.global.u8 	[%rd1], %rs82;
	st.global.u64 	[%rd1+8], %rd106;
	bra.uni 	$L__BB10_112;
$L__BB10_3:
	setp.gt.s32 	%p2, %r38, 1023;
	@%p2 bra 	$L__BB10_74;
	mov.u32 	%r1, %tid.x;
	setp.ge.s32 	%p77, %r1, %r38;
	mov.b16 	%rs311, 0;
	mov.b64 	%rd329, 0;
	mov.u32 	%r396, %r1;
	@%p77 bra 	$L__BB10_6;
	mul.wide.u32 	%rd234, %r1, 16;
	add.s64 	%rd231, %rd105, %rd234;
	// begin inline asm
	ld.global.nc.u64 %rd230, [%rd231];
	// end inline asm
	add.s64 	%rd233, %rd231, 8;
	// begin inline asm
	ld.global.nc.u64 %rd329, [%rd233];
	// end inline asm
	cvt.u16.u64 	%rs311, %rd230;
	add.s32 	%r396, %r1, 256;
$L__BB10_6:
	setp.ge.s32 	%p78, %r396, %r38;
	@%p78 bra 	$L__BB10_12;
	not.b32 	%r158, %r396;
	add.s32 	%r4, %r38, %r158;
	and.b32  	%r159, %r4, 768;
	setp.eq.s32 	%p79, %r159, 768;
	@%p79 bra 	$L__BB10_10;
	mul.wide.u32 	%rd236, %r396, 16;
	add.s64 	%rd323, %rd105, %rd236;
	shr.u32 	%r160, %r4, 8;
	add.s32 	%r161, %r160, 1;
	and.b32  	%r162, %r161, 3;
	neg.s32 	%r394, %r162;
$L__BB10_9:
	.pragma "nounroll";
	// begin inline asm
	ld.global.nc.u64 %rd237, [%rd323];
	// end inline asm
	add.s64 	%rd240, %rd323, 8;
	// begin inline asm
	ld.global.nc.u64 %rd239, [%rd240];
	// end inline asm
	cvt.u16.u64 	%rs190, %rd237;
	and.b16  	%rs191, %rs190, 255;
	and.b16  	%rs192, %rs311, 255;
	setp.eq.s16 	%p80, %rs192, 0;
	setp.eq.s16 	%p81, %rs191, 0;
	min.s64 	%rd241, %rd239, %rd329;
	selp.b64 	%rd242, %rd329, %rd241, %p81;
	selp.b64 	%rd329, %rd239, %rd242, %p80;
	selp.b16 	%rs193, %rs311, 1, %p81;
	selp.b16 	%rs311, %rs190, %rs193, %p80;
	add.s32 	%r396, %r396, 256;
	add.s64 	%rd323, %rd323, 4096;
	add.s32 	%r394, %r394, 1;
	setp.ne.s32 	%p82, %r394, 0;
	@%p82 bra 	$L__BB10_9;
$L__BB10_10:
	setp.lt.u32 	%p83, %r4, 768;
	@%p83 bra 	$L__BB10_12;
$L__BB10_11:
	mul.wide.s32 	%rd259, %r396, 16;
	add.s64 	%rd244, %rd105, %rd259;
	// begin inline asm
	ld.global.nc.u64 %rd243, [%rd244];
	// end inline asm
	add.s64 	%rd246, %rd244, 8;
	// begin inline asm
	ld.global.nc.u64 %rd245, [%rd246];
	// end inline asm
	cvt.u16.u64 	%rs194, %rd243;
	and.b16  	%rs195, %rs194, 255;
	and.b16  	%rs196, %rs311, 255;
	setp.eq.s16 	%p84, %rs196, 0;
	setp.eq.s16 	%p85, %rs195, 0;
	min.s64 	%rd260, %rd245, %rd329;
	selp.b64 	%rd261, %rd329, %rd260, %p85;
	selp.b64 	%rd262, %rd245, %rd261, %p84;
	selp.b16 	%rs197, %rs311, 1, %p85;
	selp.b16 	%rs198, %rs194, %rs197, %p84;
	and.b16  	%rs199, %rs198, 255;
	add.s64 	%rd248, %rd244, 4096;
	// begin inline asm
	ld.global.nc.u64 %rd247, [%rd248];
	// end inline asm
	add.s64 	%rd250, %rd244, 4104;
	// begin inline asm
	ld.global.nc.u64 %rd249, [%rd250];
	// end inline asm
	cvt.u16.u64 	%rs200, %rd247;
	and.b16  	%rs201, %rs200, 255;
	setp.eq.s16 	%p86, %rs199, 0;
	setp.eq.s16 	%p87, %rs201, 0;
	min.s64 	%rd263, %rd249, %rd262;
	selp.b64 	%rd264, %rd262, %rd263, %p87;
	selp.b64 	%rd265, %rd249, %rd264, %p86;
	selp.b16 	%rs202, %rs198, 1, %p87;
	selp.b16 	%rs203, %rs200, %rs202, %p86;
	and.b16  	%rs204, %rs203, 255;
	add.s64 	%rd252, %rd244, 8192;
	// begin inline asm
	ld.global.nc.u64 %rd251, [%rd252];
	// end inline asm
	add.s64 	%rd254, %rd244, 8200;
	// begin inline asm
	ld.global.nc.u64 %rd253, [%rd254];
	// end inline asm
	cvt.u16.u64 	%rs205, %rd251;
	and.b16  	%rs206, %rs205, 255;
	setp.eq.s16 	%p88, %rs204, 0;
	setp.eq.s16 	%p89, %rs206, 0;
	min.s64 	%rd266, %rd253, %rd265;
	selp.b64 	%rd267, %rd265, %rd266, %p89;
	selp.b64 	%rd268, %rd253, %rd267, %p88;
	selp.b16 	%rs207, %rs203, 1, %p89;
	selp.b16 	%rs208, %rs205, %rs207, %p88;
	and.b16  	%rs209, %rs208, 255;
	add.s64 	%rd256, %rd244, 12288;
	// begin inline asm
	ld.global.nc.u64 %rd255, [%rd256];
	// end inline asm
	add.s64 	%rd258, %rd244, 12296;
	// begin inline asm
	ld.global.nc.u64 %rd257, [%rd258];
	// end inline asm
	cvt.u16.u64 	%rs210, %rd255;
	and.b16  	%rs211, %rs210, 255;
	setp.eq.s16 	%p90, %rs209, 0;
	setp.eq.s16 	%p91, %rs211, 0;
	min.s64 	%rd269, %rd257, %rd268;
	selp.b64 	%rd270, %rd268, %rd269, %p91;
	selp.b64 	%rd329, %rd257, %rd270, %p90;
	selp.b16 	%rs212, %rs208, 1, %p91;
	selp.b16 	%rs311, %rs210, %rs212, %p90;
	add.s32 	%r396, %r396, 1024;
	setp.lt.s32 	%p92, %r396, %r38;
	@%p92 bra 	$L__BB10_11;
$L__BB10_12:
	setp.lt.s32 	%p93, %r38, 256;
	@%p93 bra 	$L__BB10_37;
	// begin inline asm
	mov.u32 %r281, %laneid;
	// end inline asm
	cvt.u32.u16 	%r302, %rs311;
	and.b32  	%r283, %r302, 255;
	mov.b32 	%r299, 1;
	mov.b32 	%r300, 31;
	mov.b32 	%r301, -1;
	// begin inline asm
	shfl.sync.down.b32 %r282, %r283, %r299, %r300, %r301;
	// end inline asm
	// begin inline asm
	shfl.sync.down.b32 %r287, %r288, %r299, %r300, %r301;
	// end inline asm
	mov.b64 	{%r293, %r298}, %rd329;
	// begin inline asm
	shfl.sync.down.b32 %r292, %r293, %r299, %r300, %r301;
	// end inline asm
	// begin inline asm
	shfl.sync.down.b32 %r297, %r298, %r299, %r300, %r301;
	// end inline asm
	mov.b64 	%rd14, {%r292, %r297};
	cvt.u16.u32 	%rs10, %r282;
	setp.gt.s32 	%p143, %r281, 30;
	@%p143 bra 	$L__BB10_17;
	and.b16  	%rs254, %rs311, 255;
	setp.eq.s16 	%p144, %rs254, 0;
	and.b16  	%rs255, %rs10, 255;
	setp.eq.s16 	%p145, %rs255, 0;
	or.pred  	%p146, %p144, %p145;
	@%p146 bra 	$L__BB10_16;
	min.s64 	%rd329, %rd14, %rd329;
	mov.b16 	%rs311, 1;
	bra.uni 	$L__BB10_17;
$L__BB10_16:
	setp.eq.s16 	%p147, %rs254, 0;
	selp.b64 	%rd329, %rd14, %rd329, %p147;
	selp.b16 	%rs311, %rs10, %rs311, %p147;
$L__BB10_17:
	cvt.u32.u16 	%r323, %rs311;
	and.b32  	%r304, %r323, 255;
	mov.b32 	%r320, 2;
	mov.b32 	%r321, 31;
	mov.b32 	%r322, -1;
	// begin inline asm
	shfl.sync.down.b32 %r303, %r304, %r320, %r321, %r322;
	// end inline asm
	// begin inline asm
	shfl.sync.down.b32 %r308, %r309, %r320, %r321, %r322;
	// end inline asm
	mov.b64 	{%r314, %r319}, %rd329;
	// begin inline asm
	shfl.sync.down.b32 %r313, %r314, %r320, %r321, %r322;
	// end inline asm
	// begin inline asm
	shfl.sync.down.b32 %r318, %r319, %r320, %r321, %r322;
	// end inline asm
	mov.b64 	%rd18, {%r313, %r318};
	cvt.u16.u32 	%rs13, %r303;
	setp.gt.s32 	%p148, %r281, 29;
	@%p148 bra 	$L__BB10_21;
	and.b16  	%rs258, %rs311, 255;
	setp.eq.s16 	%p149, %rs258, 0;
	and.b16  	%rs259, %rs13, 255;
	setp.eq.s16 	%p150, %rs259, 0;
	or.pred  	%p151, %p149, %p150;
	@%p151 bra 	$L__BB10_20;
	min.s64 	%rd329, %rd18, %rd329;
	mov.b16 	%rs311, 1;
	bra.uni 	$L__BB10_21;
$L__BB10_20:
	setp.eq.s16 	%p152, %rs258, 0;
	selp.b64 	%rd329, %rd18, %rd329, %p152;
	selp.b16 	%rs311, %rs13, %rs311, %p152;
$L__BB10_21:
	cvt.u32.u16 	%r344, %rs311;
	and.b32  	%r325, %r344, 255;
	mov.b32 	%r341, 4;
	mov.b32 	%r342, 31;
	mov.b32 	%r343, -1;
	// begin inline asm
	shfl.sync.down.b32 %r324, %r325, %r341, %r342, %r343;
	// end inline asm
	// begin inline asm
	shfl.sync.down.b32 %r329, %r330, %r341, %r342, %r343;
	// end inline asm
	mov.b64 	{%r335, %r340}, %rd329;
	// begin inline asm
	shfl.sync.down.b32 %r334, %r335, %r341, %r342, %r343;
	// end inline asm
	// begin inline asm
	shfl.sync.down.b32 %r339, %r340, %r341, %r342, %r343;
	// end inline asm
	mov.b64 	%rd22, {%r334, %r339};
	cvt.u16.u32 	%rs16, %r324;
	setp.gt.s32 	%p153, %r281, 27;
	@%p153 bra 	$L__BB10_25;
	and.b16  	%rs262, %rs311, 255;
	setp.eq.s16 	%p154, %rs262, 0;
	and.b16  	%rs263, %rs16, 255;
	setp.eq.s16 	%p155, %rs263, 0;
	or.pred  	%p156, %p154, %p155;
	@%p156 bra 	$L__BB10_24;
	min.s64 	%rd329, %rd22, %rd329;
	mov.b16 	%rs311, 1;
	bra.uni 	$L__BB10_25;
$L__BB10_24:
	setp.eq.s16 	%p157, %rs262, 0;
	selp.b64 	%rd329, %rd22, %rd329, %p157;
	selp.b16 	%rs311, %rs16, %rs311, %p157;
$L__BB10_25:
	cvt.u32.u16 	%r365, %rs311;
	and.b32  	%r346, %r365, 255;
	mov.b32 	%r362, 8;
	mov.b32 	%r363, 31;
	mov.b32 	%r364, -1;
	// begin inline asm
	shfl.sync.down.b32 %r345, %r346, %r362, %r363, %r364;
	// end inline asm
	// begin inline asm
	shfl.sync.down.b32 %r350, %r351, %r362, %r363, %r364;
	// end inline asm
	mov.b64 	{%r356, %r361}, %rd329;
	// begin inline asm
	shfl.sync.down.b32 %r355, %r356, %r362, %r363, %r364;
	// end inline asm
	// begin inline asm
	shfl.sync.down.b32 %r360, %r361, %r362, %r363, %r364;
	// end inline asm
	mov.b64 	%rd26, {%r355, %r360};
	cvt.u16.u32 	%rs19, %r345;
	setp.gt.s32 	%p158, %r281, 23;
	@%p158 bra 	$L__BB10_29;
	and.b16  	%rs266, %rs311, 255;
	setp.eq.s16 	%p159, %rs266, 0;
	and.b16  	%rs267, %rs19, 255;
	setp.eq.s16 	%p160, %rs267, 0;
	or.pred  	%p161, %p159, %p160;
	@%p161 bra 	$L__BB10_28;
	min.s64 	%rd329, %rd26, %rd329;
	mov.b16 	%rs311, 1;
	bra.uni 	$L__BB10_29;
$L__BB10_28:
	setp.eq.s16 	%p162, %rs266, 0;
	selp.b64 	%rd329, %rd26, %rd329, %p162;
	selp.b16 	%rs311, %rs19, %rs311, %p162;
$L__BB10_29:
	cvt.u32.u16 	%r386, %rs311;
	and.b32  	%r367, %r386, 255;
	mov.b32 	%r383, 16;
	mov.b32 	%r384, 31;
	mov.b32 	%r385, -1;
	// begin inline asm
	shfl.sync.down.b32 %r366, %r367, %r383, %r384, %r385;
	// end inline asm
	// begin inline asm
	shfl.sync.down.b32 %r371, %r372, %r383, %r384, %r385;
	// end inline asm
	mov.b64 	{%r377, %r382}, %rd329;
	// begin inline asm
	shfl.sync.down.b32 %r376, %r377, %r383, %r384, %r385;
	// end inline asm
	// begin inline asm
	shfl.sync.down.b32 %r381, %r382, %r383, %r384, %r385;
	// end inline asm
	mov.b64 	%rd30, {%r376, %r381};
	cvt.u16.u32 	%rs22, %r366;
	setp.gt.s32 	%p163, %r281, 15;
	@%p163 bra 	$L__BB10_33;
	and.b16  	%rs270, %rs311, 255;
	setp.eq.s16 	%p164, %rs270, 0;
	and.b16  	%rs271, %rs22, 255;
	setp.eq.s16 	%p165, %rs271, 0;
	or.pred  	%p166, %p164, %p165;
	@%p166 bra 	$L__BB10_32;
	min.s64 	%rd329, %rd30, %rd329;
	mov.b16 	%rs311, 1;
	bra.uni 	$L__BB10_33;
$L__BB10_32:
	setp.eq.s16 	%p167, %rs270, 0;
	selp.b64 	%rd329, %rd30, %rd329, %p167;
	selp.b16 	%rs311, %rs22, %rs311, %p167;
$L__BB10_33:
	setp.ne.s32 	%p168, %r281, 0;
	@%p168 bra 	$L__BB10_35;
	shr.u32 	%r387, %r1, 1;
	and.b32  	%r388, %r387, 496;
	mov.u32 	%r389, _ZZN3cub18CUB_300001_SM_10006detail6reduce28DeviceReduceSingleTileKernelINS2_10policy_hubIN4cuda3std3__45tupleIJblEEEjN6thrust24THRUST_300001_SM_1000_NS8cuda_cub9__find_if7functorIS9_EEE10Policy1000EPS9_SI_iSF_S9_S9_NS7_10__identityEEEvT0_T1_T2_T3_T4_T6_E12temp_storage;
	add.s32 	%r390, %r389, %r388;
	st.shared.u8 	[%r390+8], %rs311;
	st.shared.u64 	[%r390+16], %rd329;
$L__BB10_35:
	bar.sync 	0;
	setp.ne.s32 	%p169, %r1, 0;
	@%p169 bra 	$L__BB10_110;
	ld.shared.u8 	%rs274, [_ZZN3cub18CUB_300001_SM_10006detail6reduce28DeviceReduceSingleTileKernelINS2_10policy_hubIN4cuda3std3__45tupleIJblEEEjN6thrust24THRUST_300001_SM_1000_NS8cuda_cub9__find_if7functorIS9_EEE10Policy1000EPS9_SI_iSF_S9_S9_NS7_10__identityEEEvT0_T1_T2_T3_T4_T6_E12temp_storage+24];
	ld.shared.u64 	%rd292, [_ZZN3cub18CUB_300001_SM_10006detail6reduce28DeviceReduceSingleTileKernelINS2_10policy_hubIN4cuda3std3__45tupleIJblEEEjN6thrust24THRUST_300001_SM_1000_NS8cuda_cub9__find_if7functorIS9_EEE10Policy1000EPS9_SI_iSF_S9_S9_NS7_10__identityEEEvT0_T1_T2_T3_T4_T6_E12temp_storage+32];
	and.b16  	%rs275, %rs311, 255;
	setp.eq.s16 	%p170, %rs275, 0;
	setp.eq.s16 	%p171, %rs274, 0;
	min.s64 	%rd293, %rd292, %rd329;
	selp.b64 	%rd294, %rd329, %rd293, %p171;
	selp.b64 	%rd295, %rd292, %rd294, %p170;
	selp.b16 	%rs276, %rs311, 1, %p171;
	selp.b16 	%rs277, %rs274, %rs276, %p170;
	and.b16  	%rs278, %rs277, 255;
	ld.shared.u8 	%rs279, [_ZZN3cub18CUB_300001_SM_10006detail6reduce28DeviceReduceSingleTileKernelINS2_10policy_hubIN4cuda3std3__45tupleIJblEEEjN6thrust24THRUST_300001_SM_1000_NS8cuda_cub9__find_if7functorIS9_EEE10Policy1000EPS9_SI_iSF_S9_S9_NS7_10__identityEEEvT0_T1_T2_T3_T4_T6_E12temp_storage+40];
	ld.shared.u64 	%rd296, [_ZZN3cub18CUB_300001_SM_10006detail6reduce28DeviceReduceSingleTileKernelINS2_10policy_hubIN4cuda3std3__45tupleIJblEEEjN6thrust24THRUST_300001_SM_1000_NS8cuda_cub9__find_if7functorIS9_EEE10Policy1000EPS9_SI_iSF_S9_S9_NS7_10__identityEEEvT0_T1_T2_T3_T4_T6_E12temp_storage+48];
	setp.eq.s16 	%p172, %rs278, 0;
	setp.eq.s16 	%p173, %rs279, 0;
	min.s64 	%rd297, %rd296, %rd295;
	selp.b64 	%rd298, %rd295, %rd297, %p173;
	selp.b64 	%rd299, %rd296, %rd298, %p172;
	selp.b16 	%rs280, %rs277, 1, %p173;
	selp.b16 	%rs281, %rs279, %rs280, %p172;
	and.b16  	%rs282, %rs281, 255;
	ld.shared.u8 	%rs283, [_ZZN3cub18CUB_300001_SM_10006detail6reduce28DeviceReduceSingleTileKernelINS2_10policy_hubIN4cuda3std3__45tupleIJblEEEjN6thrust24THRUST_300001_SM_1000_NS8cuda_cub9__find_if7functorIS9_EEE10Policy1000EPS9_SI_iSF_S9_S9_NS7_10__identityEEEvT0_T1_T2_T3_T4_T6_E12temp_storage+56];
	ld.shared.u64 	%rd300, [_ZZN3cub18CUB_300001_SM_10006detail6reduce28DeviceReduceSingleTileKernelINS2_10policy_hubIN4cuda3std3__45tupleIJblEEEjN6thrust24THRUST_300001_SM_1000_NS8cuda_cub9__find_if7functorIS9_EEE10Policy1000EPS9_SI_iSF_S9_S9_NS7_10__identityEEEvT0_T1_T2_T3_T4_T6_E12temp_storage+64];
	setp.eq.s16 	%p174, %rs282, 0;
	setp.eq.s16 	%p175, %rs283, 0;
	min.s64 	%rd301, %rd300, %rd299;
	selp.b16 	%rs284, %rs281, 1, %p175;
	selp.b16 	%rs285, %rs283, %rs284, %p174;
	and.b16  	%rs286, %rs285, 255;
	selp.b64 	%rd302, %rd299, %rd301, %p175;
	selp.b64 	%rd303, %rd300, %rd302, %p174;
	ld.shared.u8 	%rs287, [_ZZN3cub18CUB_300001_SM_10006detail6reduce28DeviceReduceSingleTileKernelINS2_10policy_hubIN4cuda3std3__45tupleIJblEEEjN6thrust24THRUST_300001_SM_1000_NS8cuda_cub9__find_if7functorIS9_EEE10Policy1000EPS9_SI_iSF_S9_S9_NS7_10__identityEEEvT0_T1_T2_T3_T4_T6_E12temp_storage+72];
	ld.shared.u64 	%rd304, [_ZZN3cub18CUB_300001_SM_10006detail6reduce28DeviceReduceSingleTileKernelINS2_10policy_hubIN4cuda3std3__45tupleIJblEEEjN6thrust24THRUST_300001_SM_1000_NS8cuda_cub9__find_if7functorIS9_EEE10Policy1000EPS9_SI_iSF_S9_S9_NS7_10__identityEEEvT0_T1_T2_T3_T4_T6_E12temp_storage+80];
	setp.eq.s16 	%p176, %rs286, 0;
	setp.eq.s16 	%p177, %rs287, 0;
	min.s64 	%rd305, %rd304, %rd303;
	selp.b16 	%rs288, %rs285, 1, %p177;
	selp.b16 	%rs289, %rs287, %rs288, %p176;
	and.b16  	%rs290, %rs289, 255;
	selp.b64 	%rd306, %rd303, %rd305, %p177;
	selp.b64 	%rd307, %rd304, %rd306, %p176;
	ld.shared.u8 	%rs291, [_ZZN3cub18CUB_300001_SM_10006detail6reduce28DeviceReduceSingleTileKernelINS2_10policy_hubIN4cuda3std3__45tupleIJblEEEjN6thrust24THRUST_300001_SM_1000_NS8cuda_cub9__find_if7functorIS9_EEE10Policy1000EPS9_SI_iSF_S9_S9_NS7_10__identityEEEvT0_T1_T2_T3_T4_T6_E12temp_storage+88];
	ld.shared.u64 	%rd308, [_ZZN3cub18CUB_300001_SM_10006detail6reduce28DeviceReduceSingleTileKernelINS2_10policy_hubIN4cuda3std3__45tupleIJblEEEjN6thrust24THRUST_300001_SM_1000_NS8cuda_cub9__find_if7functorIS9_EEE10Policy1000EPS9_SI_iSF_S9_S9_NS7_10__identityEEEvT0_T1_T2_T3_T4_T6_E12temp_storage+96];
	setp.eq.s16 	%p178, %rs290, 0;
	setp.eq.s16 	%p179, %rs291, 0;
	min.s64 	%rd309, %rd308, %rd307;
	selp.b16 	%rs292, %rs289, 1, %p179;
	selp.b16 	%rs293, %rs291, %rs292, %p178;
	and.b16  	%rs294, %rs293, 255;
	selp.b64 	%rd310, %rd307, %rd309, %p179;
	selp.b64 	%rd311, %rd308, %rd310, %p178;
	ld.shared.u8 	%rs295, [_ZZN3cub18CUB_300001_SM_10006detail6reduce28DeviceReduceSingleTileKernelINS2_10policy_hubIN4cuda3std3__45tupleIJblEEEjN6thrust24THRUST_300001_SM_1000_NS8cuda_cub9__find_if7functorIS9_EEE10Policy1000EPS9_SI_iSF_S9_S9_NS7_10__identityEEEvT0_T1_T2_T3_T4_T6_E12temp_storage+104];
	ld.shared.u64 	%rd312, [_ZZN3cub18CUB_300001_SM_10006detail6reduce28DeviceReduceSingleTileKernelINS2_10policy_hubIN4cuda3std3__45tupleIJblEEEjN6thrust24THRUST_300001_SM_1000_NS8cuda_cub9__find_if7functorIS9_EEE10Policy1000EPS9_SI_iSF_S9_S9_NS7_10__identityEEEvT0_T1_T2_T3_T4_T6_E12temp_storage+112];
	setp.eq.s16 	%p180, %rs294, 0;
	setp.eq.s16 	%p181, %rs295, 0;
	min.s64 	%rd313, %rd312, %rd311;
	selp.b16 	%rs296, %rs293, 1, %p181;
	selp.b16 	%rs297, %rs295, %rs296, %p180;
	and.b16  	%rs298, %rs297, 255;
	selp.b64 	%rd314, %rd311, %rd313, %p181;
	selp.b64 	%rd315, %rd312, %rd314, %p180;
	ld.shared.u8 	%rs299, [_ZZN3cub18CUB_300001_SM_10006detail6reduce28DeviceReduceSingleTileKernelINS2_10policy_hubIN4cuda3std3__45tupleIJblEEEjN6thrust24THRUST_300001_SM_1000_NS8cuda_cub9__find_if7functorIS9_EEE10Policy1000EPS9_SI_iSF_S9_S9_NS7_10__identityEEEvT0_T1_T2_T3_T4_T6_E12temp_storage+120];
	ld.shared.u64 	%rd316, [_ZZN3cub18CUB_300001_SM_10006detail6reduce28DeviceReduceSingleTileKernelINS2_10policy_hubIN4cuda3std3__45tupleIJblEEEjN6thrust24THRUST_300001_SM_1000_NS8cuda_cub9__find_if7functorIS9_EEE10Policy1000EPS9_SI_iSF_S9_S9_NS7_10__identityEEEvT0_T1_T2_T3_T4_T6_E12temp_storage+128];
	setp.eq.s16 	%p182, %rs298, 0;
	setp.eq.s16 	%p183, %rs299, 0;
	min.s64 	%rd317, %rd316, %rd315;
	selp.b16 	%rs300, %rs297, 1, %p183;
	selp.b16 	%rs311, %rs299, %rs300, %p182;
	selp.b64 	%rd318, %rd315, %rd317, %p183;
	selp.b64 	%rd329, %rd316, %rd318, %p182;
	bra.uni 	$L__BB10_110;
$L__BB10_37:
	// begin inline asm
	mov.u32 %r163, %laneid;
	// end inline asm
	and.b32  	%r184, %r1, 992;
	add.s32 	%r185, %r184, 32;
	setp.gt.s32 	%p94, %r185, %r38;
	not.b32 	%r186, %r184;
	add.s32 	%r187, %r38, %r186;
	selp.b32 	%r182, %r187, 31, %p94;
	cvt.u32.u16 	%r188, %rs311;
	and.b32  	%r165, %r188, 255;
	mov.b32 	%r181, 1;
	mov.b32 	%r183, -1;
	// begin inline asm
	shfl.sync.down.b32 %r164, %r165, %r181, %r182, %r183;
	// end inline asm
	// begin inline asm
	shfl.sync.down.b32 %r169, %r170, %r181, %r182, %r183;
	// end inline asm
	mov.b64 	{%r175, %r180}, %rd329;
	// begin inline asm
	shfl.sync.down.b32 %r174, %r175, %r181, %r182, %r183;
	// end inline asm
	// begin inline asm
	shfl.sync.down.b32 %r179, %r180, %r181, %r182, %r183;
	// end inline asm
	mov.b64 	%rd35, {%r174, %r179};
	cvt.u16.u32 	%rs26, %r164;
	setp.ge.s32 	%p95, %r163, %r182;
	@%p95 bra 	$L__BB10_41;
	and.b16  	%rs213, %rs311, 255;
	setp.eq.s16 	%p96, %rs213, 0;
	and.b16  	%rs214, %rs26, 255;
	setp.eq.s16 	%p97, %rs214, 0;
	or.pred  	%p98, %p96, %p97;
	@%p98 bra 	$L__BB10_40;
	min.s64 	%rd329, %rd35, %rd329;
	mov.b16 	%rs311, 1;
	bra.uni 	$L__BB10_41;
$L__BB10_40:
	setp.eq.s16 	%p99, %rs213, 0;
	selp.b16 	%rs311, %rs26, %rs311, %p99;
	selp.b64 	%rd329, %rd35, %rd329, %p99;
$L__BB10_41:
	cvt.u32.u16 	%r209, %rs311;
	and.b32  	%r190, %r209, 255;
	mov.b32 	%r206, 2;
	mov.b32 	%r208, -1;
	// begin inline asm
	shfl.sync.down.b32 %r189, %r190, %r206, %r182, %r208;
	// end inline asm
	// begin inline asm
	shfl.sync.down.b32 %r194, %r195, %r206, %r182, %r208;
	// end inline asm
	mov.b64 	{%r200, %r205}, %rd329;
	// begin inline asm
	shfl.sync.down.b32 %r199, %r200, %r206, %r182, %r208;
	// end inline asm
	// begin inline asm
	shfl.sync.down.b32 %r204, %r205, %r206, %r182, %r208;
	// end inline asm
	mov.b64 	%rd39, {%r199, %r204};
	cvt.u16.u32 	%rs29, %r189;
	add.s32 	%r210, %r163, 2;
	setp.gt.s32 	%p100, %r210, %r182;
	@%p100 bra 	$L__BB10_45;
	and.b16  	%rs217, %rs311, 255;
	setp.eq.s16 	%p101, %rs217, 0;
	and.b16  	%rs218, %rs29, 255;
	setp.eq.s16 	%p102, %rs218, 0;
	or.pred  	%p103, %p101, %p102;
	@%p103 bra 	$L__BB10_44;
	min.s64 	%rd329, %rd39, %rd329;
	mov.b16 	%rs311, 1;
	bra.uni 	$L__BB10_45;
$L__BB10_44:
	setp.eq.s16 	%p104, %rs217, 0;
	selp.b16 	%rs311, %rs29, %rs311, %p104;
	selp.b64 	%rd329, %rd39, %rd329, %p104;
$L__BB10_45:
	cvt.u32.u16 	%r231, %rs311;
	and.b32  	%r212, %r231, 255;
	mov.b32 	%r228, 4;
	mov.b32 	%r230, -1;
	// begin inline asm
	shfl.sync.down.b32 %r211, %r212, %r228, %r182, %r230;
	// end inline asm
	// begin inline asm
	shfl.sync.down.b32 %r216, %r217, %r228, %r182, %r230;
	// end inline asm
	mov.b64 	{%r222, %r227}, %rd329;
	// begin inline asm
	shfl.sync.down.b32 %r221, %r222, %r228, %r182, %r230;
	// end inline asm
	// begin inline asm
	shfl.sync.down.b32 %r226, %r227, %r228, %r182, %r230;
	// end inline asm
	mov.b64 	%rd43, {%r221, %r226};
	cvt.u16.u32 	%rs32, %r211;
	add.s32 	%r232, %r163, 4;
	setp.gt.s32 	%p105, %r232, %r182;
	@%p105 bra 	$L__BB10_49;
	and.b16  	%rs221, %rs311, 255;
	setp.eq.s16 	%p106, %rs221, 0;
	and.b16  	%rs222, %rs32, 255;
	setp.eq.s16 	%p107, %rs222, 0;
	or.pred  	%p108, %p106, %p107;
	@%p108 bra 	$L__BB10_48;
	min.s64 	%rd329, %rd43, %rd329;
	mov.b16 	%rs311, 1;
	bra.uni 	$L__BB10_49;
$L__BB10_48:
	setp.eq.s16 	%p109, %rs221, 0;
	selp.b16 	%rs311, %rs32, %rs311, %p109;
	selp.b64 	%rd329, %rd43, %rd329, %p109;
$L__BB10_49:
	cvt.u32.u16 	%r253, %rs311;
	and.b32  	%r234, %r253, 255;
	mov.b32 	%r250, 8;
	mov.b32 	%r252, -1;
	// begin inline asm
	shfl.sync.down.b32 %r233, %r234, %r250, %r182, %r252;
	// end inline asm
	// begin inline asm
	shfl.sync.down.b32 %r238, %r239, %r250, %r182, %r252;
	// end inline asm
	mov.b64 	{%r244, %r249}, %rd329;
	// begin inline asm
	shfl.sync.down.b32 %r243, %r244, %r250, %r182, %r252;
	// end inline asm
	// begin inline asm
	shfl.sync.down.b32 %r248, %r249, %r250, %r182, %r252;
	// end inline asm
	mov.b64 	%rd47, {%r243, %r248};
	cvt.u16.u32 	%rs35, %r233;
	add.s32 	%r254, %r163, 8;
	setp.gt.s32 	%p110, %r254, %r182;
	@%p110 bra 	$L__BB10_53;
	and.b16  	%rs225, %rs311, 255;
	setp.eq.s16 	%p111, %rs225, 0;
	and.b16  	%rs226, %rs35, 255;
	setp.eq.s16 	%p112, %rs226, 0;
	or.pred  	%p113, %p111, %p112;
	@%p113 bra 	$L__BB10_52;
	min.s64 	%rd329, %rd47, %rd329;
	mov.b16 	%rs311, 1;
	bra.uni 	$L__BB10_53;
$L__BB10_52:
	setp.eq.s16 	%p114, %rs225, 0;
	selp.b16 	%rs311, %rs35, %rs311, %p114;
	selp.b64 	%rd329, %rd47, %rd329, %p114;
$L__BB10_53:
	cvt.u32.u16 	%r275, %rs311;
	and.b32  	%r256, %r275, 255;
	mov.b32 	%r272, 16;
	mov.b32 	%r274, -1;
	// begin inline asm
	shfl.sync.down.b32 %r255, %r256, %r272, %r182, %r274;
	// end inline asm
	// begin inline asm
	shfl.sync.down.b32 %r260, %r261, %r272, %r182, %r274;
	// end inline asm
	mov.b64 	{%r266, %r271}, %rd329;
	// begin inline asm
	shfl.sync.down.b32 %r265, %r266, %r272, %r182, %r274;
	// end inline asm
	// begin inline asm
	shfl.sync.down.b32 %r270, %r271, %r272, %r182, %r274;
	// end inline asm
	mov.b64 	%rd51, {%r265, %r270};
	cvt.u16.u32 	%rs38, %r255;
	add.s32 	%r276, %r163, 16;
	setp.gt.s32 	%p115, %r276, %r182;
	@%p115 bra 	$L__BB10_57;
	and.b16  	%rs229, %rs311, 255;
	setp.eq.s16 	%p116, %rs229, 0;
	and.b16  	%rs230, %rs38, 255;
	setp.eq.s16 	%p117, %rs230, 0;
	or.pred  	%p118, %p116, %p117;
	@%p118 bra 	$L__BB10_56;
	min.s64 	%rd329, %rd51, %rd329;
	mov.b16 	%rs311, 1;
	bra.uni 	$L__BB10_57;
$L__BB10_56:
	setp.eq.s16 	%p119, %rs229, 0;
	selp.b16 	%rs311, %rs38, %rs311, %p119;
	selp.b64 	%rd329, %rd51, %rd329, %p119;
$L__BB10_57:
	setp.ne.s32 	%p120, %r163, 0;
	@%p120 bra 	$L__BB10_59;
	shr.u32 	%r277, %r1, 1;
	and.b32  	%r278, %r277, 496;
	mov.u32 	%r279, _ZZN3cub18CUB_300001_SM_10006detail6reduce28DeviceReduceSingleTileKernelINS2_10policy_hubIN4cuda3std3__45tupleIJblEEEjN6thrust24THRUST_300001_SM_1000_NS8cuda_cub9__find_if7functorIS9_EEE10Policy1000EPS9_SI_iSF_S9_S9_NS7_10__identityEEEvT0_T1_T2_T3_T4_T6_E12temp_storage;
	add.s32 	%r280, %r279, %r278;
	st.shared.u8 	[%r280+8], %rs311;
	st.shared.u64 	[%r280+16], %rd329;
$L__BB10_59:
	bar.sync 	0;
	setp.ne.s32 	%p121, %r1, 0;
	@%p121 bra 	$L__BB10_110;
	setp.lt.s32 	%p122, %r38, 33;
	@%p122 bra 	$L__BB10_62;
	ld.shared.u8 	%rs233, [_ZZN3cub18CUB_300001_SM_10006detail6reduce28DeviceReduceSingleTileKernelINS2_10policy_hubIN4cuda3std3__45tupleIJblEEEjN6thrust24THRUST_300001_SM_1000_NS8cuda_cub9__find_if7functorIS9_EEE10Policy1000EPS9_SI_iSF_S9_S9_NS7_10__identityEEEvT0_T1_T2_T3_T4_T6_E12temp_storage+24];
	ld.shared.u64 	%rd271, [_ZZN3cub18CUB_300001_SM_10006detail6reduce28DeviceReduceSingleTileKernelINS2_10policy_hubIN4cuda3std3__45tupleIJblEEEjN6thrust24THRUST_300001_SM_1000_NS8cuda_cub9__find_if7functorIS9_EEE10Policy1000EPS9_SI_iSF_S9_S9_NS7_10__identityEEEvT0_T1_T2_T3_T4_T6_E12temp_storage+32];
	and.b16  	%rs234, %rs311, 255;
	setp.eq.s16 	%p123, %rs234, 0;
	setp.eq.s16 	%p124, %rs233, 0;
	min.s64 	%rd272, %rd271, %rd329;
	selp.b16 	%rs235, %rs311, 1, %p124;
	selp.b16 	%rs311, %rs233, %rs235, %p123;
	selp.b64 	%rd273, %rd329, %rd272, %p124;
	selp.b64 	%rd329, %rd271, %rd273, %p123;
$L__BB10_62:
	setp.lt.s32 	%p125, %r38, 65;
	@%p125 bra 	$L__BB10_64;
	ld.shared.u8 	%rs236, [_ZZN3cub18CUB_300001_SM_10006detail6reduce28DeviceReduceSingleTileKernelINS2_10policy_hubIN4cuda3std3__45tupleIJblEEEjN6thrust24THRUST_300001_SM_1000_NS8cuda_cub9__find_if7functorIS9_EEE10Policy1000EPS9_SI_iSF_S9_S9_NS7_10__identityEEEvT0_T1_T2_T3_T4_T6_E12temp_storage+40];
	ld.shared.u64 	%rd274, [_ZZN3cub18CUB_300001_SM_10006detail6reduce28DeviceReduceSingleTileKernelINS2_10policy_hubIN4cuda3std3__45tupleIJblEEEjN6thrust24THRUST_300001_SM_1000_NS8cuda_cub9__find_if7functorIS9_EEE10Policy1000EPS9_SI_iSF_S9_S9_NS7_10__identityEEEvT0_T1_T2_T3_T4_T6_E12temp_storage+48];
	and.b16  	%rs237, %rs311, 255;
	setp.eq.s16 	%p126, %rs237, 0;
	setp.eq.s16 	%p127, %rs236, 0;
	min.s64 	%rd275, %rd274, %rd329;
	selp.b16 	%rs238, %rs311, 1, %p127;
	selp.b16 	%rs311, %rs236, %rs238, %p126;
	selp.b64 	%rd276, %rd329, %rd275, %p127;
	selp.b64 	%rd329, %rd274, %rd276, %p126;
$L__BB10_64:
	setp.lt.s32 	%p128, %r38, 97;
	@%p128 bra 	$L__BB10_66;
	ld.shared.u8 	%rs239, [_ZZN3cub18CUB_300001_SM_10006detail6reduce28DeviceReduceSingleTileKernelINS2_10policy_hubIN4cuda3std3__45tupleIJblEEEjN6thrust24THRUST_300001_SM_1000_NS8cuda_cub9__find_if7functorIS9_EEE10Policy1000EPS9_SI_iSF_S9_S9_NS7_10__identityEEEvT0_T1_T2_T3_T4_T6_E12temp_storage+56];
	ld.shared.u64 	%rd277, [_ZZN3cub18CUB_300001_SM_10006detail6reduce28DeviceReduceSingleTileKernelINS2_10policy_hubIN4cuda3std3__45tupleIJblEEEjN6thrust24THRUST_300001_SM_1000_NS8cuda_cub9__find_if7functorIS9_EEE10Policy1000EPS9_SI_iSF_S9_S9_NS7_10__identityEEEvT0_T1_T2_T3_T4_T6_E12temp_storage+64];
	and.b16  	%rs240, %rs311, 255;
	setp.eq.s16 	%p129, %rs240, 0;
	setp.eq.s16 	%p130, %rs239, 0;
	min.s64 	%rd278, %rd277, %rd329;
	selp.b16 	%rs241, %rs311, 1, %p130;
	selp.b16 	%rs311, %rs239, %rs241, %p129;
	selp.b64 	%rd279, %rd329, %rd278, %p130;
	selp.b64 	%rd329, %rd277, %rd279, %p129;
$L__BB10_66:
	setp.lt.s32 	%p131, %r38, 129;
	@%p131 bra 	$L__BB10_68;
	ld.shared.u8 	%rs242, [_ZZN3cub18CUB_300001_SM_10006detail6reduce28DeviceReduceSingleTileKernelINS2_10policy_hubIN4cuda3std3__45tupleIJblEEEjN6thrust24THRUST_300001_SM_1000_NS8cuda_cub9__find_if7functorIS9_EEE10Policy1000EPS9_SI_iSF_S9_S9_NS7_10__identityEEEvT0_T1_T2_T3_T4_T6_E12temp_storage+72];
	ld.shared.u64 	%rd280, [_ZZN3cub18CUB_300001_SM_10006detail6reduce28DeviceReduceSingleTileKernelINS2_10policy_hubIN4cuda3std3__45tupleIJblEEEjN6thrust24THRUST_300001_SM_1000_NS8cuda_cub9__find_if7functorIS9_EEE10Policy1000EPS9_SI_iSF_S9_S9_NS7_10__identityEEEvT0_T1_T2_T3_T4_T6_E12temp_storage+80];
	and.b16  	%rs243, %rs311, 255;
	setp.eq.s16 	%p132, %rs243, 0;
	setp.eq.s16 	%p133, %rs242, 0;
	min.s64 	%rd281, %rd280, %rd329;
	selp.b16 	%rs244, %rs311, 1, %p133;
	selp.b16 	%rs311, %rs242, %rs244, %p132;
	selp.b64 	%rd282, %rd329, %rd281, %p133;
	selp.b64 	%rd329, %rd280, %rd282, %p132;
$L__BB10_68:
	setp.lt.s32 	%p134, %r38, 161;
	@%p134 bra 	$L__BB10_70;
	ld.shared.u8 	%rs245, [_ZZN3cub18CUB_300001_SM_10006detail6reduce28DeviceReduceSingleTileKernelINS2_10policy_hubIN4cuda3std3__45tupleIJblEEEjN6thrust24THRUST_300001_SM_1000_NS8cuda_cub9__find_if7functorIS9_EEE10Policy1000EPS9_SI_iSF_S9_S9_NS7_10__identityEEEvT0_T1_T2_T3_T4_T6_E12temp_storage+88];
	ld.shared.u64 	%rd283, [_ZZN3cub18CUB_300001_SM_10006detail6reduce28DeviceReduceSingleTileKernelINS2_10policy_hubIN4cuda3std3__45tupleIJblEEEjN6thrust24THRUST_300001_SM_1000_NS8cuda_cub9__find_if7functorIS9_EEE10Policy1000EPS9_SI_iSF_S9_S9_NS7_10__identityEEEvT0_T1_T2_T3_T4_T6_E12temp_storage+96];
	and.b16  	%rs246, %rs311, 255;
	setp.eq.s16 	%p135, %rs246, 0;
	setp.eq.s16 	%p136, %rs245, 0;
	min.s64 	%rd284, %rd283, %rd329;
	selp.b16 	%rs247, %rs311, 1, %p136;
	selp.b16 	%rs311, %rs245, %rs247, %p135;
	selp.b64 	%rd285, %rd329, %rd284, %p136;
	selp.b64 	%rd329, %rd283, %rd285, %p135;
$L__BB10_70:
	setp.lt.s32 	%p137, %r38, 193;
	@%p137 bra 	$L__BB10_72;
	ld.shared.u8 	%rs248, [_ZZN3cub18CUB_300001_SM_10006detail6reduce28DeviceReduceSingleTileKernelINS2_10policy_hubIN4cuda3std3__45tupleIJblEEEjN6thrust24THRUST_300001_SM_1000_NS8cuda_cub9__find_if7functorIS9_EEE10Policy1000EPS9_SI_iSF_S9_S9_NS7_10__identityEEEvT0_T1_T2_T3_T4_T6_E12temp_storage+104];
	ld.shared.u64 	%rd286, [_ZZN3cub18CUB_300001_SM_10006detail6reduce28DeviceReduceSingleTileKernelINS2_10policy_hubIN4cuda3std3__45tupleIJblEEEjN6thrust24THRUST_300001_SM_1000_NS8cuda_cub9__find_if7functorIS9_EEE10Policy1000EPS9_SI_iSF_S9_S9_NS7_10__identityEEEvT0_T1_T2_T3_T4_T6_E12temp_storage+112];
	and.b16  	%rs249, %rs311, 255;
	setp.eq.s16 	%p138, %rs249, 0;
	setp.eq.s16 	%p139, %rs248, 0;
	min.s64 	%rd287, %rd286, %rd329;
	selp.b16 	%rs250, %rs311, 1, %p139;
	selp.b16 	%rs311, %rs248, %rs250, %p138;
	selp.b64 	%rd288, %rd329, %rd287, %p139;
	selp.b64 	%rd329, %rd286, %rd288, %p138;
$L__BB10_72:
	setp.lt.s32 	%p140, %r38, 225;
	@%p140 bra 	$L__BB10_110;
	ld.shared.u8 	%rs251, [_ZZN3cub18CUB_300001_SM_10006detail6reduce28DeviceReduceSingleTileKernelINS2_10policy_hubIN4cuda3std3__45tupleIJblEEEjN6thrust24THRUST_300001_SM_1000_NS8cuda_cub9__find_if7functorIS9_EEE10Policy1000EPS9_SI_iSF_S9_S9_NS7_10__identityEEEvT0_T1_T2_T3_T4_T6_E12temp_storage+120];
	ld.shared.u64 	%rd289, [_ZZN3cub18CUB_300001_SM_10006detail6reduce28DeviceReduceSingleTileKernelINS2_10policy_hubIN4cuda3std3__45tupleIJblEEEjN6thrust24THRUST_300001_SM_1000_NS8cuda_cub9__find_if7functorIS9_EEE10Policy1000EPS9_SI_iSF_S9_S9_NS7_10__identityEEEvT0_T1_T2_T3_T4_T6_E12temp_storage+128];
	and.b16  	%rs252, %rs311, 255;
	setp.eq.s16 	%p141, %rs252, 0;
	setp.eq.s16 	%p142, %rs251, 0;
	min.s64 	%rd290, %rd289, %rd329;
	selp.b16 	%rs253, %rs311, 1, %p142;
	selp.b16 	%rs311, %rs251, %rs253, %p141;
	selp.b64 	%rd291, %rd329, %rd290, %p142;
	selp.b64 	%rd329, %rd289, %rd291, %p141;
	bra.uni 	$L__BB10_110;
$L__BB10_74:
	mov.u32 	%r16, %tid.x;
	mul.wide.u32 	%rd124, %r16, 16;
	add.s64 	%rd109, %rd105, %rd124;
	// begin inline asm
	ld.global.nc.u64 %rd108, [%rd109];
	// end inline asm
	add.s64 	%rd111, %rd109, 8;
	// begin inline asm
	ld.global.nc.u64 %rd110, [%rd111];
	// end inline asm
	cvt.u16.u64 	%rs83, %rd108;
	and.b16  	%rs84, %rs83, 255;
	add.s64 	%rd113, %rd109, 4096;
	// begin inline asm
	ld.global.nc.u64 %rd112, [%rd113];
	// end inline asm
	add.s64 	%rd115, %rd109, 4104;
	// begin inline asm
	ld.global.nc.u64 %rd114, [%rd115];
	// end inline asm
	cvt.u16.u64 	%rs85, %rd112;
	and.b16  	%rs86, %rs85, 255;
	add.s64 	%rd117, %rd109, 8192;
	// begin inline asm
	ld.global.nc.u64 %rd116, [%rd117];
	// end inline asm
	add.s64 	%rd119, %rd109, 8200;
	// begin inline asm
	ld.global.nc.u64 %rd118, [%rd119];
	// end inline asm
	cvt.u16.u64 	%rs87, %rd116;
	and.b16  	%rs88, %rs87, 255;
	add.s64 	%rd121, %rd109, 12288;
	// begin inline asm
	ld.global.nc.u64 %rd120, [%rd121];
	// end inline asm
	add.s64 	%rd123, %rd109, 12296;
	// begin inline asm
	ld.global.nc.u64 %rd122, [%rd123];
	// end inline asm
	cvt.u16.u64 	%rs89, %rd120;
	and.b16  	%rs90, %rs89, 255;
	setp.eq.s16 	%p3, %rs84, 0;
	setp.eq.s16 	%p4, %rs86, 0;
	min.s64 	%rd125, %rd114, %rd110;
	selp.b16 	%rs91, %rs83, 1, %p4;
	selp.b64 	%rd126, %rd110, %rd125, %p4;
	selp.b16 	%rs92, %rs85, %rs91, %p3;
	and.b16  	%rs93, %rs92, 255;
	selp.b64 	%rd127, %rd114, %rd126, %p3;
	setp.eq.s16 	%p5, %rs93, 0;
	setp.eq.s16 	%p6, %rs88, 0;
	min.s64 	%rd128, %rd118, %rd127;
	selp.b16 	%rs94, %rs92, 1, %p6;
	selp.b64 	%rd129, %rd127, %rd128, %p6;
	selp.b16 	%rs95, %rs87, %rs94, %p5;
	and.b16  	%rs96, %rs95, 255;
	selp.b64 	%rd130, %rd118, %rd129, %p5;
	setp.eq.s16 	%p7, %rs96, 0;
	setp.eq.s16 	%p8, %rs90, 0;
	min.s64 	%rd131, %rd122, %rd130;
	selp.b16 	%rs97, %rs95, 1, %p8;
	selp.b64 	%rd132, %rd130, %rd131, %p8;
	selp.b16 	%rs311, %rs89, %rs97, %p7;
	selp.b64 	%rd329, %rd122, %rd132, %p7;
	setp.lt.u32 	%p9, %r38, 2048;
	mov.b32 	%r399, 1024;
	@%p9 bra 	$L__BB10_78;
	add.s32 	%r17, %r38, -1024;
	mov.b32 	%r399, 1024;
$L__BB10_76:
	mul.wide.s32 	%rd149, %r399, 16;
	add.s64 	%rd134, %rd109, %rd149;
	// begin inline asm
	ld.global.nc.u64 %rd133, [%rd134];
	// end inline asm
	add.s64 	%rd136, %rd134, 8;
	// begin inline asm
	ld.global.nc.u64 %rd135, [%rd136];
	// end inline asm
	cvt.u16.u64 	%rs98, %rd133;
	and.b16  	%rs99, %rs98, 255;
	add.s64 	%rd138, %rd134, 4096;
	// begin inline asm
	ld.global.nc.u64 %rd137, [%rd138];
	// end inline asm
	add.s64 	%rd140, %rd134, 4104;
	// begin inline asm
	ld.global.nc.u64 %rd139, [%rd140];
	// end inline asm
	cvt.u16.u64 	%rs100, %rd137;
	and.b16  	%rs101, %rs100, 255;
	add.s64 	%rd142, %rd134, 8192;
	// begin inline asm
	ld.global.nc.u64 %rd141, [%rd142];
	// end inline asm
	add.s64 	%rd144, %rd134, 8200;
	// begin inline asm
	ld.global.nc.u64 %rd143, [%rd144];
	// end inline asm
	cvt.u16.u64 	%rs102, %rd141;
	and.b16  	%rs103, %rs102, 255;
	add.s64 	%rd146, %rd134, 12288;
	// begin inline asm
	ld.global.nc.u64 %rd145, [%rd146];
	// end inline asm
	add.s64 	%rd148, %rd134, 12296;
	// begin inline asm
	ld.global.nc.u64 %rd147, [%rd148];
	// end inline asm
	cvt.u16.u64 	%rs104, %rd145;
	and.b16  	%rs105, %rs104, 255;
	and.b16  	%rs106, %rs311, 255;
	setp.eq.s16 	%p10, %rs106, 0;
	setp.eq.s16 	%p11, %rs99, 0;
	min.s64 	%rd150, %rd135, %rd329;
	selp.b16 	%rs107, %rs311, 1, %p11;
	selp.b64 	%rd151, %rd329, %rd150, %p11;
	selp.b16 	%rs108, %rs98, %rs107, %p10;
	and.b16  	%rs109, %rs108, 255;
	selp.b64 	%rd152, %rd135, %rd151, %p10;
	setp.eq.s16 	%p12, %rs109, 0;
	setp.eq.s16 	%p13, %rs101, 0;
	min.s64 	%rd153, %rd139, %rd152;
	selp.b16 	%rs110, %rs108, 1, %p13;
	selp.b64 	%rd154, %rd152, %rd153, %p13;
	selp.b16 	%rs111, %rs100, %rs110, %p12;
	and.b16  	%rs112, %rs111, 255;
	selp.b64 	%rd155, %rd139, %rd154, %p12;
	setp.eq.s16 	%p14, %rs112, 0;
	setp.eq.s16 	%p15, %rs103, 0;
	min.s64 	%rd156, %rd143, %rd155;
	selp.b16 	%rs113, %rs111, 1, %p15;
	selp.b64 	%rd157, %rd155, %rd156, %p15;
	selp.b16 	%rs114, %rs102, %rs113, %p14;
	and.b16  	%rs115, %rs114, 255;
	selp.b64 	%rd158, %rd143, %rd157, %p14;
	setp.eq.s16 	%p16, %rs115, 0;
	setp.eq.s16 	%p17, %rs105, 0;
	min.s64 	%rd159, %rd147, %rd158;
	selp.b16 	%rs116, %rs114, 1, %p17;
	selp.b64 	%rd160, %rd158, %rd159, %p17;
	selp.b16 	%rs311, %rs104, %rs116, %p16;
	selp.b64 	%rd329, %rd147, %rd160, %p16;
	sub.s32 	%r41, %r38, %r399;
	setp.lt.s32 	%p18, %r41, 1024;
	@%p18 bra 	$L__BB10_86;
	add.s32 	%r399, %r399, 1024;
	setp.le.s32 	%p19, %r399, %r17;
	@%p19 bra 	$L__BB10_76;
$L__BB10_78:
	setp.le.s32 	%p20, %r38, %r399;
	@%p20 bra 	$L__BB10_86;
	sub.s32 	%r21, %r38, %r399;
	setp.ge.s32 	%p21, %r16, %r21;
	@%p21 bra 	$L__BB10_86;
	not.b32 	%r42, %r16;
	add.s32 	%r43, %r38, %r42;
	sub.s32 	%r22, %r43, %r399;
	and.b32  	%r44, %r22, 768;
	setp.eq.s32 	%p22, %r44, 768;
	mov.u32 	%r403, %r16;
	@%p22 bra 	$L__BB10_83;
	add.s32 	%r401, %r16, %r399;
	shr.u32 	%r45, %r22, 8;
	add.s32 	%r46, %r45, 1;
	and.b32  	%r47, %r46, 3;
	neg.s32 	%r400, %r47;
	mov.u32 	%r403, %r16;
$L__BB10_82:
	.pragma "nounroll";
	mul.wide.u32 	%rd166, %r401, 16;
	add.s64 	%rd163, %rd105, %rd166;
	// begin inline asm
	ld.global.nc.u64 %rd162, [%rd163];
	// end inline asm
	add.s64 	%rd165, %rd163, 8;
	// begin inline asm
	ld.global.nc.u64 %rd164, [%rd165];
	// end inline asm
	cvt.u16.u64 	%rs118, %rd162;
	and.b16  	%rs119, %rs118, 255;
	and.b16  	%rs120, %rs311, 255;
	setp.eq.s16 	%p23, %rs120, 0;
	setp.eq.s16 	%p24, %rs119, 0;
	min.s64 	%rd167, %rd164, %rd329;
	selp.b16 	%rs121, %rs311, 1, %p24;
	selp.b16 	%rs311, %rs118, %rs121, %p23;
	selp.b64 	%rd168, %rd329, %rd167, %p24;
	selp.b64 	%rd329, %rd164, %rd168, %p23;
	add.s32 	%r403, %r403, 256;
	add.s32 	%r401, %r401, 256;
	add.s32 	%r400, %r400, 1;
	setp.ne.s32 	%p25, %r400, 0;
	@%p25 bra 	$L__BB10_82;
$L__BB10_83:
	setp.lt.u32 	%p26, %r22, 768;
	@%p26 bra 	$L__BB10_86;
	cvt.u64.u32 	%rd169, %r403;
	cvt.u64.u32 	%rd170, %r399;
	add.s64 	%rd171, %rd169, %rd170;
	shl.b64 	%rd172, %rd171, 4;
	add.s64 	%rd173, %rd172, %rd105;
	add.s64 	%rd350, %rd173, 12296;
	add.s32 	%r404, %r403, %r399;
$L__BB10_85:
	mul.wide.u32 	%rd190, %r404, 16;
	add.s64 	%rd175, %rd105, %rd190;
	// begin inline asm
	ld.global.nc.u64 %rd174, [%rd175];
	// end inline asm
	add.s64 	%rd177, %rd175, 8;
	// begin inline asm
	ld.global.nc.u64 %rd176, [%rd177];
	// end inline asm
	cvt.u16.u64 	%rs122, %rd174;
	and.b16  	%rs123, %rs122, 255;
	and.b16  	%rs124, %rs311, 255;
	setp.eq.s16 	%p27, %rs124, 0;
	setp.eq.s16 	%p28, %rs123, 0;
	min.s64 	%rd191, %rd176, %rd329;
	selp.b16 	%rs125, %rs311, 1, %p28;
	selp.b16 	%rs126, %rs122, %rs125, %p27;
	and.b16  	%rs127, %rs126, 255;
	selp.b64 	%rd192, %rd329, %rd191, %p28;
	selp.b64 	%rd193, %rd176, %rd192, %p27;
	add.s64 	%rd179, %rd350, -8200;
	// begin inline asm
	ld.global.nc.u64 %rd178, [%rd179];
	// end inline asm
	add.s64 	%rd181, %rd350, -8192;
	// begin inline asm
	ld.global.nc.u64 %rd180, [%rd181];
	// end inline asm
	cvt.u16.u64 	%rs128, %rd178;
	and.b16  	%rs129, %rs128, 255;
	setp.eq.s16 	%p29, %rs127, 0;
	setp.eq.s16 	%p30, %rs129, 0;
	min.s64 	%rd194, %rd180, %rd193;
	selp.b16 	%rs130, %rs126, 1, %p30;
	selp.b16 	%rs131, %rs128, %rs130, %p29;
	and.b16  	%rs132, %rs131, 255;
	selp.b64 	%rd195, %rd193, %rd194, %p30;
	selp.b64 	%rd196, %rd180, %rd195, %p29;
	add.s64 	%rd183, %rd350, -4104;
	// begin inline asm
	ld.global.nc.u64 %rd182, [%rd183];
	// end inline asm
	add.s64 	%rd185, %rd350, -4096;
	// begin inline asm
	ld.global.nc.u64 %rd184, [%rd185];
	// end inline asm
	cvt.u16.u64 	%rs133, %rd182;
	and.b16  	%rs134, %rs133, 255;
	setp.eq.s16 	%p31, %rs132, 0;
	setp.eq.s16 	%p32, %rs134, 0;
	min.s64 	%rd197, %rd184, %rd196;
	selp.b16 	%rs135, %rs131, 1, %p32;
	selp.b16 	%rs136, %rs133, %rs135, %p31;
	and.b16  	%rs137, %rs136, 255;
	selp.b64 	%rd198, %rd196, %rd197, %p32;
	selp.b64 	%rd199, %rd184, %rd198, %p31;
	add.s64 	%rd187, %rd350, -8;
	// begin inline asm
	ld.global.nc.u64 %rd186, [%rd187];
	// end inline asm
	// begin inline asm
	ld.global.nc.u64 %rd188, [%rd350];
	// end inline asm
	cvt.u16.u64 	%rs138, %rd186;
	and.b16  	%rs139, %rs138, 255;
	setp.eq.s16 	%p33, %rs137, 0;
	setp.eq.s16 	%p34, %rs139, 0;
	min.s64 	%rd200, %rd188, %rd199;
	selp.b16 	%rs140, %rs136, 1, %p34;
	selp.b16 	%rs311, %rs138, %rs140, %p33;
	selp.b64 	%rd201, %rd199, %rd200, %p34;
	selp.b64 	%rd329, %rd188, %rd201, %p33;
	add.s32 	%r403, %r403, 1024;
	add.s64 	%rd350, %rd350, 16384;
	add.s32 	%r404, %r404, 1024;
	setp.lt.s32 	%p35, %r403, %r21;
	@%p35 bra 	$L__BB10_85;
$L__BB10_86:
	// begin inline asm
	mov.u32 %r48, %laneid;
	// end inline asm
	cvt.u32.u16 	%r69, %rs311;
	and.b32  	%r50, %r69, 255;
	mov.b32 	%r66, 1;
	mov.b32 	%r67, 31;
	mov.b32 	%r68, -1;
	// begin inline asm
	shfl.sync.down.b32 %r49, %r50, %r66, %r67, %r68;
	// end inline asm
	// begin inline asm
	shfl.sync.down.b32 %r54, %r55, %r66, %r67, %r68;
	// end inline asm
	mov.b64 	{%r60, %r65}, %rd329;
	// begin inline asm
	shfl.sync.down.b32 %r59, %r60, %r66, %r67, %r68;
	// end inline asm
	// begin inline asm
	shfl.sync.down.b32 %r64, %r65, %r66, %r67, %r68;
	// end inline asm
	mov.b64 	%rd83, {%r59, %r64};
	cvt.u16.u32 	%rs65, %r49;
	setp.gt.s32 	%p36, %r48, 30;
	@%p36 bra 	$L__BB10_90;
	and.b16  	%rs141, %rs311, 255;
	setp.eq.s16 	%p37, %rs141, 0;
	and.b16  	%rs142, %rs65, 255;
	setp.eq.s16 	%p38, %rs142, 0;
	or.pred  	%p39, %p37, %p38;
	@%p39 bra 	$L__BB10_89;
	min.s64 	%rd329, %rd83, %rd329;
	mov.b16 	%rs311, 1;
	bra.uni 	$L__BB10_90;
$L__BB10_89:
	setp.eq.s16 	%p40, %rs141, 0;
	selp.b16 	%rs311, %rs65, %rs311, %p40;
	selp.b64 	%rd329, %rd83, %rd329, %p40;
$L__BB10_90:
	cvt.u32.u16 	%r90, %rs311;
	and.b32  	%r71, %r90, 255;
	mov.b32 	%r87, 2;
	mov.b32 	%r88, 31;
	mov.b32 	%r89, -1;
	// begin inline asm
	shfl.sync.down.b32 %r70, %r71, %r87, %r88, %r89;
	// end inline asm
	// begin inline asm
	shfl.sync.down.b32 %r75, %r76, %r87, %r88, %r89;
	// end inline asm
	mov.b64 	{%r81, %r86}, %rd329;
	// begin inline asm
	shfl.sync.down.b32 %r80, %r81, %r87, %r88, %r89;
	// end inline asm
	// begin inline asm
	shfl.sync.down.b32 %r85, %r86, %r87, %r88, %r89;
	// end inline asm
	mov.b64 	%rd87, {%r80, %r85};
	cvt.u16.u32 	%rs68, %r70;
	setp.gt.s32 	%p41, %r48, 29;
	@%p41 bra 	$L__BB10_94;
	and.b16  	%rs145, %rs311, 255;
	setp.eq.s16 	%p42, %rs145, 0;
	and.b16  	%rs146, %rs68, 255;
	setp.eq.s16 	%p43, %rs146, 0;
	or.pred  	%p44, %p42, %p43;
	@%p44 bra 	$L__BB10_93;
	min.s64 	%rd329, %rd87, %rd329;
	mov.b16 	%rs311, 1;
	bra.uni 	$L__BB10_94;
$L__BB10_93:
	setp.eq.s16 	%p45, %rs145, 0;
	selp.b16 	%rs311, %rs68, %rs311, %p45;
	selp.b64 	%rd329, %rd87, %rd329, %p45;
$L__BB10_94:
	cvt.u32.u16 	%r111, %rs311;
	and.b32  	%r92, %r111, 255;
	mov.b32 	%r108, 4;
	mov.b32 	%r109, 31;
	mov.b32 	%r110, -1;
	// begin inline asm
	shfl.sync.down.b32 %r91, %r92, %r108, %r109, %r110;
	// end inline asm
	// begin inline asm
	shfl.sync.down.b32 %r96, %r97, %r108, %r109, %r110;
	// end inline asm
	mov.b64 	{%r102, %r107}, %rd329;
	// begin inline asm
	shfl.sync.down.b32 %r101, %r102, %r108, %r109, %r110;
	// end inline asm
	// begin inline asm
	shfl.sync.down.b32 %r106, %r107, %r108, %r109, %r110;
	// end inline asm
	mov.b64 	%rd91, {%r101, %r106};
	cvt.u16.u32 	%rs71, %r91;
	setp.gt.s32 	%p46, %r48, 27;
	@%p46 bra 	$L__BB10_98;
	and.b16  	%rs149, %rs311, 255;
	setp.eq.s16 	%p47, %rs149, 0;
	and.b16  	%rs150, %rs71, 255;
	setp.eq.s16 	%p48, %rs150, 0;
	or.pred  	%p49, %p47, %p48;
	@%p49 bra 	$L__BB10_97;
	min.s64 	%rd329, %rd91, %rd329;
	mov.b16 	%rs311, 1;
	bra.uni 	$L__BB10_98;
$L__BB10_97:
	setp.eq.s16 	%p50, %rs149, 0;
	selp.b16 	%rs311, %rs71, %rs311, %p50;
	selp.b64 	%rd329, %rd91, %rd329, %p50;
$L__BB10_98:
	cvt.u32.u16 	%r132, %rs311;
	and.b32  	%r113, %r132, 255;
	mov.b32 	%r129, 8;
	mov.b32 	%r130, 31;
	mov.b32 	%r131, -1;
	// begin inline asm
	shfl.sync.down.b32 %r112, %r113, %r129, %r130, %r131;
	// end inline asm
	// begin inline asm
	shfl.sync.down.b32 %r117, %r118, %r129, %r130, %r131;
	// end inline asm
	mov.b64 	{%r123, %r128}, %rd329;
	// begin inline asm
	shfl.sync.down.b32 %r122, %r123, %r129, %r130, %r131;
	// end inline asm
	// begin inline asm
	shfl.sync.down.b32 %r127, %r128, %r129, %r130, %r131;
	// end inline asm
	mov.b64 	%rd95, {%r122, %r127};
	cvt.u16.u32 	%rs74, %r112;
	setp.gt.s32 	%p51, %r48, 23;
	@%p51 bra 	$L__BB10_102;
	and.b16  	%rs153, %rs311, 255;
	setp.eq.s16 	%p52, %rs153, 0;
	and.b16  	%rs154, %rs74, 255;
	setp.eq.s16 	%p53, %rs154, 0;
	or.pred  	%p54, %p52, %p53;
	@%p54 bra 	$L__BB10_101;
	min.s64 	%rd329, %rd95, %rd329;
	mov.b16 	%rs311, 1;
	bra.uni 	$L__BB10_102;
$L__BB10_101:
	setp.eq.s16 	%p55, %rs153, 0;
	selp.b16 	%rs311, %rs74, %rs311, %p55;
	selp.b64 	%rd329, %rd95, %rd329, %p55;
$L__BB10_102:
	cvt.u32.u16 	%r153, %rs311;
	and.b32  	%r134, %r153, 255;
	mov.b32 	%r150, 16;
	mov.b32 	%r151, 31;
	mov.b32 	%r152, -1;
	// begin inline asm
	shfl.sync.down.b32 %r133, %r134, %r150, %r151, %r152;
	// end inline asm
	// begin inline asm
	shfl.sync.down.b32 %r138, %r139, %r150, %r151, %r152;
	// end inline asm
	mov.b64 	{%r144, %r149}, %rd329;
	// begin inline asm
	shfl.sync.down.b32 %r143, %r144, %r150, %r151, %r152;
	// end inline asm
	// begin inline asm
	shfl.sync.down.b32 %r148, %r149, %r150, %r151, %r152;
	// end inline asm
	mov.b64 	%rd99, {%r143, %r148};
	cvt.u16.u32 	%rs77, %r133;
	setp.gt.s32 	%p56, %r48, 15;
	@%p56 bra 	$L__BB10_106;
	and.b16  	%rs157, %rs311, 255;
	setp.eq.s16 	%p57, %rs157, 0;
	and.b16  	%rs158, %rs77, 255;
	setp.eq.s16 	%p58, %rs158, 0;
	or.pred  	%p59, %p57, %p58;
	@%p59 bra 	$L__BB10_105;
	min.s64 	%rd329, %rd99, %rd329;
	mov.b16 	%rs311, 1;
	bra.uni 	$L__BB10_106;
$L__BB10_105:
	setp.eq.s16 	%p60, %rs157, 0;
	selp.b16 	%rs311, %rs77, %rs311, %p60;
	selp.b64 	%rd329, %rd99, %rd329, %p60;
$L__BB10_106:
	setp.ne.s32 	%p61, %r48, 0;
	@%p61 bra 	$L__BB10_108;
	shr.u32 	%r154, %r16, 1;
	and.b32  	%r155, %r154, 496;
	mov.u32 	%r156, _ZZN3cub18CUB_300001_SM_10006detail6reduce28DeviceReduceSingleTileKernelINS2_10policy_hubIN4cuda3std3__45tupleIJblEEEjN6thrust24THRUST_300001_SM_1000_NS8cuda_cub9__find_if7functorIS9_EEE10Policy1000EPS9_SI_iSF_S9_S9_NS7_10__identityEEEvT0_T1_T2_T3_T4_T6_E12temp_storage;
	add.s32 	%r157, %r156, %r155;
	st.shared.u8 	[%r157+8], %rs311;
	st.shared.u64 	[%r157+16], %rd329;
$L__BB10_108:
	bar.sync 	0;
	setp.ne.s32 	%p62, %r16, 0;
	@%p62 bra 	$L__BB10_110;
	ld.shared.u8 	%rs161, [_ZZN3cub18CUB_300001_SM_10006detail6reduce28DeviceReduceSingleTileKernelINS2_10policy_hubIN4cuda3std3__45tupleIJblEEEjN6thrust24THRUST_300001_SM_1000_NS8cuda_cub9__find_if7functorIS9_EEE10Policy1000EPS9_SI_iSF_S9_S9_NS7_10__identityEEEvT0_T1_T2_T3_T4_T6_E12temp_storage+24];
	ld.shared.u64 	%rd202, [_ZZN3cub18CUB_300001_SM_10006detail6reduce28DeviceReduceSingleTileKernelINS2_10policy_hubIN4cuda3std3__45tupleIJblEEEjN6thrust24THRUST_300001_SM_1000_NS8cuda_cub9__find_if7functorIS9_EEE10Policy1000EPS9_SI_iSF_S9_S9_NS7_10__identityEEEvT0_T1_T2_T3_T4_T6_E12temp_storage+32];
	and.b16  	%rs162, %rs311, 255;
	setp.eq.s16 	%p63, %rs162, 0;
	setp.eq.s16 	%p64, %rs161, 0;
	min.s64 	%rd203, %rd202, %rd329;
	selp.b16 	%rs163, %rs311, 1, %p64;
	selp.b16 	%rs164, %rs161, %rs163, %p63;
	and.b16  	%rs165, %rs164, 255;
	selp.b64 	%rd204, %rd329, %rd203, %p64;
	selp.b64 	%rd205, %rd202, %rd204, %p63;
	ld.shared.u8 	%rs166, [_ZZN3cub18CUB_300001_SM_10006detail6reduce28DeviceReduceSingleTileKernelINS2_10policy_hubIN4cuda3std3__45tupleIJblEEEjN6thrust24THRUST_300001_SM_1000_NS8cuda_cub9__find_if7functorIS9_EEE10Policy1000EPS9_SI_iSF_S9_S9_NS7_10__identityEEEvT0_T1_T2_T3_T4_T6_E12temp_storage+40];
	ld.shared.u64 	%rd206, [_ZZN3cub18CUB_300001_SM_10006detail6reduce28DeviceReduceSingleTileKernelINS2_10policy_hubIN4cuda3std3__45tupleIJblEEEjN6thrust24THRUST_300001_SM_1000_NS8cuda_cub9__find_if7functorIS9_EEE10Policy1000EPS9_SI_iSF_S9_S9_NS7_10__identityEEEvT0_T1_T2_T3_T4_T6_E12temp_storage+48];
	setp.eq.s16 	%p65, %rs165, 0;
	setp.eq.s16 	%p66, %rs166, 0;
	min.s64 	%rd207, %rd206, %rd205;
	selp.b16 	%rs167, %rs164, 1, %p66;
	selp.b16 	%rs168, %rs166, %rs167, %p65;
	and.b16  	%rs169, %rs168, 255;
	selp.b64 	%rd208, %rd205, %rd207, %p66;
	selp.b64 	%rd209, %rd206, %rd208, %p65;
	ld.shared.u8 	%rs170, [_ZZN3cub18CUB_300001_SM_10006detail6reduce28DeviceReduceSingleTileKernelINS2_10policy_hubIN4cuda3std3__45tupleIJblEEEjN6thrust24THRUST_300001_SM_1000_NS8cuda_cub9__find_if7functorIS9_EEE10Policy1000EPS9_SI_iSF_S9_S9_NS7_10__identityEEEvT0_T1_T2_T3_T4_T6_E12temp_storage+56];
	ld.shared.u64 	%rd210, [_ZZN3cub18CUB_300001_SM_10006detail6reduce28DeviceReduceSingleTileKernelINS2_10policy_hubIN4cuda3std3__45tupleIJblEEEjN6thrust24THRUST_300001_SM_1000_NS8cuda_cub9__find_if7functorIS9_EEE10Policy1000EPS9_SI_iSF_S9_S9_NS7_10__identityEEEvT0_T1_T2_T3_T4_T6_E12temp_storage+64];
	setp.eq.s16 	%p67, %rs169, 0;
	setp.eq.s16 	%p68, %rs170, 0;
	min.s64 	%rd211, %rd210, %rd209;
	selp.b16 	%rs171, %rs168, 1, %p68;
	selp.b16 	%rs172, %rs170, %rs171, %p67;
	and.b16  	%rs173, %rs172, 255;
	selp.b64 	%rd212, %rd209, %rd211, %p68;
	selp.b64 	%rd213, %rd210, %rd212, %p67;
	ld.shared.u8 	%rs174, [_ZZN3cub18CUB_300001_SM_10006detail6reduce28DeviceReduceSingleTileKernelINS2_10policy_hubIN4cuda3std3__45tupleIJblEEEjN6thrust24THRUST_300001_SM_1000_NS8cuda_cub9__find_if7functorIS9_EEE10Policy1000EPS9_SI_iSF_S9_S9_NS7_10__identityEEEvT0_T1_T2_T3_T4_T6_E12temp_storage+72];
	ld.shared.u64 	%rd214, [_ZZN3cub18CUB_300001_SM_10006detail6reduce28DeviceReduceSingleTileKernelINS2_10policy_hubIN4cuda3std3__45tupleIJblEEEjN6thrust24THRUST_300001_SM_1000_NS8cuda_cub9__find_if7functorIS9_EEE10Policy1000EPS9_SI_iSF_S9_S9_NS7_10__identityEEEvT0_T1_T2_T3_T4_T6_E12temp_storage+80];
	setp.eq.s16 	%p69, %rs173, 0;
	setp.eq.s16 	%p70, %rs174, 0;
	min.s64 	%rd215, %rd214, %rd213;
	selp.b16 	%rs175, %rs172, 1, %p70;
	selp.b16 	%rs176, %rs174, %rs175, %p69;
	and.b16  	%rs177, %rs176, 255;
	selp.b64 	%rd216, %rd213, %rd215, %p70;
	selp.b64 	%rd217, %rd214, %rd216, %p69;
	ld.shared.u8 	%rs178, [_ZZN3cub18CUB_300001_SM_10006detail6reduce28DeviceReduceSingleTileKernelINS2_10policy_hubIN4cuda3std3__45tupleIJblEEEjN6thrust24THRUST_300001_SM_1000_NS8cuda_cub9__find_if7functorIS9_EEE10Policy1000EPS9_SI_iSF_S9_S9_NS7_10__identityEEEvT0_T1_T2_T3_T4_T6_E12temp_storage+88];
	ld.shared.u64 	%rd218, [_ZZN3cub18CUB_300001_SM_10006detail6reduce28DeviceReduceSingleTileKernelINS2_10policy_hubIN4cuda3std3__45tupleIJblEEEjN6thrust24THRUST_300001_SM_1000_NS8cuda_cub9__find_if7functorIS9_EEE10Policy1000EPS9_SI_iSF_S9_S9_NS7_10__identityEEEvT0_T1_T2_T3_T4_T6_E12temp_storage+96];
	setp.eq.s16 	%p71, %rs177, 0;
	setp.eq.s16 	%p72, %rs178, 0;
	min.s64 	%rd219, %rd218, %rd217;
	selp.b16 	%rs179, %rs176, 1, %p72;
	selp.b16 	%rs180, %rs178, %rs179, %p71;
	and.b16  	%rs181, %rs180, 255;
	selp.b64 	%rd220, %rd217, %rd219, %p72;
	selp.b64 	%rd221, %rd218, %rd220, %p71;
	ld.shared.u8 	%rs182, [_ZZN3cub18CUB_300001_SM_10006detail6reduce28DeviceReduceSingleTileKernelINS2_10policy_hubIN4cuda3std3__45tupleIJblEEEjN6thrust24THRUST_300001_SM_1000_NS8cuda_cub9__find_if7functorIS9_EEE10Policy1000EPS9_SI_iSF_S9_S9_NS7_10__identityEEEvT0_T1_T2_T3_T4_T6_E12temp_storage+104];
	ld.shared.u64 	%rd222, [_ZZN3cub18CUB_300001_SM_10006detail6reduce28DeviceReduceSingleTileKernelINS2_10policy_hubIN4cuda3std3__45tupleIJblEEEjN6thrust24THRUST_300001_SM_1000_NS8cuda_cub9__find_if7functorIS9_EEE10Policy1000EPS9_SI_iSF_S9_S9_NS7_10__identityEEEvT0_T1_T2_T3_T4_T6_E12temp_storage+112];
	setp.eq.s16 	%p73, %rs181, 0;
	setp.eq.s16 	%p74, %rs182, 0;
	min.s64 	%rd223, %rd222, %rd221;
	selp.b16 	%rs183, %rs180, 1, %p74;
	selp.b16 	%rs184, %rs182, %rs183, %p73;
	and.b16  	%rs185, %rs184, 255;
	selp.b64 	%rd224, %rd221, %rd223, %p74;
	selp.b64 	%rd225, %rd222, %rd224, %p73;
	ld.shared.u8 	%rs186, [_ZZN3cub18CUB_300001_SM_10006detail6reduce28DeviceReduceSingleTileKernelINS2_10policy_hubIN4cuda3std3__45tupleIJblEEEjN6thrust24THRUST_300001_SM_1000_NS8cuda_cub9__find_if7functorIS9_EEE10Policy1000EPS9_SI_iSF_S9_S9_NS7_10__identityEEEvT0_T1_T2_T3_T4_T6_E12temp_storage+120];
	ld.shared.u64 	%rd226, [_ZZN3cub18CUB_300001_SM_10006detail6reduce28DeviceReduceSingleTileKernelINS2_10policy_hubIN4cuda3std3__45tupleIJblEEEjN6thrust24THRUST_300001_SM_1000_NS8cuda_cub9__find_if7functorIS9_EEE10Policy1000EPS9_SI_iSF_S9_S9_NS7_10__identityEEEvT0_T1_T2_T3_T4_T6_E12temp_storage+128];
	setp.eq.s16 	%p75, %rs185, 0;
	setp.eq.s16 	%p76, %rs186, 0;
	min.s64 	%rd227, %rd226, %rd225;
	selp.b16 	%rs187, %rs184, 1, %p76;
	selp.b16 	%rs311, %rs186, %rs187, %p75;
	selp.b64 	%rd228, %rd225, %rd227, %p76;
	selp.b64 	%rd329, %rd226, %rd228, %p75;
$L__BB10_110:
	mov.u32 	%r391, %tid.x;
	setp.ne.s32 	%p184, %r391, 0;
	@%p184 bra 	$L__BB10_112;
	setp.eq.s16 	%p185, %rs82, 0;
	and.b16  	%rs302, %rs311, 255;
	setp.eq.s16 	%p186, %rs302, 0;
	min.s64 	%rd319, %rd329, %rd106;
	selp.b16 	%rs303, %rs82, 1, %p186;
	selp.b16 	%rs304, %rs311, %rs303, %p185;
	selp.b64 	%rd320, %rd106, %rd319, %p186;
	selp.b64 	%rd321, %rd329, %rd320, %p185;
	st.global.u8 	[%rd1], %rs304;
	st.global.u64 	[%rd1+8], %rd321;
$L__BB10_112:
	ret;

}
	// .globl	_ZN3cub18CUB_300001_SM_10006detail6reduce28DeviceReduceSingleTileKernelINS2_10policy_hubIN4cuda3std3__45tupleIJblEEEyN6thrust24THRUST_300001_SM_1000_NS8cuda_cub9__find_if7functorIS9_EEE10Policy1000ENSB_12zip_iteratorINS8_IJNSD_26transform_input_iterator_tIbNSC_6detail35transform_pair_of_input_iterators_tIbNSB_6detail15normal_iteratorINSB_10device_ptrIiEEEESQ_NS7_8equal_toIiEEEENS7_10__not_fn_tINS7_10__identityEEEEENSB_17counting_iteratorIlNSB_11use_defaultESZ_SZ_EEEEEEEPS9_ySF_S9_S9_SV_EEvT0_T1_T2_T3_T4_T6_
.visible .entry _ZN3cub18CUB_300001_SM_10006detail6reduce28DeviceReduceSingleTileKernelINS2_10policy_hubIN4cuda3std3__45tupleIJblEEEyN6thrust24THRUST_300001_SM_1000_NS8cuda_cub9__find_if7functorIS9_EEE10Policy1000ENSB_12zip_iteratorINS8_IJNSD_26transform_input_iterator_tIbNSC_6detail35transform_pair_of_input_iterators_tIbNSB_6detail15normal_iteratorINSB_10device_ptrIiEEEESQ_NS7_8equal_toIiEEEENS7_10__not_fn_tINS7_10__identityEEEEENSB_17counting_iteratorIlNSB_11use_defaultESZ_SZ_EEEEEEEPS9_ySF_S9_S9_SV_EEvT0_T1_T2_T3_T4_T6_(
	.param .align 8 .b8 _ZN3cub18CUB_300001_SM_10006detail6reduce28DeviceReduceSingleTileKernelINS2_10policy_hubIN4cuda3std3__45tupleIJblEEEyN6thrust24THRUST_300001_SM_1000_NS8cuda_cub9__find_if7functorIS9_EEE10Policy1000ENSB_12zip_iteratorINS8_IJNSD_26transform_input_iterator_tIbNSC_6detail35transform_pair_of_input_iterators_tIbNSB_6detail15normal_iteratorINSB_10device_ptrIiEEEESQ_NS7_8equal_toIiEEEENS7_10__not_fn_tINS7_10__identityEEEEENSB_17counting_iteratorIlNSB_11use_defaultESZ_SZ_EEEEEEEPS9_ySF_S9_S9_SV_EEvT0_T1_T2_T3_T4_T6__param_0[40],
	.param .u64 .ptr .align 1 _ZN3cub18CUB_300001_SM_10006detail6reduce28DeviceReduceSingleTileKernelINS2_10policy_hubIN4cuda3std3__45tupleIJblEEEyN6thrust24THRUST_300001_SM_1000_NS8cuda_cub9__find_if7functorIS9_EEE10Policy1000ENSB_12zip_iteratorINS8_IJNSD_26transform_input_iterator_tIbNSC_6detail35transform_pair_of_input_iterators_tIbNSB_6detail15normal_iteratorINSB_10device_ptrIiEEEESQ_NS7_8equal_toIiEEEENS7_10__not_fn_tINS7_10__identityEEEEENSB_17counting_iteratorIlNSB_11use_defaultESZ_SZ_EEEEEEEPS9_ySF_S9_S9_SV_EEvT0_T1_T2_T3_T4_T6__param_1,
	.param .u64 _ZN3cub18CUB_300001_SM_10006detail6reduce28DeviceReduceSingleTileKernelINS2_10policy_hubIN4cuda3std3__45tupleIJblEEEyN6thrust24THRUST_300001_SM_1000_NS8cuda_cub9__find_if7functorIS9_EEE10Policy1000ENSB_12zip_iteratorINS8_IJNSD_26transform_input_iterator_tIbNSC_6detail35transform_pair_of_input_iterators_tIbNSB_6detail15normal_iteratorINSB_10device_ptrIiEEEESQ_NS7_8equal_toIiEEEENS7_10__not_fn_tINS7_10__identityEEEEENSB_17counting_iteratorIlNSB_11use_defaultESZ_SZ_EEEEEEEPS9_ySF_S9_S9_SV_EEvT0_T1_T2_T3_T4_T6__param_2,
	.param .align 1 .b8 _ZN3cub18CUB_300001_SM_10006detail6reduce28DeviceReduceSingleTileKernelINS2_10policy_hubIN4cuda3std3__45tupleIJblEEEyN6thrust24THRUST_300001_SM_1000_NS8cuda_cub9__find_if7functorIS9_EEE10Policy1000ENSB_12zip_iteratorINS8_IJNSD_26transform_input_iterator_tIbNSC_6detail35transform_pair_of_input_iterators_tIbNSB_6detail15normal_iteratorINSB_10device_ptrIiEEEESQ_NS7_8equal_toIiEEEENS7_10__not_fn_tINS7_10__identityEEEEENSB_17counting_iteratorIlNSB_11use_defaultESZ_SZ_EEEEEEEPS9_ySF_S9_S9_SV_EEvT0_T1_T2_T3_T4_T6__param_3[1],
	.param .align 8 .b8 _ZN3cub18CUB_300001_SM_10006detail6reduce28DeviceReduceSingleTileKernelINS2_10policy_hubIN4cuda3std3__45tupleIJblEEEyN6thrust24THRUST_300001_SM_1000_NS8cuda_cub9__find_if7functorIS9_EEE10Policy1000ENSB_12zip_iteratorINS8_IJNSD_26transform_input_iterator_tIbNSC_6detail35transform_pair_of_input_iterators_tIbNSB_6detail15normal_iteratorINSB_10device_ptrIiEEEESQ_NS7_8equal_toIiEEEENS7_10__not_fn_tINS7_10__identityEEEEENSB_17counting_iteratorIlNSB_11use_defaultESZ_SZ_EEEEEEEPS9_ySF_S9_S9_SV_EEvT0_T1_T2_T3_T4_T6__param_4[16],
	.param .align 1 .b8 _ZN3cub18CUB_300001_SM_10006detail6reduce28DeviceReduceSingleTileKernelINS2_10policy_hubIN4cuda3std3__45tupleIJblEEEyN6thrust24THRUST_300001_SM_1000_NS8cuda_cub9__find_if7functorIS9_EEE10Policy1000ENSB_12zip_iteratorINS8_IJNSD_26transform_input_iterator_tIbNSC_6detail35transform_pair_of_input_iterators_tIbNSB_6detail15normal_iteratorINSB_10device_ptrIiEEEESQ_NS7_8equal_toIiEEEENS7_10__not_fn_tINS7_10__identityEEEEENSB_17counting_iteratorIlNSB_11use_defaultESZ_SZ_EEEEEEEPS9_ySF_S9_S9_SV_EEvT0_T1_T2_T3_T4_T6__param_5[1]
)
.maxntid 256
.minnctapersm 1
{
	.reg .pred 	%p<329>;
	.reg .b16 	%rs<423>;
	.reg .b32 	%r<514>;
	.reg .b64 	%rd<450>;
	// demoted variable
	.shared .align 8 .b8 _ZZN3cub18CUB_300001_SM_10006detail6reduce28DeviceReduceSingleTileKernelINS2_10policy_hubIN4cuda3std3__45tupleIJblEEEyN6thrust24THRUST_300001_SM_1000_NS8cuda_cub9__find_if7functorIS9_EEE10Policy1000ENSB_12zip_iteratorINS8_IJNSD_26transform_input_iterator_tIbNSC_6detail35transform_pair_of_input_iterators_tIbNSB_6detail15normal_iteratorINSB_10device_ptrIiEEEESQ_NS7_8equal_toIiEEEENS7_10__not_fn_tINS7_10__identityEEEEENSB_17counting_iteratorIlNSB_11use_defaultESZ_SZ_EEEEEEEPS9_ySF_S9_S9_SV_EEvT0_T1_T2_T3_T4_T6_E12temp_storage[152];
	ld.param.u64 	%rd122, [_ZN3cub18CUB_300001_SM_10006detail6reduce28DeviceReduceSingleTileKernelINS2_10policy_hubIN4cuda3std3__45tupleIJblEEEyN6thrust24THRUST_300001_SM_1000_NS8cuda_cub9__find_if7functorIS9_EEE10Policy1000ENSB_12zip_iteratorINS8_IJNSD_26transform_input_iterator_tIbNSC_6detail35transform_pair_of_input_iterators_tIbNSB_6detail15normal_iteratorINSB_10device_ptrIiEEEESQ_NS7_8equal_toIiEEEENS7_10__not_fn_tINS7_10__identityEEEEENSB_17counting_iteratorIlNSB_11use_defaultESZ_SZ_EEEEEEEPS9_ySF_S9_S9_SV_EEvT0_T1_T2_T3_T4_T6__param_4+8];
	ld.param.u64 	%rd120, [_ZN3cub18CUB_300001_SM_10006detail6reduce28DeviceReduceSingleTileKernelINS2_10policy_hubIN4cuda3std3__45tupleIJblEEEyN6thrust24THRUST_300001_SM_1000_NS8cuda_cub9__find_if7functorIS9_EEE10Policy1000ENSB_12zip_iteratorINS8_IJNSD_26transform_input_iterator_tIbNSC_6detail35transform_pair_of_input_iterators_tIbNSB_6detail15normal_iteratorINSB_10device_ptrIiEEEESQ_NS7_8equal_toIiEEEENS7_10__not_fn_tINS7_10__identityEEEEENSB_17counting_iteratorIlNSB_11use_defaultESZ_SZ_EEEEEEEPS9_ySF_S9_S9_SV_EEvT0_T1_T2_T3_T4_T6__param_0+32];
	ld.param.u64 	%rd119, [_ZN3cub18CUB_300001_SM_10006detail6reduce28DeviceReduceSingleTileKernelINS2_10policy_hubIN4cuda3std3__45tupleIJblEEEyN6thrust24THRUST_300001_SM_1000_NS8cuda_cub9__find_if7functorIS9_EEE10Policy1000ENSB_12zip_iteratorINS8_IJNSD_26transform_input_iterator_tIbNSC_6detail35transform_pair_of_input_iterators_tIbNSB_6detail15normal_iteratorINSB_10device_ptrIiEEEESQ_NS7_8equal_toIiEEEENS7_10__not_fn_tINS7_10__identityEEEEENSB_17counting_iteratorIlNSB_11use_defaultESZ_SZ_EEEEEEEPS9_ySF_S9_S9_SV_EEvT0_T1_T2_T3_T4_T6__param_0+8];
	ld.param.u64 	%rd118, [_ZN3cub18CUB_300001_SM_10006detail6reduce28DeviceReduceSingleTileKernelINS2_10policy_hubIN4cuda3std3__45tupleIJblEEEyN6thrust24THRUST_300001_SM_1000_NS8cuda_cub9__find_if7functorIS9_EEE10Policy1000ENSB_12zip_iteratorINS8_IJNSD_26transform_input_iterator_tIbNSC_6detail35transform_pair_of_input_iterators_tIbNSB_6detail15normal_iteratorINSB_10device_ptrIiEEEESQ_NS7_8equal_toIiEEEENS7_10__not_fn_tINS7_10__identityEEEEENSB_17counting_iteratorIlNSB_11use_defaultESZ_SZ_EEEEEEEPS9_ySF_S9_S9_SV_EEvT0_T1_T2_T3_T4_T6__param_0];
	ld.param.u64 	%rd123, [_ZN3cub18CUB_300001_SM_10006detail6reduce28DeviceReduceSingleTileKernelINS2_10policy_hubIN4cuda3std3__45tupleIJblEEEyN6thrust24THRUST_300001_SM_1000_NS8cuda_cub9__find_if7functorIS9_EEE10Policy1000ENSB_12zip_iteratorINS8_IJNSD_26transform_input_iterator_tIbNSC_6detail35transform_pair_of_input_iterators_tIbNSB_6detail15normal_iteratorINSB_10device_ptrIiEEEESQ_NS7_8equal_toIiEEEENS7_10__not_fn_tINS7_10__identityEEEEENSB_17counting_iteratorIlNSB_11use_defaultESZ_SZ_EEEEEEEPS9_ySF_S9_S9_SV_EEvT0_T1_T2_T3_T4_T6__param_1];
	ld.param.u64 	%rd121, [_ZN3cub18CUB_300001_SM_10006detail6reduce28DeviceReduceSingleTileKernelINS2_10policy_hubIN4cuda3std3__45tupleIJblEEEyN6thrust24THRUST_300001_SM_1000_NS8cuda_cub9__find_if7functorIS9_EEE10Policy1000ENSB_12zip_iteratorINS8_IJNSD_26transform_input_iterator_tIbNSC_6detail35transform_pair_of_input_iterators_tIbNSB_6detail15normal_iteratorINSB_10device_ptrIiEEEESQ_NS7_8equal_toIiEEEENS7_10__not_fn_tINS7_10__identityEEEEENSB_17counting_iteratorIlNSB_11use_defaultESZ_SZ_EEEEEEEPS9_ySF_S9_S9_SV_EEvT0_T1_T2_T3_T4_T6__param_2];
	ld.param.u8 	%rs108, [_ZN3cub18CUB_300001_SM_10006detail6reduce28DeviceReduceSingleTileKernelINS2_10policy_hubIN4cuda3std3__45tupleIJblEEEyN6thrust24THRUST_300001_SM_1000_NS8cuda_cub9__find_if7functorIS9_EEE10Policy1000ENSB_12zip_iteratorINS8_IJNSD_26transform_input_iterator_tIbNSC_6detail35transform_pair_of_input_iterators_tIbNSB_6detail15normal_iteratorINSB_10device_ptrIiEEEESQ_NS7_8equal_toIiEEEENS7_10__not_fn_tINS7_10__identityEEEEENSB_17counting_iteratorIlNSB_11use_defaultESZ_SZ_EEEEEEEPS9_ySF_S9_S9_SV_EEvT0_T1_T2_T3_T4_T6__param_4];
	cvta.to.global.u64 	%rd1, %rd123;
	setp.ne.s64 	%p1, %rd121, 0;
	@%p1 bra 	$L__BB11_3;
	mov.u32 	%r502, %tid.x;
	setp.ne.s32 	%p328, %r502, 0;
	@%p328 bra 	$L__BB11_122;
	st.global.u8 	[%rd1], %rs108;
	st.global.u64 	[%rd1+8], %rd122;
	bra.uni 	$L__BB11_122;
$L__BB11_3:
	cvta.to.global.u64 	%rd2, %rd118;
	cvta.to.global.u64 	%rd3, %rd119;
	setp.gt.u64 	%p2, %rd121, 1023;
	@%p2 bra 	$L__BB11_80;
	cvt.u32.u64 	%r1, %rd121;
	mov.u32 	%r2, %tid.x;
	setp.ge.u32 	%p149, %r2, %r1;
	mov.b16 	%rs391, 0;
	mov.b64 	%rd416, 0;
	mov.u32 	%r506, %r2;
	@%p149 bra 	$L__BB11_6;
	cvt.u64.u32 	%rd273, %r2;
	mul.wide.u32 	%rd274, %r2, 4;
	add.s64 	%rd275, %rd2, %rd274;
	add.s64 	%rd276, %rd3, %rd274;
	add.s64 	%rd416, %rd120, %rd273;
	ld.global.u32 	%r232, [%rd275];
	ld.global.u32 	%r233, [%rd276];
	setp.ne.s32 	%p150, %r232, %r233;
	selp.u16 	%rs391, 1, 0, %p150;
	add.s32 	%r506, %r2, 256;
$L__BB11_6:
	setp.ge.u32 	%p151, %r506, %r1;
	@%p151 bra 	$L__BB11_18;
	not.b32 	%r234, %r506;
	add.s32 	%r5, %r234, %r1;
	shr.u32 	%r235, %r5, 8;
	add.s32 	%r6, %r235, 1;
	and.b32  	%r7, %r6, 7;
	setp.lt.u32 	%p152, %r5, 1792;
	@%p152 bra 	$L__BB11_10;
	and.b32  	%r236, %r6, 33554424;
	neg.s32 	%r504, %r236;
$L__BB11_9:
	.pragma "nounroll";
	cvt.u64.u32 	%rd278, %r506;
	mul.wide.u32 	%rd279, %r506, 4;
	add.s64 	%rd280, %rd2, %rd279;
	add.s64 	%rd281, %rd3, %rd279;
	add.s64 	%rd282, %rd120, %rd278;
	ld.global.u32 	%r237, [%rd280];
	ld.global.u32 	%r238, [%rd281];
	setp.ne.s32 	%p153, %r237, %r238;
	selp.u16 	%rs232, 1, 0, %p153;
	and.b16  	%rs233, %rs391, 255;
	setp.ne.s16 	%p155, %rs233, 0;
	and.pred  	%p156, %p155, %p153;
	min.s64 	%rd283, %rd282, %rd416;
	setp.eq.s16 	%p157, %rs233, 0;
	selp.b64 	%rd284, %rd282, %rd416, %p157;
	selp.b16 	%rs234, %rs232, %rs391, %p157;
	selp.b64 	%rd285, %rd283, %rd284, %p156;
	selp.b16 	%rs235, 1, %rs234, %p156;
	and.b16  	%rs236, %rs235, 255;
	add.s64 	%rd286, %rd282, 256;
	ld.global.u32 	%r239, [%rd280+1024];
	ld.global.u32 	%r240, [%rd281+1024];
	setp.ne.s32 	%p158, %r239, %r240;
	selp.u16 	%rs237, 1, 0, %p158;
	setp.ne.s16 	%p160, %rs236, 0;
	and.pred  	%p161, %p160, %p158;
	min.s64 	%rd287, %rd286, %rd285;
	setp.eq.s16 	%p162, %rs236, 0;
	selp.b64 	%rd288, %rd286, %rd285, %p162;
	selp.b16 	%rs238, %rs237, %rs235, %p162;
	selp.b64 	%rd289, %rd287, %rd288, %p161;
	selp.b16 	%rs239, 1, %rs238, %p161;
	and.b16  	%rs240, %rs239, 255;
	add.s64 	%rd290, %rd282, 512;
	ld.global.u32 	%r241, [%rd280+2048];
	ld.global.u32 	%r242, [%rd281+2048];
	setp.ne.s32 	%p163, %r241, %r242;
	selp.u16 	%rs241, 1, 0, %p163;
	setp.ne.s16 	%p165, %rs240, 0;
	and.pred  	%p166, %p165, %p163;
	min.s64 	%rd291, %rd290, %rd289;
	setp.eq.s16 	%p167, %rs240, 0;
	selp.b64 	%rd292, %rd290, %rd289, %p167;
	selp.b16 	%rs242, %rs241, %rs239, %p167;
	selp.b64 	%rd293, %rd291, %rd292, %p166;
	selp.b16 	%rs243, 1, %rs242, %p166;
	and.b16  	%rs244, %rs243, 255;
	add.s64 	%rd294, %rd282, 768;
	ld.global.u32 	%r243, [%rd280+3072];
	ld.global.u32 	%r244, [%rd281+3072];
	setp.ne.s32 	%p168, %r243, %r244;
	selp.u16 	%rs245, 1, 0, %p168;
	setp.ne.s16 	%p170, %rs244, 0;
	and.pred  	%p171, %p170, %p168;
	min.s64 	%rd295, %rd294, %rd293;
	setp.eq.s16 	%p172, %rs244, 0;
	selp.b64 	%rd296, %rd294, %rd293, %p172;
	selp.b16 	%rs246, %rs245, %rs243, %p172;
	selp.b64 	%rd297, %rd295, %rd296, %p171;
	selp.b16 	%rs247, 1, %rs246, %p171;
	and.b16  	%rs248, %rs247, 255;
	add.s64 	%rd298, %rd282, 1024;
	ld.global.u32 	%r245, [%rd280+4096];
	ld.global.u32 	%r246, [%rd281+4096];
	setp.ne.s32 	%p173, %r245, %r246;
	selp.u16 	%rs249, 1, 0, %p173;
	setp.ne.s16 	%p175, %rs248, 0;
	and.pred  	%p176, %p175, %p173;
	min.s64 	%rd299, %rd298, %rd297;
	setp.eq.s16 	%p177, %rs248, 0;
	selp.b64 	%rd300, %rd298, %rd297, %p177;
	selp.b16 	%rs250, %rs249, %rs247, %p177;
	selp.b64 	%rd301, %rd299, %rd300, %p176;
	selp.b16 	%rs251, 1, %rs250, %p176;
	and.b16  	%rs252, %rs251, 255;
	add.s64 	%rd302, %rd282, 1280;
	ld.global.u32 	%r247, [%rd280+5120];
	ld.global.u32 	%r248, [%rd281+5120];
	setp.ne.s32 	%p178, %r247, %r248;
	selp.u16 	%rs253, 1, 0, %p178;
	setp.ne.s16 	%p180, %rs252, 0;
	and.pred  	%p181, %p180, %p178;
	min.s64 	%rd303, %rd302, %rd301;
	setp.eq.s16 	%p182, %rs252, 0;
	selp.b64 	%rd304, %rd302, %rd301, %p182;
	selp.b16 	%rs254, %rs253, %rs251, %p182;
	selp.b64 	%rd305, %rd303, %rd304, %p181;
	selp.b16 	%rs255, 1, %rs254, %p181;
	and.b16  	%rs256, %rs255, 255;
	add.s64 	%rd306, %rd282, 1536;
	ld.global.u32 	%r249, [%rd280+6144];
	ld.global.u32 	%r250, [%rd281+6144];
	setp.ne.s32 	%p183, %r249, %r250;
	selp.u16 	%rs257, 1, 0, %p183;
	setp.ne.s16 	%p185, %rs256, 0;
	and.pred  	%p186, %p185, %p183;
	min.s64 	%rd307, %rd306, %rd305;
	setp.eq.s16 	%p187, %rs256, 0;
	selp.b64 	%rd308, %rd306, %rd305, %p187;
	selp.b16 	%rs258, %rs257, %rs255, %p187;
	selp.b64 	%rd309, %rd307, %rd308, %p186;
	selp.b16 	%rs259, 1, %rs258, %p186;
	and.b16  	%rs260, %rs259, 255;
	add.s64 	%rd310, %rd282, 1792;
	ld.global.u32 	%r251, [%rd280+7168];
	ld.global.u32 	%r252, [%rd281+7168];
	setp.ne.s32 	%p188, %r251, %r252;
	selp.u16 	%rs261, 1, 0, %p188;
	setp.ne.s16 	%p190, %rs260, 0;
	and.pred  	%p191, %p190, %p188;
	min.s64 	%rd311, %rd310, %rd309;
	setp.eq.s16 	%p192, %rs260, 0;
	selp.b64 	%rd312, %rd310, %rd309, %p192;
	selp.b16 	%rs262, %rs261, %rs259, %p192;
	selp.b64 	%rd416, %rd311, %rd312, %p191;
	selp.b16 	%rs391, 1, %rs262, %p191;
	add.s32 	%r506, %r506, 2048;
	add.s32 	%r504, %r504, 8;
	setp.ne.s32 	%p193, %r504, 0;
	@%p193 bra 	$L__BB11_9;
$L__BB11_10:
	setp.eq.s32 	%p194, %r7, 0;
	@%p194 bra 	$L__BB11_18;
	setp.lt.u32 	%p195, %r7, 4;
	@%p195 bra 	$L__BB11_13;
	cvt.u64.u32 	%rd314, %r506;
	mul.wide.u32 	%rd315, %r506, 4;
	add.s64 	%rd316, %rd2, %rd315;
	add.s64 	%rd317, %rd3, %rd315;
	add.s64 	%rd318, %rd120, %rd314;
	ld.global.u32 	%r253, [%rd316];
	ld.global.u32 	%r254, [%rd317];
	setp.ne.s32 	%p196, %r253, %r254;
	selp.u16 	%rs264, 1, 0, %p196;
	and.b16  	%rs265, %rs391, 255;
	setp.ne.s16 	%p198, %rs265, 0;
	and.pred  	%p199, %p198, %p196;
	min.s64 	%rd319, %rd318, %rd416;
	setp.eq.s16 	%p200, %rs265, 0;
	selp.b64 	%rd320, %rd318, %rd416, %p200;
	selp.b16 	%rs266, %rs264, %rs391, %p200;
	selp.b64 	%rd321, %rd319, %rd320, %p199;
	selp.b16 	%rs267, 1, %rs266, %p199;
	and.b16  	%rs268, %rs267, 255;
	add.s32 	%r255, %r506, 256;
	cvt.u64.u32 	%rd322, %r255;
	add.s64 	%rd323, %rd120, %rd322;
	ld.global.u32 	%r256, [%rd316+1024];
	ld.global.u32 	%r257, [%rd317+1024];
	setp.ne.s32 	%p201, %r256, %r257;
	selp.u16 	%rs269, 1, 0, %p201;
	setp.ne.s16 	%p203, %rs268, 0;
	and.pred  	%p204, %p203, %p201;
	min.s64 	%rd324, %rd323, %rd321;
	setp.eq.s16 	%p205, %rs268, 0;
	selp.b64 	%rd325, %rd323, %rd321, %p205;
	selp.b16 	%rs270, %rs269, %rs267, %p205;
	selp.b64 	%rd326, %rd324, %rd325, %p204;
	selp.b16 	%rs271, 1, %rs270, %p204;
	and.b16  	%rs272, %rs271, 255;
	add.s32 	%r258, %r506, 512;
	cvt.u64.u32 	%rd327, %r258;
	add.s64 	%rd328, %rd120, %rd327;
	ld.global.u32 	%r259, [%rd316+2048];
	ld.global.u32 	%r260, [%rd317+2048];
	setp.ne.s32 	%p206, %r259, %r260;
	selp.u16 	%rs273, 1, 0, %p206;
	setp.ne.s16 	%p208, %rs272, 0;
	and.pred  	%p209, %p208, %p206;
	min.s64 	%rd329, %rd328, %rd326;
	setp.eq.s16 	%p210, %rs272, 0;
	selp.b64 	%rd330, %rd328, %rd326, %p210;
	selp.b16 	%rs274, %rs273, %rs271, %p210;
	selp.b64 	%rd331, %rd329, %rd330, %p209;
	selp.b16 	%rs275, 1, %rs274, %p209;
	and.b16  	%rs276, %rs275, 255;
	add.s32 	%r261, %r506, 768;
	cvt.u64.u32 	%rd332, %r261;
	add.s64 	%rd333, %rd120, %rd332;
	ld.global.u32 	%r262, [%rd316+3072];
	ld.global.u32 	%r263, [%rd317+3072];
	setp.ne.s32 	%p211, %r262, %r263;
	selp.u16 	%rs277, 1, 0, %p211;
	setp.ne.s16 	%p213, %rs276, 0;
	and.pred  	%p214, %p213, %p211;
	min.s64 	%rd334, %rd333, %rd331;
	setp.eq.s16 	%p215, %rs276, 0;
	selp.b64 	%rd335, %rd333, %rd331, %p215;
	selp.b16 	%rs278, %rs277, %rs275, %p215;
	selp.b64 	%rd416, %rd334, %rd335, %p214;
	selp.b16 	%rs391, 1, %rs278, %p214;
	add.s32 	%r506, %r506, 1024;
$L__BB11_13:
	and.b32  	%r264, %r6, 3;
	setp.eq.s32 	%p216, %r264, 0;
	@%p216 bra 	$L__BB11_18;
	setp.eq.s32 	%p217, %r264, 1;
	@%p217 bra 	$L__BB11_16;
	cvt.u64.u32 	%rd337, %r506;
	mul.wide.u32 	%rd338, %r506, 4;
	add.s64 	%rd339, %rd2, %rd338;
	add.s64 	%rd340, %rd3, %rd338;
	add.s64 	%rd341, %rd120, %rd337;
	ld.global.u32 	%r265, [%rd339];
	ld.global.u32 	%r266, [%rd340];
	setp.ne.s32 	%p218, %r265, %r266;
	selp.u16 	%rs280, 1, 0, %p218;
	and.b16  	%rs281, %rs391, 255;
	setp.ne.s16 	%p220, %rs281, 0;
	and.pred  	%p221, %p220, %p218;
	min.s64 	%rd342, %rd341, %rd416;
	setp.eq.s16 	%p222, %rs281, 0;
	selp.b64 	%rd343, %rd341, %rd416, %p222;
	selp.b16 	%rs282, %rs280, %rs391, %p222;
	selp.b64 	%rd344, %rd342, %rd343, %p221;
	selp.b16 	%rs283, 1, %rs282, %p221;
	and.b16  	%rs284, %rs283, 255;
	add.s32 	%r267, %r506, 256;
	cvt.u64.u32 	%rd345, %r267;
	add.s64 	%rd346, %rd120, %rd345;
	ld.global.u32 	%r268, [%rd339+1024];
	ld.global.u32 	%r269, [%rd340+1024];
	setp.ne.s32 	%p223, %r268, %r269;
	selp.u16 	%rs285, 1, 0, %p223;
	setp.ne.s16 	%p225, %rs284, 0;
	and.pred  	%p226, %p225, %p223;
	min.s64 	%rd347, %rd346, %rd344;
	setp.eq.s16 	%p227, %rs284, 0;
	selp.b64 	%rd348, %rd346, %rd344, %p227;
	selp.b16 	%rs286, %rs285, %rs283, %p227;
	selp.b64 	%rd416, %rd347, %rd348, %p226;
	selp.b16 	%rs391, 1, %rs286, %p226;
	add.s32 	%r506, %r506, 512;
$L__BB11_16:
	and.b32  	%r270, %r5, 256;
	setp.ne.s32 	%p228, %r270, 0;
	@%p228 bra 	$L__BB11_18;
	cvt.u64.u32 	%rd349, %r506;
	mul.wide.u32 	%rd350, %r506, 4;
	add.s64 	%rd351, %rd2, %rd350;
	add.s64 	%rd352, %rd3, %rd350;
	add.s64 	%rd353, %rd120, %rd349;
	ld.global.u32 	%r271, [%rd351];
	ld.global.u32 	%r272, [%rd352];
	setp.ne.s32 	%p229, %r271, %r272;
	selp.u16 	%rs287, 1, 0, %p229;
	and.b16  	%rs288, %rs391, 255;
	setp.ne.s16 	%p231, %rs288, 0;
	and.pred  	%p232, %p231, %p229;
	min.s64 	%rd354, %rd353, %rd416;
	setp.eq.s16 	%p233, %rs288, 0;
	selp.b64 	%rd355, %rd353, %rd416, %p233;
	selp.b16 	%rs289, %rs287, %rs391, %p233;
	selp.b64 	%rd416, %rd354, %rd355, %p232;
	selp.b16 	%rs391, 1, %rs289, %p232;
$L__BB11_18:
	setp.lt.u64 	%p234, %rd121, 256;
	@%p234 bra 	$L__BB11_43;
	// begin inline asm
	mov.u32 %r391, %laneid;
	// end inline asm
	cvt.u32.u16 	%r412, %rs391;
	and.b32  	%r393, %r412, 255;
	mov.b32 	%r409, 1;
	mov.b32 	%r410, 31;
	mov.b32 	%r411, -1;
	// begin inline asm
	shfl.sync.down.b32 %r392, %r393, %r409, %r410, %r411;
	// end inline asm
	// begin inline asm
	shfl.sync.down.b32 %r397, %r398, %r409, %r410, %r411;
	// end inline asm
	mov.b64 	{%r403, %r408}, %rd416;
	// begin inline asm
	shfl.sync.down.b32 %r402, %r403, %r409, %r410, %r411;
	// end inline asm
	// begin inline asm
	shfl.sync.down.b32 %r407, %r408, %r409, %r410, %r411;
	// end inline asm
	mov.b64 	%rd19, {%r402, %r407};
	cvt.u16.u32 	%rs15, %r392;
	setp.gt.s32 	%p284, %r391, 30;
	@%p284 bra 	$L__BB11_23;
	and.b16  	%rs331, %rs391, 255;
	setp.eq.s16 	%p285, %rs331, 0;
	and.b16  	%rs332, %rs15, 255;
	setp.eq.s16 	%p286, %rs332, 0;
	or.pred  	%p287, %p285, %p286;
	@%p287 bra 	$L__BB11_22;
	min.s64 	%rd416, %rd19, %rd416;
	mov.b16 	%rs391, 1;
	bra.uni 	$L__BB11_23;
$L__BB11_22:
	setp.eq.s16 	%p288, %rs331, 0;
	selp.b64 	%rd416, %rd19, %rd416, %p288;
	selp.b16 	%rs391, %rs15, %rs391, %p288;
$L__BB11_23:
	cvt.u32.u16 	%r433, %rs391;
	and.b32  	%r414, %r433, 255;
	mov.b32 	%r430, 2;
	mov.b32 	%r431, 31;
	mov.b32 	%r432, -1;
	// begin inline asm
	shfl.sync.down.b32 %r413, %r414, %r430, %r431, %r432;
	// end inline asm
	// begin inline asm
	shfl.sync.down.b32 %r418, %r419, %r430, %r431, %r432;
	// end inline asm
	mov.b64 	{%r424, %r429}, %rd416;
	// begin inline asm
	shfl.sync.down.b32 %r423, %r424, %r430, %r431, %r432;
	// end inline asm
	// begin inline asm
	shfl.sync.down.b32 %r428, %r429, %r430, %r431, %r432;
	// end inline asm
	mov.b64 	%rd23, {%r423, %r428};
	cvt.u16.u32 	%rs18, %r413;
	setp.gt.s32 	%p289, %r391, 29;
	@%p289 bra 	$L__BB11_27;
	and.b16  	%rs335, %rs391, 255;
	setp.eq.s16 	%p290, %rs335, 0;
	and.b16  	%rs336, %rs18, 255;
	setp.eq.s16 	%p291, %rs336, 0;
	or.pred  	%p292, %p290, %p291;
	@%p292 bra 	$L__BB11_26;
	min.s64 	%rd416, %rd23, %rd416;
	mov.b16 	%rs391, 1;
	bra.uni 	$L__BB11_27;
$L__BB11_26:
	setp.eq.s16 	%p293, %rs335, 0;
	selp.b16 	%rs391, %rs18, %rs391, %p293;
	selp.b64 	%rd416, %rd23, %rd416, %p293;
$L__BB11_27:
	cvt.u32.u16 	%r454, %rs391;
	and.b32  	%r435, %r454, 255;
	mov.b32 	%r451, 4;
	mov.b32 	%r452, 31;
	mov.b32 	%r453, -1;
	// begin inline asm
	shfl.sync.down.b32 %r434, %r435, %r451, %r452, %r453;
	// end inline asm
	// begin inline asm
	shfl.sync.down.b32 %r439, %r440, %r451, %r452, %r453;
	// end inline asm
	mov.b64 	{%r445, %r450}, %rd416;
	// begin inline asm
	shfl.sync.down.b32 %r444, %r445, %r451, %r452, %r453;
	// end inline asm
	// begin inline asm
	shfl.sync.down.b32 %r449, %r450, %r451, %r452, %r453;
	// end inline asm
	mov.b64 	%rd27, {%r444, %r449};
	cvt.u16.u32 	%rs21, %r434;
	setp.gt.s32 	%p294, %r391, 27;
	@%p294 bra 	$L__BB11_31;
	and.b16  	%rs339, %rs391, 255;
	setp.eq.s16 	%p295, %rs339, 0;
	and.b16  	%rs340, %rs21, 255;
	setp.eq.s16 	%p296, %rs340, 0;
	or.pred  	%p297, %p295, %p296;
	@%p297 bra 	$L__BB11_30;
	min.s64 	%rd416, %rd27, %rd416;
	mov.b16 	%rs391, 1;
	bra.uni 	$L__BB11_31;
$L__BB11_30:
	setp.eq.s16 	%p298, %rs339, 0;
	selp.b16 	%rs391, %rs21, %rs391, %p298;
	selp.b64 	%rd416, %rd27, %rd416, %p298;
$L__BB11_31:
	cvt.u32.u16 	%r475, %rs391;
	and.b32  	%r456, %r475, 255;
	mov.b32 	%r472, 8;
	mov.b32 	%r473, 31;
	mov.b32 	%r474, -1;
	// begin inline asm
	shfl.sync.down.b32 %r455, %r456, %r472, %r473, %r474;
	// end inline asm
	// begin inline asm
	shfl.sync.down.b32 %r460, %r461, %r472, %r473, %r474;
	// end inline asm
	mov.b64 	{%r466, %r471}, %rd416;
	// begin inline asm
	shfl.sync.down.b32 %r465, %r466, %r472, %r473, %r474;
	// end inline asm
	// begin inline asm
	shfl.sync.down.b32 %r470, %r471, %r472, %r473, %r474;
	// end inline asm
	mov.b64 	%rd31, {%r465, %r470};
	cvt.u16.u32 	%rs24, %r455;
	setp.gt.s32 	%p299, %r391, 23;
	@%p299 bra 	$L__BB11_35;
	and.b16  	%rs343, %rs391, 255;
	setp.eq.s16 	%p300, %rs343, 0;
	and.b16  	%rs344, %rs24, 255;
	setp.eq.s16 	%p301, %rs344, 0;
	or.pred  	%p302, %p300, %p301;
	@%p302 bra 	$L__BB11_34;
	min.s64 	%rd416, %rd31, %rd416;
	mov.b16 	%rs391, 1;
	bra.uni 	$L__BB11_35;
$L__BB11_34:
	setp.eq.s16 	%p303, %rs343, 0;
	selp.b16 	%rs391, %rs24, %rs391, %p303;
	selp.b64 	%rd416, %rd31, %rd416, %p303;
$L__BB11_35:
	cvt.u32.u16 	%r496, %rs391;
	and.b32  	%r477, %r496, 255;
	mov.b32 	%r493, 16;
	mov.b32 	%r494, 31;
	mov.b32 	%r495, -1;
	// begin inline asm
	shfl.sync.down.b32 %r476, %r477, %r493, %r494, %r495;
	// end inline asm
	// begin inline asm
	shfl.sync.down.b32 %r481, %r482, %r493, %r494, %r495;
	// end inline asm
	mov.b64 	{%r487, %r492}, %rd416;
	// begin inline asm
	shfl.sync.down.b32 %r486, %r487, %r493, %r494, %r495;
	// end inline asm
	// begin inline asm
	shfl.sync.down.b32 %r491, %r492, %r493, %r494, %r495;
	// end inline asm
	mov.b64 	%rd35, {%r486, %r491};
	cvt.u16.u32 	%rs27, %r476;
	setp.gt.s32 	%p304, %r391, 15;
	@%p304 bra 	$L__BB11_39;
	and.b16  	%rs347, %rs391, 255;
	setp.eq.s16 	%p305, %rs347, 0;
	and.b16  	%rs348, %rs27, 255;
	setp.eq.s16 	%p306, %rs348, 0;
	or.pred  	%p307, %p305, %p306;
	@%p307 bra 	$L__BB11_38;
	min.s64 	%rd416, %rd35, %rd416;
	mov.b16 	%rs391, 1;
	bra.uni 	$L__BB11_39;
$L__BB11_38:
	setp.eq.s16 	%p308, %rs347, 0;
	selp.b16 	%rs391, %rs27, %rs391, %p308;
	selp.b64 	%rd416, %rd35, %rd416, %p308;
$L__BB11_39:
	setp.ne.s32 	%p309, %r391, 0;
	@%p309 bra 	$L__BB11_41;
	shr.u32 	%r497, %r2, 1;
	and.b32  	%r498, %r497, 496;
	mov.u32 	%r499, _ZZN3cub18CUB_300001_SM_10006detail6reduce28DeviceReduceSingleTileKernelINS2_10policy_hubIN4cuda3std3__45tupleIJblEEEyN6thrust24THRUST_300001_SM_1000_NS8cuda_cub9__find_if7functorIS9_EEE10Policy1000ENSB_12zip_iteratorINS8_IJNSD_26transform_input_iterator_tIbNSC_6detail35transform_pair_of_input_iterators_tIbNSB_6detail15normal_iteratorINSB_10device_ptrIiEEEESQ_NS7_8equal_toIiEEEENS7_10__not_fn_tINS7_10__identityEEEEENSB_17counting_iteratorIlNSB_11use_defaultESZ_SZ_EEEEEEEPS9_ySF_S9_S9_SV_EEvT0_T1_T2_T3_T4_T6_E12temp_storage;
	add.s32 	%r500, %r499, %r498;
	st.shared.u8 	[%r500+8], %rs391;
	st.shared.u64 	[%r500+16], %rd416;
$L__BB11_41:
	bar.sync 	0;
	setp.ne.s32 	%p310, %r2, 0;
	@%p310 bra 	$L__BB11_120;
	ld.shared.u8 	%rs351, [_ZZN3cub18CUB_300001_SM_10006detail6reduce28DeviceReduceSingleTileKernelINS2_10policy_hubIN4cuda3std3__45tupleIJblEEEyN6thrust24THRUST_300001_SM_1000_NS8cuda_cub9__find_if7functorIS9_EEE10Policy1000ENSB_12zip_iteratorINS8_IJNSD_26transform_input_iterator_tIbNSC_6detail35transform_pair_of_input_iterators_tIbNSB_6detail15normal_iteratorINSB_10device_ptrIiEEEESQ_NS7_8equal_toIiEEEENS7_10__not_fn_tINS7_10__identityEEEEENSB_17counting_iteratorIlNSB_11use_defaultESZ_SZ_EEEEEEEPS9_ySF_S9_S9_SV_EEvT0_T1_T2_T3_T4_T6_E12temp_storage+24];
	ld.shared.u64 	%rd377, [_ZZN3cub18CUB_300001_SM_10006detail6reduce28DeviceReduceSingleTileKernelINS2_10policy_hubIN4cuda3std3__45tupleIJblEEEyN6thrust24THRUST_300001_SM_1000_NS8cuda_cub9__find_if7functorIS9_EEE10Policy1000ENSB_12zip_iteratorINS8_IJNSD_26transform_input_iterator_tIbNSC_6detail35transform_pair_of_input_iterators_tIbNSB_6detail15normal_iteratorINSB_10device_ptrIiEEEESQ_NS7_8equal_toIiEEEENS7_10__not_fn_tINS7_10__identityEEEEENSB_17counting_iteratorIlNSB_11use_defaultESZ_SZ_EEEEEEEPS9_ySF_S9_S9_SV_EEvT0_T1_T2_T3_T4_T6_E12temp_storage+32];
	and.b16  	%rs352, %rs391, 255;
	setp.eq.s16 	%p311, %rs352, 0;
	setp.eq.s16 	%p312, %rs351, 0;
	min.s64 	%rd378, %rd377, %rd416;
	selp.b16 	%rs353, %rs391, 1, %p312;
	selp.b16 	%rs354, %rs351, %rs353, %p311;
	and.b16  	%rs355, %rs354, 255;
	selp.b64 	%rd379, %rd416, %rd378, %p312;
	selp.b64 	%rd380, %rd377, %rd379, %p311;
	ld.shared.u8 	%rs356, [_ZZN3cub18CUB_300001_SM_10006detail6reduce28DeviceReduceSingleTileKernelINS2_10policy_hubIN4cuda3std3__45tupleIJblEEEyN6thrust24THRUST_300001_SM_1000_NS8cuda_cub9__find_if7functorIS9_EEE10Policy1000ENSB_12zip_iteratorINS8_IJNSD_26transform_input_iterator_tIbNSC_6detail35transform_pair_of_input_iterators_tIbNSB_6detail15normal_iteratorINSB_10device_ptrIiEEEESQ_NS7_8equal_toIiEEEENS7_10__not_fn_tINS7_10__identityEEEEENSB_17counting_iteratorIlNSB_11use_defaultESZ_SZ_EEEEEEEPS9_ySF_S9_S9_SV_EEvT0_T1_T2_T3_T4_T6_E12temp_storage+40];
	ld.shared.u64 	%rd381, [_ZZN3cub18CUB_300001_SM_10006detail6reduce28DeviceReduceSingleTileKernelINS2_10policy_hubIN4cuda3std3__45tupleIJblEEEyN6thrust24THRUST_300001_SM_1000_NS8cuda_cub9__find_if7functorIS9_EEE10Policy1000ENSB_12zip_iteratorINS8_IJNSD_26transform_input_iterator_tIbNSC_6detail35transform_pair_of_input_iterators_tIbNSB_6detail15normal_iteratorINSB_10device_ptrIiEEEESQ_NS7_8equal_toIiEEEENS7_10__not_fn_tINS7_10__identityEEEEENSB_17counting_iteratorIlNSB_11use_defaultESZ_SZ_EEEEEEEPS9_ySF_S9_S9_SV_EEvT0_T1_T2_T3_T4_T6_E12temp_storage+48];
	setp.eq.s16 	%p313, %rs355, 0;
	setp.eq.s16 	%p314, %rs356, 0;
	min.s64 	%rd382, %rd381, %rd380;
	selp.b16 	%rs357, %rs354, 1, %p314;
	selp.b16 	%rs358, %rs356, %rs357, %p313;
	and.b16  	%rs359, %rs358, 255;
	selp.b64 	%rd383, %rd380, %rd382, %p314;
	selp.b64 	%rd384, %rd381, %rd383, %p313;
	ld.shared.u8 	%rs360, [_ZZN3cub18CUB_300001_SM_10006detail6reduce28DeviceReduceSingleTileKernelINS2_10policy_hubIN4cuda3std3__45tupleIJblEEEyN6thrust24THRUST_300001_SM_1000_NS8cuda_cub9__find_if7functorIS9_EEE10Policy1000ENSB_12zip_iteratorINS8_IJNSD_26transform_input_iterator_tIbNSC_6detail35transform_pair_of_input_iterators_tIbNSB_6detail15normal_iteratorINSB_10device_ptrIiEEEESQ_NS7_8equal_toIiEEEENS7_10__not_fn_tINS7_10__identityEEEEENSB_17counting_iteratorIlNSB_11use_defaultESZ_SZ_EEEEEEEPS9_ySF_S9_S9_SV_EEvT0_T1_T2_T3_T4_T6_E12temp_storage+56];
	ld.shared.u64 	%rd385, [_ZZN3cub18CUB_300001_SM_10006detail6reduce28DeviceReduceSingleTileKernelINS2_10policy_hubIN4cuda3std3__45tupleIJblEEEyN6thrust24THRUST_300001_SM_1000_NS8cuda_cub9__find_if7functorIS9_EEE10Policy1000ENSB_12zip_iteratorINS8_IJNSD_26transform_input_iterator_tIbNSC_6detail35transform_pair_of_input_iterators_tIbNSB_6detail15normal_iteratorINSB_10device_ptrIiEEEESQ_NS7_8equal_toIiEEEENS7_10__not_fn_tINS7_10__identityEEEEENSB_17counting_iteratorIlNSB_11use_defaultESZ_SZ_EEEEEEEPS9_ySF_S9_S9_SV_EEvT0_T1_T2_T3_T4_T6_E12temp_storage+64];
	setp.eq.s16 	%p315, %rs359, 0;
	setp.eq.s16 	%p316, %rs360, 0;
	min.s64 	%rd386, %rd385, %rd384;
	selp.b16 	%rs361, %rs358, 1, %p316;
	selp.b16 	%rs362, %rs360, %rs361, %p315;
	and.b16  	%rs363, %rs362, 255;
	selp.b64 	%rd387, %rd384, %rd386, %p316;
	selp.b64 	%rd388, %rd385, %rd387, %p315;
	ld.shared.u8 	%rs364, [_ZZN3cub18CUB_300001_SM_10006detail6reduce28DeviceReduceSingleTileKernelINS2_10policy_hubIN4cuda3std3__45tupleIJblEEEyN6thrust24THRUST_300001_SM_1000_NS8cuda_cub9__find_if7functorIS9_EEE10Policy1000ENSB_12zip_iteratorINS8_IJNSD_26transform_input_iterator_tIbNSC_6detail35transform_pair_of_input_iterators_tIbNSB_6detail15normal_iteratorINSB_10device_ptrIiEEEESQ_NS7_8equal_toIiEEEENS7_10__not_fn_tINS7_10__identityEEEEENSB_17counting_iteratorIlNSB_11use_defaultESZ_SZ_EEEEEEEPS9_ySF_S9_S9_SV_EEvT0_T1_T2_T3_T4_T6_E12temp_storage+72];
	ld.shared.u64 	%rd389, [_ZZN3cub18CUB_300001_SM_10006detail6reduce28DeviceReduceSingleTileKernelINS2_10policy_hubIN4cuda3std3__45tupleIJblEEEyN6thrust24THRUST_300001_SM_1000_NS8cuda_cub9__find_if7functorIS9_EEE10Policy1000ENSB_12zip_iteratorINS8_IJNSD_26transform_input_iterator_tIbNSC_6detail35transform_pair_of_input_iterators_tIbNSB_6detail15normal_iteratorINSB_10device_ptrIiEEEESQ_NS7_8equal_toIiEEEENS7_10__not_fn_tINS7_10__identityEEEEENSB_17counting_iteratorIlNSB_11use_defaultESZ_SZ_EEEEEEEPS9_ySF_S9_S9_SV_EEvT0_T1_T2_T3_T4_T6_E12temp_storage+80];
	setp.eq.s16 	%p317, %rs363, 0;
	setp.eq.s16 	%p318, %rs364, 0;
	min.s64 	%rd390, %rd389, %rd388;
	selp.b16 	%rs365, %rs362, 1, %p318;
	selp.b16 	%rs366, %rs364, %rs365, %p317;
	and.b16  	%rs367, %rs366, 255;
	selp.b64 	%rd391, %rd388, %rd390, %p318;
	selp.b64 	%rd392, %rd389, %rd391, %p317;
	ld.shared.u8 	%rs368, [_ZZN3cub18CUB_300001_SM_10006detail6reduce28DeviceReduceSingleTileKernelINS2_10policy_hubIN4cuda3std3__45tupleIJblEEEyN6thrust24THRUST_300001_SM_1000_NS8cuda_cub9__find_if7functorIS9_EEE10Policy1000ENSB_12zip_iteratorINS8_IJNSD_26transform_input_iterator_tIbNSC_6detail35transform_pair_of_input_iterators_tIbNSB_6detail15normal_iteratorINSB_10device_ptrIiEEEESQ_NS7_8equal_toIiEEEENS7_10__not_fn_tINS7_10__identityEEEEENSB_17counting_iteratorIlNSB_11use_defaultESZ_SZ_EEEEEEEPS9_ySF_S9_S9_SV_EEvT0_T1_T2_T3_T4_T6_E12temp_storage+88];
	ld.shared.u64 	%rd393, [_ZZN3cub18CUB_300001_SM_10006detail6reduce28DeviceReduceSingleTileKernelINS2_10policy_hubIN4cuda3std3__45tupleIJblEEEyN6thrust24THRUST_300001_SM_1000_NS8cuda_cub9__find_if7functorIS9_EEE10Policy1000ENSB_12zip_iteratorINS8_IJNSD_26transform_input_iterator_tIbNSC_6detail35transform_pair_of_input_iterators_tIbNSB_6detail15normal_iteratorINSB_10device_ptrIiEEEESQ_NS7_8equal_toIiEEEENS7_10__not_fn_tINS7_10__identityEEEEENSB_17counting_iteratorIlNSB_11use_defaultESZ_SZ_EEEEEEEPS9_ySF_S9_S9_SV_EEvT0_T1_T2_T3_T4_T6_E12temp_storage+96];
	setp.eq.s16 	%p319, %rs367, 0;
	setp.eq.s16 	%p320, %rs368, 0;
	min.s64 	%rd394, %rd393, %rd392;
	selp.b16 	%rs369, %rs366, 1, %p320;
	selp.b16 	%rs370, %rs368, %rs369, %p319;
	and.b16  	%rs371, %rs370, 255;
	selp.b64 	%rd395, %rd392, %rd394, %p320;
	selp.b64 	%rd396, %rd393, %rd395, %p319;
	ld.shared.u8 	%rs372, [_ZZN3cub18CUB_300001_SM_10006detail6reduce28DeviceReduceSingleTileKernelINS2_10policy_hubIN4cuda3std3__45tupleIJblEEEyN6thrust24THRUST_300001_SM_1000_NS8cuda_cub9__find_if7functorIS9_EEE10Policy1000ENSB_12zip_iteratorINS8_IJNSD_26transform_input_iterator_tIbNSC_6detail35transform_pair_of_input_iterators_tIbNSB_6detail15normal_iteratorINSB_10device_ptrIiEEEESQ_NS7_8equal_toIiEEEENS7_10__not_fn_tINS7_10__identityEEEEENSB_17counting_iteratorIlNSB_11use_defaultESZ_SZ_EEEEEEEPS9_ySF_S9_S9_SV_EEvT0_T1_T2_T3_T4_T6_E12temp_storage+104];
	ld.shared.u64 	%rd397, [_ZZN3cub18CUB_300001_SM_10006detail6reduce28DeviceReduceSingleTileKernelINS2_10policy_hubIN4cuda3std3__45tupleIJblEEEyN6thrust24THRUST_300001_SM_1000_NS8cuda_cub9__find_if7functorIS9_EEE10Policy1000ENSB_12zip_iteratorINS8_IJNSD_26transform_input_iterator_tIbNSC_6detail35transform_pair_of_input_iterators_tIbNSB_6detail15normal_iteratorINSB_10device_ptrIiEEEESQ_NS7_8equal_toIiEEEENS7_10__not_fn_tINS7_10__identityEEEEENSB_17counting_iteratorIlNSB_11use_defaultESZ_SZ_EEEEEEEPS9_ySF_S9_S9_SV_EEvT0_T1_T2_T3_T4_T6_E12temp_storage+112];
	setp.eq.s16 	%p321, %rs371, 0;
	setp.eq.s16 	%p322, %rs372, 0;
	min.s64 	%rd398, %rd397, %rd396;
	selp.b16 	%rs373, %rs370, 1, %p322;
	selp.b16 	%rs374, %rs372, %rs373, %p321;
	and.b16  	%rs375, %rs374, 255;
	selp.b64 	%rd399, %rd396, %rd398, %p322;
	selp.b64 	%rd400, %rd397, %rd399, %p321;
	ld.shared.u8 	%rs376, [_ZZN3cub18CUB_300001_SM_10006detail6reduce28DeviceReduceSingleTileKernelINS2_10policy_hubIN4cuda3std3__45tupleIJblEEEyN6thrust24THRUST_300001_SM_1000_NS8cuda_cub9__find_if7functorIS9_EEE10Policy1000ENSB_12zip_iteratorINS8_IJNSD_26transform_input_iterator_tIbNSC_6detail35transform_pair_of_input_iterators_tIbNSB_6detail15normal_iteratorINSB_10device_ptrIiEEEESQ_NS7_8equal_toIiEEEENS7_10__not_fn_tINS7_10__identityEEEEENSB_17counting_iteratorIlNSB_11use_defaultESZ_SZ_EEEEEEEPS9_ySF_S9_S9_SV_EEvT0_T1_T2_T3_T4_T6_E12temp_storage+120];
	ld.shared.u64 	%rd401, [_ZZN3cub18CUB_300001_SM_10006detail6reduce28DeviceReduceSingleTileKernelINS2_10policy_hubIN4cuda3std3__45tupleIJblEEEyN6thrust24THRUST_300001_SM_1000_NS8cuda_cub9__find_if7functorIS9_EEE10Policy1000ENSB_12zip_iteratorINS8_IJNSD_26transform_input_iterator_tIbNSC_6detail35transform_pair_of_input_iterators_tIbNSB_6detail15normal_iteratorINSB_10device_ptrIiEEEESQ_NS7_8equal_toIiEEEENS7_10__not_fn_tINS7_10__identityEEEEENSB_17counting_iteratorIlNSB_11use_defaultESZ_SZ_EEEEEEEPS9_ySF_S9_S9_SV_EEvT0_T1_T2_T3_T4_T6_E12temp_storage+128];
	setp.eq.s16 	%p323, %rs375, 0;
	setp.eq.s16 	%p324, %rs376, 0;
	min.s64 	%rd402, %rd401, %rd400;
	selp.b16 	%rs377, %rs374, 1, %p324;
	selp.b16 	%rs391, %rs376, %rs377, %p323;
	selp.b64 	%rd403, %rd400, %rd402, %p324;
	selp.b64 	%rd416, %rd401, %rd403, %p323;
	bra.uni 	$L__BB11_120;
$L__BB11_43:
	// begin inline asm
	mov.u32 %r273, %laneid;
	// end inline asm
	and.b32  	%r294, %r2, 992;
	add.s32 	%r295, %r294, 32;
	setp.gt.u32 	%p235, %r295, %r1;
	not.b32 	%r296, %r294;
	add.s32 	%r297, %r1, %r296;
	selp.b32 	%r292, %r297, 31, %p235;
	cvt.u32.u16 	%r298, %rs391;
	and.b32  	%r275, %r298, 255;
	mov.b32 	%r291, 1;
	mov.b32 	%r293, -1;
	// begin inline asm
	shfl.sync.down.b32 %r274, %r275, %r291, %r292, %r293;
	// end inline asm
	// begin inline asm
	shfl.sync.down.b32 %r279, %r280, %r291, %r292, %r293;
	// end inline asm
	mov.b64 	{%r285, %r290}, %rd416;
	// begin inline asm
	shfl.sync.down.b32 %r284, %r285, %r291, %r292, %r293;
	// end inline asm
	// begin inline asm
	shfl.sync.down.b32 %r289, %r290, %r291, %r292, %r293;
	// end inline asm
	mov.b64 	%rd40, {%r284, %r289};
	cvt.u16.u32 	%rs31, %r274;
	setp.ge.s32 	%p236, %r273, %r292;
	@%p236 bra 	$L__BB11_47;
	and.b16  	%rs290, %rs391, 255;
	setp.eq.s16 	%p237, %rs290, 0;
	and.b16  	%rs291, %rs31, 255;
	setp.eq.s16 	%p238, %rs291, 0;
	or.pred  	%p239, %p237, %p238;
	@%p239 bra 	$L__BB11_46;
	min.s64 	%rd416, %rd40, %rd416;
	mov.b16 	%rs391, 1;
	bra.uni 	$L__BB11_47;
$L__BB11_46:
	setp.eq.s16 	%p240, %rs290, 0;
	selp.b16 	%rs391, %rs31, %rs391, %p240;
	selp.b64 	%rd416, %rd40, %rd416, %p240;
$L__BB11_47:
	cvt.u32.u16 	%r319, %rs391;
	and.b32  	%r300, %r319, 255;
	mov.b32 	%r316, 2;
	mov.b32 	%r318, -1;
	// begin inline asm
	shfl.sync.down.b32 %r299, %r300, %r316, %r292, %r318;
	// end inline asm
	// begin inline asm
	shfl.sync.down.b32 %r304, %r305, %r316, %r292, %r318;
	// end inline asm
	mov.b64 	{%r310, %r315}, %rd416;
	// begin inline asm
	shfl.sync.down.b32 %r309, %r310, %r316, %r292, %r318;
	// end inline asm
	// begin inline asm
	shfl.sync.down.b32 %r314, %r315, %r316, %r292, %r318;
	// end inline asm
	mov.b64 	%rd44, {%r309, %r314};
	cvt.u16.u32 	%rs34, %r299;
	add.s32 	%r320, %r273, 2;
	setp.gt.s32 	%p241, %r320, %r292;
	@%p241 bra 	$L__BB11_51;
	and.b16  	%rs294, %rs391, 255;
	setp.eq.s16 	%p242, %rs294, 0;
	and.b16  	%rs295, %rs34, 255;
	setp.eq.s16 	%p243, %rs295, 0;
	or.pred  	%p244, %p242, %p243;
	@%p244 bra 	$L__BB11_50;
	min.s64 	%rd416, %rd44, %rd416;
	mov.b16 	%rs391, 1;
	bra.uni 	$L__BB11_51;
$L__BB11_50:
	setp.eq.s16 	%p245, %rs294, 0;
	selp.b16 	%rs391, %rs34, %rs391, %p245;
	selp.b64 	%rd416, %rd44, %rd416, %p245;
$L__BB11_51:
	cvt.u32.u16 	%r341, %rs391;
	and.b32  	%r322, %r341, 255;
	mov.b32 	%r338, 4;
	mov.b32 	%r340, -1;
	// begin inline asm
	shfl.sync.down.b32 %r321, %r322, %r338, %r292, %r340;
	// end inline asm
	// begin inline asm
	shfl.sync.down.b32 %r326, %r327, %r338, %r292, %r340;
	// end inline asm
	mov.b64 	{%r332, %r337}, %rd416;
	// begin inline asm
	shfl.sync.down.b32 %r331, %r332, %r338, %r292, %r340;
	// end inline asm
	// begin inline asm
	shfl.sync.down.b32 %r336, %r337, %r338, %r292, %r340;
	// end inline asm
	mov.b64 	%rd48, {%r331, %r336};
	cvt.u16.u32 	%rs37, %r321;
	add.s32 	%r342, %r273, 4;
	setp.gt.s32 	%p246, %r342, %r292;
	@%p246 bra 	$L__BB11_55;
	and.b16  	%rs298, %rs391, 255;
	setp.eq.s16 	%p247, %rs298, 0;
	and.b16  	%rs299, %rs37, 255;
	setp.eq.s16 	%p248, %rs299, 0;
	or.pred  	%p249, %p247, %p248;
	@%p249 bra 	$L__BB11_54;
	min.s64 	%rd416, %rd48, %rd416;
	mov.b16 	%rs391, 1;
	bra.uni 	$L__BB11_55;
$L__BB11_54:
	setp.eq.s16 	%p250, %rs298, 0;
	selp.b16 	%rs391, %rs37, %rs391, %p250;
	selp.b64 	%rd416, %rd48, %rd416, %p250;
$L__BB11_55:
	cvt.u32.u16 	%r363, %rs391;
	and.b32  	%r344, %r363, 255;
	mov.b32 	%r360, 8;
	mov.b32 	%r362, -1;
	// begin inline asm
	shfl.sync.down.b32 %r343, %r344, %r360, %r292, %r362;
	// end inline asm
	// begin inline asm
	shfl.sync.down.b32 %r348, %r349, %r360, %r292, %r362;
	// end inline asm
	mov.b64 	{%r354, %r359}, %rd416;
	// begin inline asm
	shfl.sync.down.b32 %r353, %r354, %r360, %r292, %r362;
	// end inline asm
	// begin inline asm
	shfl.sync.down.b32 %r358, %r359, %r360, %r292, %r362;
	// end inline asm
	mov.b64 	%rd52, {%r353, %r358};
	cvt.u16.u32 	%rs40, %r343;
	add.s32 	%r364, %r273, 8;
	setp.gt.s32 	%p251, %r364, %r292;
	@%p251 bra 	$L__BB11_59;
	and.b16  	%rs302, %rs391, 255;
	setp.eq.s16 	%p252, %rs302, 0;
	and.b16  	%rs303, %rs40, 255;
	setp.eq.s16 	%p253, %rs303, 0;
	or.pred  	%p254, %p252, %p253;
	@%p254 bra 	$L__BB11_58;
	min.s64 	%rd416, %rd52, %rd416;
	mov.b16 	%rs391, 1;
	bra.uni 	$L__BB11_59;
$L__BB11_58:
	setp.eq.s16 	%p255, %rs302, 0;
	selp.b16 	%rs391, %rs40, %rs391, %p255;
	selp.b64 	%rd416, %rd52, %rd416, %p255;
$L__BB11_59:
	cvt.u32.u16 	%r385, %rs391;
	and.b32  	%r366, %r385, 255;
	mov.b32 	%r382, 16;
	mov.b32 	%r384, -1;
	// begin inline asm
	shfl.sync.down.b32 %r365, %r366, %r382, %r292, %r384;
	// end inline asm
	// begin inline asm
	shfl.sync.down.b32 %r370, %r371, %r382, %r292, %r384;
	// end inline asm
	mov.b64 	{%r376, %r381}, %rd416;
	// begin inline asm
	shfl.sync.down.b32 %r375, %r376, %r382, %r292, %r384;
	// end inline asm
	// begin inline asm
	shfl.sync.down.b32 %r380, %r381, %r382, %r292, %r384;
	// end inline asm
	mov.b64 	%rd56, {%r375, %r380};
	cvt.u16.u32 	%rs43, %r365;
	add.s32 	%r386, %r273, 16;
	setp.gt.s32 	%p256, %r386, %r292;
	@%p256 bra 	$L__BB11_63;
	and.b16  	%rs306, %rs391, 255;
	setp.eq.s16 	%p257, %rs306, 0;
	and.b16  	%rs307, %rs43, 255;
	setp.eq.s16 	%p258, %rs307, 0;
	or.pred  	%p259, %p257, %p258;
	@%p259 bra 	$L__BB11_62;
	min.s64 	%rd416, %rd56, %rd416;
	mov.b16 	%rs391, 1;
	bra.uni 	$L__BB11_63;
$L__BB11_62:
	setp.eq.s16 	%p260, %rs306, 0;
	selp.b16 	%rs391, %rs43, %rs391, %p260;
	selp.b64 	%rd416, %rd56, %rd416, %p260;
$L__BB11_63:
	setp.ne.s32 	%p261, %r273, 0;
	@%p261 bra 	$L__BB11_65;
	shr.u32 	%r387, %r2, 1;
	and.b32  	%r388, %r387, 496;
	mov.u32 	%r389, _ZZN3cub18CUB_300001_SM_10006detail6reduce28DeviceReduceSingleTileKernelINS2_10policy_hubIN4cuda3std3__45tupleIJblEEEyN6thrust24THRUST_300001_SM_1000_NS8cuda_cub9__find_if7functorIS9_EEE10Policy1000ENSB_12zip_iteratorINS8_IJNSD_26transform_input_iterator_tIbNSC_6detail35transform_pair_of_input_iterators_tIbNSB_6detail15normal_iteratorINSB_10device_ptrIiEEEESQ_NS7_8equal_toIiEEEENS7_10__not_fn_tINS7_10__identityEEEEENSB_17counting_iteratorIlNSB_11use_defaultESZ_SZ_EEEEEEEPS9_ySF_S9_S9_SV_EEvT0_T1_T2_T3_T4_T6_E12temp_storage;
	add.s32 	%r390, %r389, %r388;
	st.shared.u8 	[%r390+8], %rs391;
	st.shared.u64 	[%r390+16], %rd416;
$L__BB11_65:
	bar.sync 	0;
	setp.ne.s32 	%p262, %r2, 0;
	@%p262 bra 	$L__BB11_120;
	setp.lt.u64 	%p263, %rd121, 33;
	@%p263 bra 	$L__BB11_68;
	ld.shared.u8 	%rs310, [_ZZN3cub18CUB_300001_SM_10006detail6reduce28DeviceReduceSingleTileKernelINS2_10policy_hubIN4cuda3std3__45tupleIJblEEEyN6thrust24THRUST_300001_SM_1000_NS8cuda_cub9__find_if7functorIS9_EEE10Policy1000ENSB_12zip_iteratorINS8_IJNSD_26transform_input_iterator_tIbNSC_6detail35transform_pair_of_input_iterators_tIbNSB_6detail15normal_iteratorINSB_10device_ptrIiEEEESQ_NS7_8equal_toIiEEEENS7_10__not_fn_tINS7_10__identityEEEEENSB_17counting_iteratorIlNSB_11use_defaultESZ_SZ_EEEEEEEPS9_ySF_S9_S9_SV_EEvT0_T1_T2_T3_T4_T6_E12temp_storage+24];
	ld.shared.u64 	%rd356, [_ZZN3cub18CUB_300001_SM_10006detail6reduce28DeviceReduceSingleTileKernelINS2_10policy_hubIN4cuda3std3__45tupleIJblEEEyN6thrust24THRUST_300001_SM_1000_NS8cuda_cub9__find_if7functorIS9_EEE10Policy1000ENSB_12zip_iteratorINS8_IJNSD_26transform_input_iterator_tIbNSC_6detail35transform_pair_of_input_iterators_tIbNSB_6detail15normal_iteratorINSB_10device_ptrIiEEEESQ_NS7_8equal_toIiEEEENS7_10__not_fn_tINS7_10__identityEEEEENSB_17counting_iteratorIlNSB_11use_defaultESZ_SZ_EEEEEEEPS9_ySF_S9_S9_SV_EEvT0_T1_T2_T3_T4_T6_E12temp_storage+32];
	and.b16  	%rs311, %rs391, 255;
	setp.eq.s16 	%p264, %rs311, 0;
	setp.eq.s16 	%p265, %rs310, 0;
	min.s64 	%rd357, %rd356, %rd416;
	selp.b16 	%rs312, %rs391, 1, %p265;
	selp.b16 	%rs391, %rs310, %rs312, %p264;
	selp.b64 	%rd358, %rd416, %rd357, %p265;
	selp.b64 	%rd416, %rd356, %rd358, %p264;
$L__BB11_68:
	setp.lt.u64 	%p266, %rd121, 65;
	@%p266 bra 	$L__BB11_70;
	ld.shared.u8 	%rs313, [_ZZN3cub18CUB_300001_SM_10006detail6reduce28DeviceReduceSingleTileKernelINS2_10policy_hubIN4cuda3std3__45tupleIJblEEEyN6thrust24THRUST_300001_SM_1000_NS8cuda_cub9__find_if7functorIS9_EEE10Policy1000ENSB_12zip_iteratorINS8_IJNSD_26transform_input_iterator_tIbNSC_6detail35transform_pair_of_input_iterators_tIbNSB_6detail15normal_iteratorINSB_10device_ptrIiEEEESQ_NS7_8equal_toIiEEEENS7_10__not_fn_tINS7_10__identityEEEEENSB_17counting_iteratorIlNSB_11use_defaultESZ_SZ_EEEEEEEPS9_ySF_S9_S9_SV_EEvT0_T1_T2_T3_T4_T6_E12temp_storage+40];
	ld.shared.u64 	%rd359, [_ZZN3cub18CUB_300001_SM_10006detail6reduce28DeviceReduceSingleTileKernelINS2_10policy_hubIN4cuda3std3__45tupleIJblEEEyN6thrust24THRUST_300001_SM_1000_NS8cuda_cub9__find_if7functorIS9_EEE10Policy1000ENSB_12zip_iteratorINS8_IJNSD_26transform_input_iterator_tIbNSC_6detail35transform_pair_of_input_iterators_tIbNSB_6detail15normal_iteratorINSB_10device_ptrIiEEEESQ_NS7_8equal_toIiEEEENS7_10__not_fn_tINS7_10__identityEEEEENSB_17counting_iteratorIlNSB_11use_defaultESZ_SZ_EEEEEEEPS9_ySF_S9_S9_SV_EEvT0_T1_T2_T3_T4_T6_E12temp_storage+48];
	and.b16  	%rs314, %rs391, 255;
	setp.eq.s16 	%p267, %rs314, 0;
	setp.eq.s16 	%p268, %rs313, 0;
	min.s64 	%rd360, %rd359, %rd416;
	selp.b16 	%rs315, %rs391, 1, %p268;
	selp.b16 	%rs391, %rs313, %rs315, %p267;
	selp.b64 	%rd361, %rd416, %rd360, %p268;
	selp.b64 	%rd416, %rd359, %rd361, %p267;
$L__BB11_70:
	setp.lt.u64 	%p269, %rd121, 97;
	@%p269 bra 	$L__BB11_72;
	ld.shared.u8 	%rs316, [_ZZN3cub18CUB_300001_SM_10006detail6reduce28DeviceReduceSingleTileKernelINS2_10policy_hubIN4cuda3std3__45tupleIJblEEEyN6thrust24THRUST_300001_SM_1000_NS8cuda_cub9__find_if7functorIS9_EEE10Policy1000ENSB_12zip_iteratorINS8_IJNSD_26transform_input_iterator_tIbNSC_6detail35transform_pair_of_input_iterators_tIbNSB_6detail15normal_iteratorINSB_10device_ptrIiEEEESQ_NS7_8equal_toIiEEEENS7_10__not_fn_tINS7_10__identityEEEEENSB_17counting_iteratorIlNSB_11use_defaultESZ_SZ_EEEEEEEPS9_ySF_S9_S9_SV_EEvT0_T1_T2_T3_T4_T6_E12temp_storage+56];
	ld.shared.u64 	%rd362, [_ZZN3cub18CUB_300001_SM_10006detail6reduce28DeviceReduceSingleTileKernelINS2_10policy_hubIN4cuda3std3__45tupleIJblEEEyN6thrust24THRUST_300001_SM_1000_NS8cuda_cub9__find_if7functorIS9_EEE10Policy1000ENSB_12zip_iteratorINS8_IJNSD_26transform_input_iterator_tIbNSC_6detail35transform_pair_of_input_iterators_tIbNSB_6detail15normal_iteratorINSB_10device_ptrIiEEEESQ_NS7_8equal_toIiEEEENS7_10__not_fn_tINS7_10__identityEEEEENSB_17counting_iteratorIlNSB_11use_defaultESZ_SZ_EEEEEEEPS9_ySF_S9_S9_SV_EEvT0_T1_T2_T3_T4_T6_E12temp_storage+64];
	and.b16  	%rs317, %rs391, 255;
	setp.eq.s16 	%p270, %rs317, 0;
	setp.eq.s16 	%p271, %rs316, 0;
	min.s64 	%rd363, %rd362, %rd416;
	selp.b16 	%rs318, %rs391, 1, %p271;
	selp.b16 	%rs391, %rs316, %rs318, %p270;
	selp.b64 	%rd364, %rd416, %rd363, %p271;
	selp.b64 	%rd416, %rd362, %rd364, %p270;
$L__BB11_72:
	setp.lt.u64 	%p272, %rd121, 129;
	@%p272 bra 	$L__BB11_74;
	ld.shared.u8 	%rs319, [_ZZN3cub18CUB_300001_SM_10006detail6reduce28DeviceReduceSingleTileKernelINS2_10policy_hubIN4cuda3std3__45tupleIJblEEEyN6thrust24THRUST_300001_SM_1000_NS8cuda_cub9__find_if7functorIS9_EEE10Policy1000ENSB_12zip_iteratorINS8_IJNSD_26transform_input_iterator_tIbNSC_6detail35transform_pair_of_input_iterators_tIbNSB_6detail15normal_iteratorINSB_10device_ptrIiEEEESQ_NS7_8equal_toIiEEEENS7_10__not_fn_tINS7_10__identityEEEEENSB_17counting_iteratorIlNSB_11use_defaultESZ_SZ_EEEEEEEPS9_ySF_S9_S9_SV_EEvT0_T1_T2_T3_T4_T6_E12temp_storage+72];
	ld.shared.u64 	%rd365, [_ZZN3cub18CUB_300001_SM_10006detail6reduce28DeviceReduceSingleTileKernelINS2_10policy_hubIN4cuda3std3__45tupleIJblEEEyN6thrust24THRUST_300001_SM_1000_NS8cuda_cub9__find_if7functorIS9_EEE10Policy1000ENSB_12zip_iteratorINS8_IJNSD_26transform_input_iterator_tIbNSC_6detail35transform_pair_of_input_iterators_tIbNSB_6detail15normal_iteratorINSB_10device_ptrIiEEEESQ_NS7_8equal_toIiEEEENS7_10__not_fn_tINS7_10__identityEEEEENSB_17counting_iteratorIlNSB_11use_defaultESZ_SZ_EEEEEEEPS9_ySF_S9_S9_SV_EEvT0_T1_T2_T3_T4_T6_E12temp_storage+80];
	and.b16  	%rs320, %rs391, 255;
	setp.eq.s16 	%p273, %rs320, 0;
	setp.eq.s16 	%p274, %rs319, 0;
	min.s64 	%rd366, %rd365, %rd416;
	selp.b16 	%rs321, %rs391, 1, %p274;
	selp.b16 	%rs391, %rs319, %rs321, %p273;
	selp.b64 	%rd367, %rd416, %rd366, %p274;
	selp.b64 	%rd416, %rd365, %rd367, %p273;
$L__BB11_74:
	setp.lt.u64 	%p275, %rd121, 161;
	@%p275 bra 	$L__BB11_76;
	ld.shared.u8 	%rs322, [_ZZN3cub18CUB_300001_SM_10006detail6reduce28DeviceReduceSingleTileKernelINS2_10policy_hubIN4cuda3std3__45tupleIJblEEEyN6thrust24THRUST_300001_SM_1000_NS8cuda_cub9__find_if7functorIS9_EEE10Policy1000ENSB_12zip_iteratorINS8_IJNSD_26transform_input_iterator_tIbNSC_6detail35transform_pair_of_input_iterators_tIbNSB_6detail15normal_iteratorINSB_10device_ptrIiEEEESQ_NS7_8equal_toIiEEEENS7_10__not_fn_tINS7_10__identityEEEEENSB_17counting_iteratorIlNSB_11use_defaultESZ_SZ_EEEEEEEPS9_ySF_S9_S9_SV_EEvT0_T1_T2_T3_T4_T6_E12temp_storage+88];
	ld.shared.u64 	%rd368, [_ZZN3cub18CUB_300001_SM_10006detail6reduce28DeviceReduceSingleTileKernelINS2_10policy_hubIN4cuda3std3__45tupleIJblEEEyN6thrust24THRUST_300001_SM_1000_NS8cuda_cub9__find_if7functorIS9_EEE10Policy1000ENSB_12zip_iteratorINS8_IJNSD_26transform_input_iterator_tIbNSC_6detail35transform_pair_of_input_iterators_tIbNSB_6detail15normal_iteratorINSB_10device_ptrIiEEEESQ_NS7_8equal_toIiEEEENS7_10__not_fn_tINS7_10__identityEEEEENSB_17counting_iteratorIlNSB_11use_defaultESZ_SZ_EEEEEEEPS9_ySF_S9_S9_SV_EEvT0_T1_T2_T3_T4_T6_E12temp_storage+96];
	and.b16  	%rs323, %rs391, 255;
	setp.eq.s16 	%p276, %rs323, 0;
	setp.eq.s16 	%p277, %rs322, 0;
	min.s64 	%rd369, %rd368, %rd416;
	selp.b16 	%rs324, %rs391, 1, %p277;
	selp.b16 	%rs391, %rs322, %rs324, %p276;
	selp.b64 	%rd370, %rd416, %rd369, %p277;
	selp.b64 	%rd416, %rd368, %rd370, %p276;
$L__BB11_76:
	setp.lt.u64 	%p278, %rd121, 193;
	@%p278 bra 	$L__BB11_78;
	ld.shared.u8 	%rs325, [_ZZN3cub18CUB_300001_SM_10006detail6reduce28DeviceReduceSingleTileKernelINS2_10policy_hubIN4cuda3std3__45tupleIJblEEEyN6thrust24THRUST_300001_SM_1000_NS8cuda_cub9__find_if7functorIS9_EEE10Policy1000ENSB_12zip_iteratorINS8_IJNSD_26transform_input_iterator_tIbNSC_6detail35transform_pair_of_input_iterators_tIbNSB_6detail15normal_iteratorINSB_10device_ptrIiEEEESQ_NS7_8equal_toIiEEEENS7_10__not_fn_tINS7_10__identityEEEEENSB_17counting_iteratorIlNSB_11use_defaultESZ_SZ_EEEEEEEPS9_ySF_S9_S9_SV_EEvT0_T1_T2_T3_T4_T6_E12temp_storage+104];
	ld.shared.u64 	%rd371, [_ZZN3cub18CUB_300001_SM_10006detail6reduce28DeviceReduceSingleTileKernelINS2_10policy_hubIN4cuda3std3__45tupleIJblEEEyN6thrust24THRUST_300001_SM_1000_NS8cuda_cub9__find_if7functorIS9_EEE10Policy1000ENSB_12zip_iteratorINS8_IJNSD_26transform_input_iterator_tIbNSC_6detail35transform_pair_of_input_iterators_tIbNSB_6detail15normal_iteratorINSB_10device_ptrIiEEEESQ_NS7_8equal_toIiEEEENS7_10__not_fn_tINS7_10__identityEEEEENSB_17counting_iteratorIlNSB_11use_defaultESZ_SZ_EEEEEEEPS9_ySF_S9_S9_SV_EEvT0_T1_T2_T3_T4_T6_E12temp_storage+112];
	and.b16  	%rs326, %rs391, 255;
	setp.eq.s16 	%p279, %rs326, 0;
	setp.eq.s16 	%p280, %rs325, 0;
	min.s64 	%rd372, %rd371, %rd416;
	selp.b16 	%rs327, %rs391, 1, %p280;
	selp.b16 	%rs391, %rs325, %rs327, %p279;
	selp.b64 	%rd373, %rd416, %rd372, %p280;
	selp.b64 	%rd416, %rd371, %rd373, %p279;
$L__BB11_78:
	setp.lt.u64 	%p281, %rd121, 225;
	@%p281 bra 	$L__BB11_120;
	ld.shared.u8 	%rs328, [_ZZN3cub18CUB_300001_SM_10006detail6reduce28DeviceReduceSingleTileKernelINS2_10policy_hubIN4cuda3std3__45tupleIJblEEEyN6thrust24THRUST_300001_SM_1000_NS8cuda_cub9__find_if7functorIS9_EEE10Policy1000ENSB_12zip_iteratorINS8_IJNSD_26transform_input_iterator_tIbNSC_6detail35transform_pair_of_input_iterators_tIbNSB_6detail15normal_iteratorINSB_10device_ptrIiEEEESQ_NS7_8equal_toIiEEEENS7_10__not_fn_tINS7_10__identityEEEEENSB_17counting_iteratorIlNSB_11use_defaultESZ_SZ_EEEEEEEPS9_ySF_S9_S9_SV_EEvT0_T1_T2_T3_T4_T6_E12temp_storage+120];
	ld.shared.u64 	%rd374, [_ZZN3cub18CUB_300001_SM_10006detail6reduce28DeviceReduceSingleTileKernelINS2_10policy_hubIN4cuda3std3__45tupleIJblEEEyN6thrust24THRUST_300001_SM_1000_NS8cuda_cub9__find_if7functorIS9_EEE10Policy1000ENSB_12zip_iteratorINS8_IJNSD_26transform_input_iterator_tIbNSC_6detail35transform_pair_of_input_iterators_tIbNSB_6detail15normal_iteratorINSB_10device_ptrIiEEEESQ_NS7_8equal_toIiEEEENS7_10__not_fn_tINS7_10__identityEEEEENSB_17counting_iteratorIlNSB_11use_defaultESZ_SZ_EEEEEEEPS9_ySF_S9_S9_SV_EEvT0_T1_T2_T3_T4_T6_E12temp_storage+128];
	and.b16  	%rs329, %rs391, 255;
	setp.eq.s16 	%p282, %rs329, 0;
	setp.eq.s16 	%p283, %rs328, 0;
	min.s64 	%rd375, %rd374, %rd416;
	selp.b16 	%rs330, %rs391, 1, %p283;
	selp.b16 	%rs391, %rs328, %rs330, %p282;
	selp.b64 	%rd376, %rd416, %rd375, %p283;
	selp.b64 	%rd416, %rd374, %rd376, %p282;
	bra.uni 	$L__BB11_120;
$L__BB11_80:
	mov.u32 	%r21, %tid.x;
	cvt.u64.u32 	%rd73, %r21;
	mul.wide.u32 	%rd125, %r21, 4;
	add.s64 	%rd74, %rd2, %rd125;
	add.s64 	%rd75, %rd3, %rd125;
	ld.global.u32 	%r56, [%rd74];
	ld.global.u32 	%r57, [%rd75];
	setp.ne.s32 	%p3, %r56, %r57;
	add.s32 	%r58, %r21, 256;
	cvt.u64.u32 	%rd126, %r58;
	ld.global.u32 	%r59, [%rd74+1024];
	ld.global.u32 	%r61, [%rd75+1024];
	setp.ne.s32 	%p4, %r59, %r61;
	add.s32 	%r63, %r21, 512;
	cvt.u64.u32 	%rd127, %r63;
	add.s64 	%rd128, %rd120, %rd127;
	ld.global.u32 	%r64, [%rd74+2048];
	ld.global.u32 	%r65, [%rd75+2048];
	setp.ne.s32 	%p5, %r64, %r65;
	add.s64 	%rd129, %rd128, 256;
	ld.global.u32 	%r66, [%rd74+3072];
	ld.global.u32 	%r67, [%rd75+3072];
	setp.ne.s32 	%p7, %r66, %r67;
	or.pred  	%p9, %p3, %p4;
	selp.b64 	%rd130, %rd73, %rd126, %p3;
	add.s64 	%rd131, %rd120, %rd130;
	min.s64 	%rd132, %rd128, %rd131;
	selp.b64 	%rd133, %rd132, %rd131, %p5;
	or.pred  	%p10, %p9, %p5;
	selp.b64 	%rd134, %rd133, %rd128, %p9;
	min.s64 	%rd135, %rd129, %rd134;
	selp.b64 	%rd136, %rd135, %rd134, %p7;
	or.pred  	%p11, %p10, %p7;
	selp.u16 	%rs391, 1, 0, %p11;
	selp.b64 	%rd416, %rd136, %rd129, %p10;
	add.s64 	%rd77, %rd121, -1024;
	setp.lt.u64 	%p12, %rd77, 1024;
	mov.b64 	%rd435, 1024;
	@%p12 bra 	$L__BB11_84;
	mov.b64 	%rd435, 1024;
$L__BB11_82:
	add.s64 	%rd138, %rd435, %rd73;
	shl.b64 	%rd139, %rd435, 2;
	add.s64 	%rd140, %rd74, %rd139;
	add.s64 	%rd141, %rd75, %rd139;
	add.s64 	%rd142, %rd138, %rd120;
	ld.global.u32 	%r68, [%rd140];
	ld.global.u32 	%r69, [%rd141];
	setp.ne.s32 	%p13, %r68, %r69;
	add.s64 	%rd143, %rd142, 256;
	ld.global.u32 	%r70, [%rd140+1024];
	ld.global.u32 	%r71, [%rd141+1024];
	setp.ne.s32 	%p14, %r70, %r71;
	selp.u16 	%rs109, 1, 0, %p14;
	add.s64 	%rd144, %rd142, 512;
	ld.global.u32 	%r72, [%rd140+2048];
	ld.global.u32 	%r73, [%rd141+2048];
	setp.ne.s32 	%p15, %r72, %r73;
	selp.u16 	%rs110, 1, 0, %p15;
	add.s64 	%rd145, %rd142, 768;
	ld.global.u32 	%r74, [%rd140+3072];
	ld.global.u32 	%r75, [%rd141+3072];
	setp.ne.s32 	%p16, %r74, %r75;
	selp.u16 	%rs111, 1, 0, %p16;
	and.b16  	%rs112, %rs391, 255;
	setp.eq.s16 	%p17, %rs112, 0;
	selp.u16 	%rs113, 1, 0, %p13;
	min.s64 	%rd146, %rd142, %rd416;
	selp.b16 	%rs114, 1, %rs391, %p13;
	selp.b64 	%rd147, %rd146, %rd416, %p13;
	selp.b16 	%rs115, %rs113, %rs114, %p17;
	and.b16  	%rs116, %rs115, 255;
	selp.b64 	%rd148, %rd142, %rd147, %p17;
	setp.eq.s16 	%p18, %rs116, 0;
	min.s64 	%rd149, %rd143, %rd148;
	selp.b16 	%rs117, 1, %rs115, %p14;
	selp.b64 	%rd150, %rd149, %rd148, %p14;
	selp.b16 	%rs118, %rs109, %rs117, %p18;
	and.b16  	%rs119, %rs118, 255;
	selp.b64 	%rd151, %rd143, %rd150, %p18;
	setp.eq.s16 	%p19, %rs119, 0;
	min.s64 	%rd152, %rd144, %rd151;
	selp.b16 	%rs120, 1, %rs118, %p15;
	selp.b64 	%rd153, %rd152, %rd151, %p15;
	selp.b16 	%rs121, %rs110, %rs120, %p19;
	and.b16  	%rs122, %rs121, 255;
	selp.b64 	%rd154, %rd144, %rd153, %p19;
	setp.eq.s16 	%p20, %rs122, 0;
	min.s64 	%rd155, %rd145, %rd154;
	selp.b16 	%rs123, 1, %rs121, %p16;
	selp.b64 	%rd156, %rd155, %rd154, %p16;
	selp.b16 	%rs391, %rs111, %rs123, %p20;
	selp.b64 	%rd416, %rd145, %rd156, %p20;
	sub.s64 	%rd157, %rd121, %rd435;
	setp.lt.u64 	%p21, %rd157, 1024;
	@%p21 bra 	$L__BB11_96;
	add.s64 	%rd435, %rd435, 1024;
	setp.le.u64 	%p22, %rd435, %rd77;
	@%p22 bra 	$L__BB11_82;
$L__BB11_84:
	setp.le.u64 	%p23, %rd121, %rd435;
	cvt.u32.u64 	%r76, %rd435;
	cvt.u32.u64 	%r77, %rd121;
	sub.s32 	%r78, %r77, %r76;
	setp.ge.s32 	%p24, %r21, %r78;
	or.pred  	%p25, %p23, %p24;
	@%p25 bra 	$L__BB11_96;
	not.b32 	%r81, %r21;
	add.s32 	%r82, %r81, %r77;
	sub.s32 	%r22, %r82, %r76;
	shr.u32 	%r84, %r22, 8;
	add.s32 	%r23, %r84, 1;
	and.b32  	%r24, %r23, 7;
	setp.lt.u32 	%p26, %r22, 1792;
	mov.u32 	%r511, %r21;
	@%p26 bra 	$L__BB11_88;
	and.b32  	%r85, %r23, 33554424;
	neg.s32 	%r509, %r85;
	mov.u32 	%r511, %r21;
$L__BB11_87:
	.pragma "nounroll";
	cvt.u64.u32 	%rd159, %r511;
	add.s64 	%rd160, %rd435, %rd159;
	shl.b64 	%rd161, %rd160, 2;
	add.s64 	%rd162, %rd2, %rd161;
	add.s64 	%rd163, %rd3, %rd161;
	add.s64 	%rd164, %rd160, %rd120;
	ld.global.u32 	%r86, [%rd162];
	ld.global.u32 	%r87, [%rd163];
	setp.ne.s32 	%p27, %r86, %r87;
	selp.u16 	%rs125, 1, 0, %p27;
	and.b16  	%rs126, %rs391, 255;
	setp.ne.s16 	%p29, %rs126, 0;
	and.pred  	%p30, %p29, %p27;
	min.s64 	%rd165, %rd164, %rd416;
	setp.eq.s16 	%p31, %rs126, 0;
	selp.b16 	%rs127, %rs125, %rs391, %p31;
	selp.b64 	%rd166, %rd164, %rd416, %p31;
	selp.b16 	%rs128, 1, %rs127, %p30;
	and.b16  	%rs129, %rs128, 255;
	selp.b64 	%rd167, %rd165, %rd166, %p30;
	add.s64 	%rd168, %rd164, 256;
	ld.global.u32 	%r88, [%rd162+1024];
	ld.global.u32 	%r89, [%rd163+1024];
	setp.ne.s32 	%p32, %r88, %r89;
	selp.u16 	%rs130, 1, 0, %p32;
	setp.ne.s16 	%p34, %rs129, 0;
	and.pred  	%p35, %p34, %p32;
	min.s64 	%rd169, %rd168, %rd167;
	setp.eq.s16 	%p36, %rs129, 0;
	selp.b16 	%rs131, %rs130, %rs128, %p36;
	selp.b64 	%rd170, %rd168, %rd167, %p36;
	selp.b16 	%rs132, 1, %rs131, %p35;
	and.b16  	%rs133, %rs132, 255;
	selp.b64 	%rd171, %rd169, %rd170, %p35;
	add.s64 	%rd172, %rd164, 512;
	ld.global.u32 	%r90, [%rd162+2048];
	ld.global.u32 	%r91, [%rd163+2048];
	setp.ne.s32 	%p37, %r90, %r91;
	selp.u16 	%rs134, 1, 0, %p37;
	setp.ne.s16 	%p39, %rs133, 0;
	and.pred  	%p40, %p39, %p37;
	min.s64 	%rd173, %rd172, %rd171;
	setp.eq.s16 	%p41, %rs133, 0;
	selp.b16 	%rs135, %rs134, %rs132, %p41;
	selp.b64 	%rd174, %rd172, %rd171, %p41;
	selp.b16 	%rs136, 1, %rs135, %p40;
	and.b16  	%rs137, %rs136, 255;
	selp.b64 	%rd175, %rd173, %rd174, %p40;
	add.s64 	%rd176, %rd164, 768;
	ld.global.u32 	%r92, [%rd162+3072];
	ld.global.u32 	%r93, [%rd163+3072];
	setp.ne.s32 	%p42, %r92, %r93;
	selp.u16 	%rs138, 1, 0, %p42;
	setp.ne.s16 	%p44, %rs137, 0;
	and.pred  	%p45, %p44, %p42;
	min.s64 	%rd177, %rd176, %rd175;
	setp.eq.s16 	%p46, %rs137, 0;
	selp.b16 	%rs139, %rs138, %rs136, %p46;
	selp.b64 	%rd178, %rd176, %rd175, %p46;
	selp.b16 	%rs140, 1, %rs139, %p45;
	and.b16  	%rs141, %rs140, 255;
	selp.b64 	%rd179, %rd177, %rd178, %p45;
	add.s64 	%rd180, %rd164, 1024;
	ld.global.u32 	%r94, [%rd162+4096];
	ld.global.u32 	%r95, [%rd163+4096];
	setp.ne.s32 	%p47, %r94, %r95;
	selp.u16 	%rs142, 1, 0, %p47;
	setp.ne.s16 	%p49, %rs141, 0;
	and.pred  	%p50, %p49, %p47;
	min.s64 	%rd181, %rd180, %rd179;
	setp.eq.s16 	%p51, %rs141, 0;
	selp.b16 	%rs143, %rs142, %rs140, %p51;
	selp.b64 	%rd182, %rd180, %rd179, %p51;
	selp.b16 	%rs144, 1, %rs143, %p50;
	and.b16  	%rs145, %rs144, 255;
	selp.b64 	%rd183, %rd181, %rd182, %p50;
	add.s64 	%rd184, %rd164, 1280;
	ld.global.u32 	%r96, [%rd162+5120];
	ld.global.u32 	%r97, [%rd163+5120];
	setp.ne.s32 	%p52, %r96, %r97;
	selp.u16 	%rs146, 1, 0, %p52;
	setp.ne.s16 	%p54, %rs145, 0;
	and.pred  	%p55, %p54, %p52;
	min.s64 	%rd185, %rd184, %rd183;
	setp.eq.s16 	%p56, %rs145, 0;
	selp.b16 	%rs147, %rs146, %rs144, %p56;
	selp.b64 	%rd186, %rd184, %rd183, %p56;
	selp.b16 	%rs148, 1, %rs147, %p55;
	and.b16  	%rs149, %rs148, 255;
	selp.b64 	%rd187, %rd185, %rd186, %p55;
	add.s64 	%rd188, %rd164, 1536;
	ld.global.u32 	%r98, [%rd162+6144];
	ld.global.u32 	%r99, [%rd163+6144];
	setp.ne.s32 	%p57, %r98, %r99;
	selp.u16 	%rs150, 1, 0, %p57;
	setp.ne.s16 	%p59, %rs149, 0;
	and.pred  	%p60, %p59, %p57;
	min.s64 	%rd189, %rd188, %rd187;
	setp.eq.s16 	%p61, %rs149, 0;
	selp.b16 	%rs151, %rs150, %rs148, %p61;
	selp.b64 	%rd190, %rd188, %rd187, %p61;
	selp.b16 	%rs152, 1, %rs151, %p60;
	and.b16  	%rs153, %rs152, 255;
	selp.b64 	%rd191, %rd189, %rd190, %p60;
	add.s64 	%rd192, %rd164, 1792;
	ld.global.u32 	%r100, [%rd162+7168];
	ld.global.u32 	%r101, [%rd163+7168];
	setp.ne.s32 	%p62, %r100, %r101;
	selp.u16 	%rs154, 1, 0, %p62;
	setp.ne.s16 	%p64, %rs153, 0;
	and.pred  	%p65, %p64, %p62;
	min.s64 	%rd193, %rd192, %rd191;
	setp.eq.s16 	%p66, %rs153, 0;
	selp.b16 	%rs155, %rs154, %rs152, %p66;
	selp.b64 	%rd194, %rd192, %rd191, %p66;
	selp.b16 	%rs391, 1, %rs155, %p65;
	selp.b64 	%rd416, %rd193, %rd194, %p65;
	add.s32 	%r511, %r511, 2048;
	add.s32 	%r509, %r509, 8;
	setp.ne.s32 	%p67, %r509, 0;
	@%p67 bra 	$L__BB11_87;
$L__BB11_88:
	setp.eq.s32 	%p68, %r24, 0;
	@%p68 bra 	$L__BB11_96;
	setp.lt.u32 	%p69, %r24, 4;
	@%p69 bra 	$L__BB11_91;
	cvt.u64.u32 	%rd196, %r511;
	add.s64 	%rd197, %rd435, %rd196;
	shl.b64 	%rd198, %rd197, 2;
	add.s64 	%rd199, %rd2, %rd198;
	add.s64 	%rd200, %rd3, %rd198;
	add.s64 	%rd201, %rd197, %rd120;
	ld.global.u32 	%r102, [%rd199];
	ld.global.u32 	%r103, [%rd200];
	setp.ne.s32 	%p70, %r102, %r103;
	selp.u16 	%rs157, 1, 0, %p70;
	and.b16  	%rs158, %rs391, 255;
	setp.ne.s16 	%p72, %rs158, 0;
	and.pred  	%p73, %p72, %p70;
	min.s64 	%rd202, %rd201, %rd416;
	setp.eq.s16 	%p74, %rs158, 0;
	selp.b16 	%rs159, %rs157, %rs391, %p74;
	selp.b64 	%rd203, %rd201, %rd416, %p74;
	selp.b16 	%rs160, 1, %rs159, %p73;
	and.b16  	%rs161, %rs160, 255;
	selp.b64 	%rd204, %rd202, %rd203, %p73;
	add.s32 	%r104, %r511, 256;
	cvt.u64.u32 	%rd205, %r104;
	add.s64 	%rd206, %rd435, %rd205;
	add.s64 	%rd207, %rd206, %rd120;
	ld.global.u32 	%r105, [%rd199+1024];
	ld.global.u32 	%r106, [%rd200+1024];
	setp.ne.s32 	%p75, %r105, %r106;
	selp.u16 	%rs162, 1, 0, %p75;
	setp.ne.s16 	%p77, %rs161, 0;
	and.pred  	%p78, %p77, %p75;
	min.s64 	%rd208, %rd207, %rd204;
	setp.eq.s16 	%p79, %rs161, 0;
	selp.b16 	%rs163, %rs162, %rs160, %p79;
	selp.b64 	%rd209, %rd207, %rd204, %p79;
	selp.b16 	%rs164, 1, %rs163, %p78;
	and.b16  	%rs165, %rs164, 255;
	selp.b64 	%rd210, %rd208, %rd209, %p78;
	add.s32 	%r107, %r511, 512;
	cvt.u64.u32 	%rd211, %r107;
	add.s64 	%rd212, %rd435, %rd211;
	add.s64 	%rd213, %rd212, %rd120;
	ld.global.u32 	%r108, [%rd199+2048];
	ld.global.u32 	%r109, [%rd200+2048];
	setp.ne.s32 	%p80, %r108, %r109;
	selp.u16 	%rs166, 1, 0, %p80;
	setp.ne.s16 	%p82, %rs165, 0;
	and.pred  	%p83, %p82, %p80;
	min.s64 	%rd214, %rd213, %rd210;
	setp.eq.s16 	%p84, %rs165, 0;
	selp.b16 	%rs167, %rs166, %rs164, %p84;
	selp.b64 	%rd215, %rd213, %rd210, %p84;
	selp.b16 	%rs168, 1, %rs167, %p83;
	and.b16  	%rs169, %rs168, 255;
	selp.b64 	%rd216, %rd214, %rd215, %p83;
	add.s32 	%r110, %r511, 768;
	cvt.u64.u32 	%rd217, %r110;
	add.s64 	%rd218, %rd435, %rd217;
	add.s64 	%rd219, %rd218, %rd120;
	ld.global.u32 	%r111, [%rd199+3072];
	ld.global.u32 	%r112, [%rd200+3072];
	setp.ne.s32 	%p85, %r111, %r112;
	selp.u16 	%rs170, 1, 0, %p85;
	setp.ne.s16 	%p87, %rs169, 0;
	and.pred  	%p88, %p87, %p85;
	min.s64 	%rd220, %rd219, %rd216;
	setp.eq.s16 	%p89, %rs169, 0;
	selp.b16 	%rs171, %rs170, %rs168, %p89;
	selp.b64 	%rd221, %rd219, %rd216, %p89;
	selp.b16 	%rs391, 1, %rs171, %p88;
	selp.b64 	%rd416, %rd220, %rd221, %p88;
	add.s32 	%r511, %r511, 1024;
$L__BB11_91:
	and.b32  	%r113, %r23, 3;
	setp.eq.s32 	%p90, %r113, 0;
	@%p90 bra 	$L__BB11_96;
	setp.eq.s32 	%p91, %r113, 1;
	@%p91 bra 	$L__BB11_94;
	cvt.u64.u32 	%rd223, %r511;
	add.s64 	%rd224, %rd435, %rd223;
	shl.b64 	%rd225, %rd224, 2;
	add.s64 	%rd226, %rd2, %rd225;
	add.s64 	%rd227, %rd3, %rd225;
	add.s64 	%rd228, %rd224, %rd120;
	ld.global.u32 	%r114, [%rd226];
	ld.global.u32 	%r115, [%rd227];
	setp.ne.s32 	%p92, %r114, %r115;
	selp.u16 	%rs173, 1, 0, %p92;
	and.b16  	%rs174, %rs391, 255;
	setp.ne.s16 	%p94, %rs174, 0;
	and.pred  	%p95, %p94, %p92;
	min.s64 	%rd229, %rd228, %rd416;
	setp.eq.s16 	%p96, %rs174, 0;
	selp.b16 	%rs175, %rs173, %rs391, %p96;
	selp.b64 	%rd230, %rd228, %rd416, %p96;
	selp.b16 	%rs176, 1, %rs175, %p95;
	and.b16  	%rs177, %rs176, 255;
	selp.b64 	%rd231, %rd229, %rd230, %p95;
	add.s32 	%r116, %r511, 256;
	cvt.u64.u32 	%rd232, %r116;
	add.s64 	%rd233, %rd435, %rd232;
	add.s64 	%rd234, %rd233, %rd120;
	ld.global.u32 	%r117, [%rd226+1024];
	ld.global.u32 	%r118, [%rd227+1024];
	setp.ne.s32 	%p97, %r117, %r118;
	selp.u16 	%rs178, 1, 0, %p97;
	setp.ne.s16 	%p99, %rs177, 0;
	and.pred  	%p100, %p99, %p97;
	min.s64 	%rd235, %rd234, %rd231;
	setp.eq.s16 	%p101, %rs177, 0;
	selp.b16 	%rs179, %rs178, %rs176, %p101;
	selp.b64 	%rd236, %rd234, %rd231, %p101;
	selp.b16 	%rs391, 1, %rs179, %p100;
	selp.b64 	%rd416, %rd235, %rd236, %p100;
	add.s32 	%r511, %r511, 512;
$L__BB11_94:
	and.b32  	%r119, %r22, 256;
	setp.ne.s32 	%p102, %r119, 0;
	@%p102 bra 	$L__BB11_96;
	cvt.u64.u32 	%rd237, %r511;
	add.s64 	%rd238, %rd435, %rd237;
	shl.b64 	%rd239, %rd238, 2;
	add.s64 	%rd240, %rd2, %rd239;
	add.s64 	%rd241, %rd3, %rd239;
	add.s64 	%rd242, %rd238, %rd120;
	ld.global.u32 	%r120, [%rd240];
	ld.global.u32 	%r121, [%rd241];
	setp.ne.s32 	%p103, %r120, %r121;
	selp.u16 	%rs180, 1, 0, %p103;
	and.b16  	%rs181, %rs391, 255;
	setp.ne.s16 	%p105, %rs181, 0;
	and.pred  	%p106, %p105, %p103;
	min.s64 	%rd243, %rd242, %rd416;
	setp.eq.s16 	%p107, %rs181, 0;
	selp.b16 	%rs182, %rs180, %rs391, %p107;
	selp.b64 	%rd244, %rd242, %rd416, %p107;
	selp.b16 	%rs391, 1, %rs182, %p106;
	selp.b64 	%rd416, %rd243, %rd244, %p106;
$L__BB11_96:
	// begin inline asm
	mov.u32 %r122, %laneid;
	// end inline asm
	cvt.u32.u16 	%r143, %rs391;
	and.b32  	%r124, %r143, 255;
	mov.b32 	%r140, 1;
	mov.b32 	%r141, 31;
	mov.b32 	%r142, -1;
	// begin inline asm
	shfl.sync.down.b32 %r123, %r124, %r140, %r141, %r142;
	// end inline asm
	// begin inline asm
	shfl.sync.down.b32 %r128, %r129, %r140, %r141, %r142;
	// end inline asm
	mov.b64 	{%r134, %r139}, %rd416;
	// begin inline asm
	shfl.sync.down.b32 %r133, %r134, %r140, %r141, %r142;
	// end inline asm
	// begin inline asm
	shfl.sync.down.b32 %r138, %r139, %r140, %r141, %r142;
	// end inline asm
	mov.b64 	%rd96, {%r133, %r138};
	cvt.u16.u32 	%rs75, %r123;
	setp.gt.s32 	%p108, %r122, 30;
	@%p108 bra 	$L__BB11_100;
	and.b16  	%rs183, %rs391, 255;
	setp.eq.s16 	%p109, %rs183, 0;
	and.b16  	%rs184, %rs75, 255;
	setp.eq.s16 	%p110, %rs184, 0;
	or.pred  	%p111, %p109, %p110;
	@%p111 bra 	$L__BB11_99;
	min.s64 	%rd416, %rd96, %rd416;
	mov.b16 	%rs391, 1;
	bra.uni 	$L__BB11_100;
$L__BB11_99:
	setp.eq.s16 	%p112, %rs183, 0;
	selp.b16 	%rs391, %rs75, %rs391, %p112;
	selp.b64 	%rd416, %rd96, %rd416, %p112;
$L__BB11_100:
	cvt.u32.u16 	%r164, %rs391;
	and.b32  	%r145, %r164, 255;
	mov.b32 	%r161, 2;
	mov.b32 	%r162, 31;
	mov.b32 	%r163, -1;
	// begin inline asm
	shfl.sync.down.b32 %r144, %r145, %r161, %r162, %r163;
	// end inline asm
	// begin inline asm
	shfl.sync.down.b32 %r149, %r150, %r161, %r162, %r163;
	// end inline asm
	mov.b64 	{%r155, %r160}, %rd416;
	// begin inline asm
	shfl.sync.down.b32 %r154, %r155, %r161, %r162, %r163;
	// end inline asm
	// begin inline asm
	shfl.sync.down.b32 %r159, %r160, %r161, %r162, %r163;
	// end inline asm
	mov.b64 	%rd100, {%r154, %r159};
	cvt.u16.u32 	%rs78, %r144;
	setp.gt.s32 	%p113, %r122, 29;
	@%p113 bra 	$L__BB11_104;
	and.b16  	%rs187, %rs391, 255;
	setp.eq.s16 	%p114, %rs187, 0;
	and.b16  	%rs188, %rs78, 255;
	setp.eq.s16 	%p115, %rs188, 0;
	or.pred  	%p116, %p114, %p115;
	@%p116 bra 	$L__BB11_103;
	min.s64 	%rd416, %rd100, %rd416;
	mov.b16 	%rs391, 1;
	bra.uni 	$L__BB11_104;
$L__BB11_103:
	setp.eq.s16 	%p117, %rs187, 0;
	selp.b16 	%rs391, %rs78, %rs391, %p117;
	selp.b64 	%rd416, %rd100, %rd416, %p117;
$L__BB11_104:
	cvt.u32.u16 	%r185, %rs391;
	and.b32  	%r166, %r185, 255;
	mov.b32 	%r182, 4;
	mov.b32 	%r183, 31;
	mov.b32 	%r184, -1;
	// begin inline asm
	shfl.sync.down.b32 %r165, %r166, %r182, %r183, %r184;
	// end inline asm
	// begin inline asm
	shfl.sync.down.b32 %r170, %r171, %r182, %r183, %r184;
	// end inline asm
	mov.b64 	{%r176, %r181}, %rd416;
	// begin inline asm
	shfl.sync.down.b32 %r175, %r176, %r182, %r183, %r184;
	// end inline asm
	// begin inline asm
	shfl.sync.down.b32 %r180, %r181, %r182, %r183, %r184;
	// end inline asm
	mov.b64 	%rd104, {%r175, %r180};
	cvt.u16.u32 	%rs81, %r165;
	setp.gt.s32 	%p118, %r122, 27;
	@%p118 bra 	$L__BB11_108;
	and.b16  	%rs191, %rs391, 255;
	setp.eq.s16 	%p119, %rs191, 0;
	and.b16  	%rs192, %rs81, 255;
	setp.eq.s16 	%p120, %rs192, 0;
	or.pred  	%p121, %p119, %p120;
	@%p121 bra 	$L__BB11_107;
	min.s64 	%rd416, %rd104, %rd416;
	mov.b16 	%rs391, 1;
	bra.uni 	$L__BB11_108;
$L__BB11_107:
	setp.eq.s16 	%p122, %rs191, 0;
	selp.b16 	%rs391, %rs81, %rs391, %p122;
	selp.b64 	%rd416, %rd104, %rd416, %p122;
$L__BB11_108:
	cvt.u32.u16 	%r206, %rs391;
	and.b32  	%r187, %r206, 255;
	mov.b32 	%r203, 8;
	mov.b32 	%r204, 31;
	mov.b32 	%r205, -1;
	// begin inline asm
	shfl.sync.down.b32 %r186, %r187, %r203, %r204, %r205;
	// end inline asm
	// begin inline asm
	shfl.sync.down.b32 %r191, %r192, %r203, %r204, %r205;
	// end inline asm
	mov.b64 	{%r197, %r202}, %rd416;
	// begin inline asm
	shfl.sync.down.b32 %r196, %r197, %r203, %r204, %r205;
	// end inline asm
	// begin inline asm
	shfl.sync.down.b32 %r201, %r202, %r203, %r204, %r205;
	// end inline asm
	mov.b64 	%rd108, {%r196, %r201};
	cvt.u16.u32 	%rs84, %r186;
	setp.gt.s32 	%p123, %r122, 23;
	@%p123 bra 	$L__BB11_112;
	and.b16  	%rs195, %rs391, 255;
	setp.eq.s16 	%p124, %rs195, 0;
	and.b16  	%rs196, %rs84, 255;
	setp.eq.s16 	%p125, %rs196, 0;
	or.pred  	%p126, %p124, %p125;
	@%p126 bra 	$L__BB11_111;
	min.s64 	%rd416, %rd108, %rd416;
	mov.b16 	%rs391, 1;
	bra.uni 	$L__BB11_112;
$L__BB11_111:
	setp.eq.s16 	%p127, %rs195, 0;
	selp.b16 	%rs391, %rs84, %rs391, %p127;
	selp.b64 	%rd416, %rd108, %rd416, %p127;
$L__BB11_112:
	cvt.u32.u16 	%r227, %rs391;
	and.b32  	%r208, %r227, 255;
	mov.b32 	%r224, 16;
	mov.b32 	%r225, 31;
	mov.b32 	%r226, -1;
	// begin inline asm
	shfl.sync.down.b32 %r207, %r208, %r224, %r225, %r226;
	// end inline asm
	// begin inline asm
	shfl.sync.down.b32 %r212, %r213, %r224, %r225, %r226;
	// end inline asm
	mov.b64 	{%r218, %r223}, %rd416;
	// begin inline asm
	shfl.sync.down.b32 %r217, %r218, %r224, %r225, %r226;
	// end inline asm
	// begin inline asm
	shfl.sync.down.b32 %r222, %r223, %r224, %r225, %r226;
	// end inline asm
	mov.b64 	%rd112, {%r217, %r222};
	cvt.u16.u32 	%rs87, %r207;
	setp.gt.s32 	%p128, %r122, 15;
	@%p128 bra 	$L__BB11_116;
	and.b16  	%rs199, %rs391, 255;
	setp.eq.s16 	%p129, %rs199, 0;
	and.b16  	%rs200, %rs87, 255;
	setp.eq.s16 	%p130, %rs200, 0;
	or.pred  	%p131, %p129, %p130;
	@%p131 bra 	$L__BB11_115;
	min.s64 	%rd416, %rd112, %rd416;
	mov.b16 	%rs391, 1;
	bra.uni 	$L__BB11_116;
$L__BB11_115:
	setp.eq.s16 	%p132, %rs199, 0;
	selp.b16 	%rs391, %rs87, %rs391, %p132;
	selp.b64 	%rd416, %rd112, %rd416, %p132;
$L__BB11_116:
	setp.ne.s32 	%p133, %r122, 0;
	@%p133 bra 	$L__BB11_118;
	shr.u32 	%r228, %r21, 1;
	and.b32  	%r229, %r228, 496;
	mov.u32 	%r230, _ZZN3cub18CUB_300001_SM_10006detail6reduce28DeviceReduceSingleTileKernelINS2_10policy_hubIN4cuda3std3__45tupleIJblEEEyN6thrust24THRUST_300001_SM_1000_NS8cuda_cub9__find_if7functorIS9_EEE10Policy1000ENSB_12zip_iteratorINS8_IJNSD_26transform_input_iterator_tIbNSC_6detail35transform_pair_of_input_iterators_tIbNSB_6detail15normal_iteratorINSB_10device_ptrIiEEEESQ_NS7_8equal_toIiEEEENS7_10__not_fn_tINS7_10__identityEEEEENSB_17counting_iteratorIlNSB_11use_defaultESZ_SZ_EEEEEEEPS9_ySF_S9_S9_SV_EEvT0_T1_T2_T3_T4_T6_E12temp_storage;
	add.s32 	%r231, %r230, %r229;
	st.shared.u8 	[%r231+8], %rs391;
	st.shared.u64 	[%r231+16], %rd416;
$L__BB11_118:
	bar.sync 	0;
	setp.ne.s32 	%p134, %r21, 0;
	@%p134 bra 	$L__BB11_120;
	ld.shared.u8 	%rs203, [_ZZN3cub18CUB_300001_SM_10006detail6reduce28DeviceReduceSingleTileKernelINS2_10policy_hubIN4cuda3std3__45tupleIJblEEEyN6thrust24THRUST_300001_SM_1000_NS8cuda_cub9__find_if7functorIS9_EEE10Policy1000ENSB_12zip_iteratorINS8_IJNSD_26transform_input_iterator_tIbNSC_6detail35transform_pair_of_input_iterators_tIbNSB_6detail15normal_iteratorINSB_10device_ptrIiEEEESQ_NS7_8equal_toIiEEEENS7_10__not_fn_tINS7_10__identityEEEEENSB_17counting_iteratorIlNSB_11use_defaultESZ_SZ_EEEEEEEPS9_ySF_S9_S9_SV_EEvT0_T1_T2_T3_T4_T6_E12temp_storage+24];
	ld.shared.u64 	%rd245, [_ZZN3cub18CUB_300001_SM_10006detail6reduce28DeviceReduceSingleTileKernelINS2_10policy_hubIN4cuda3std3__45tupleIJblEEEyN6thrust24THRUST_300001_SM_1000_NS8cuda_cub9__find_if7functorIS9_EEE10Policy1000ENSB_12zip_iteratorINS8_IJNSD_26transform_input_iterator_tIbNSC_6detail35transform_pair_of_input_iterators_tIbNSB_6detail15normal_iteratorINSB_10device_ptrIiEEEESQ_NS7_8equal_toIiEEEENS7_10__not_fn_tINS7_10__identityEEEEENSB_17counting_iteratorIlNSB_11use_defaultESZ_SZ_EEEEEEEPS9_ySF_S9_S9_SV_EEvT0_T1_T2_T3_T4_T6_E12temp_storage+32];
	and.b16  	%rs204, %rs391, 255;
	setp.eq.s16 	%p135, %rs204, 0;
	setp.eq.s16 	%p136, %rs203, 0;
	min.s64 	%rd246, %rd245, %rd416;
	selp.b16 	%rs205, %rs391, 1, %p136;
	selp.b16 	%rs206, %rs203, %rs205, %p135;
	and.b16  	%rs207, %rs206, 255;
	selp.b64 	%rd247, %rd416, %rd246, %p136;
	selp.b64 	%rd248, %rd245, %rd247, %p135;
	ld.shared.u8 	%rs208, [_ZZN3cub18CUB_300001_SM_10006detail6reduce28DeviceReduceSingleTileKernelINS2_10policy_hubIN4cuda3std3__45tupleIJblEEEyN6thrust24THRUST_300001_SM_1000_NS8cuda_cub9__find_if7functorIS9_EEE10Policy1000ENSB_12zip_iteratorINS8_IJNSD_26transform_input_iterator_tIbNSC_6detail35transform_pair_of_input_iterators_tIbNSB_6detail15normal_iteratorINSB_10device_ptrIiEEEESQ_NS7_8equal_toIiEEEENS7_10__not_fn_tINS7_10__identityEEEEENSB_17counting_iteratorIlNSB_11use_defaultESZ_SZ_EEEEEEEPS9_ySF_S9_S9_SV_EEvT0_T1_T2_T3_T4_T6_E12temp_storage+40];
	ld.shared.u64 	%rd249, [_ZZN3cub18CUB_300001_SM_10006detail6reduce28DeviceReduceSingleTileKernelINS2_10policy_hubIN4cuda3std3__45tupleIJblEEEyN6thrust24THRUST_300001_SM_1000_NS8cuda_cub9__find_if7functorIS9_EEE10Policy1000ENSB_12zip_iteratorINS8_IJNSD_26transform_input_iterator_tIbNSC_6detail35transform_pair_of_input_iterators_tIbNSB_6detail15normal_iteratorINSB_10device_ptrIiEEEESQ_NS7_8equal_toIiEEEENS7_10__not_fn_tINS7_10__identityEEEEENSB_17counting_iteratorIlNSB_11use_defaultESZ_SZ_EEEEEEEPS9_ySF_S9_S9_SV_EEvT0_T1_T2_T3_T4_T6_E12temp_storage+48];
	setp.eq.s16 	%p137, %rs207, 0;
	setp.eq.s16 	%p138, %rs208, 0;
	min.s64 	%rd250, %rd249, %rd248;
	selp.b16 	%rs209, %rs206, 1, %p138;
	selp.b16 	%rs210, %rs208, %rs209, %p137;
	and.b16  	%rs211, %rs210, 255;
	selp.b64 	%rd251, %rd248, %rd250, %p138;
	selp.b64 	%rd252, %rd249, %rd251, %p137;
	ld.shared.u8 	%rs212, [_ZZN3cub18CUB_300001_SM_10006detail6reduce28DeviceReduceSingleTileKernelINS2_10policy_hubIN4cuda3std3__45tupleIJblEEEyN6thrust24THRUST_300001_SM_1000_NS8cuda_cub9__find_if7functorIS9_EEE10Policy1000ENSB_12zip_iteratorINS8_IJNSD_26transform_input_iterator_tIbNSC_6detail35transform_pair_of_input_iterators_tIbNSB_6detail15normal_iteratorINSB_10device_ptrIiEEEESQ_NS7_8equal_toIiEEEENS7_10__not_fn_tINS7_10__identityEEEEENSB_17counting_iteratorIlNSB_11use_defaultESZ_SZ_EEEEEEEPS9_ySF_S9_S9_SV_EEvT0_T1_T2_T3_T4_T6_E12temp_storage+56];
	ld.shared.u64 	%rd253, [_ZZN3cub18CUB_300001_SM_10006detail6reduce28DeviceReduceSingleTileKernelINS2_10policy_hubIN4cuda3std3__45tupleIJblEEEyN6thrust24THRUST_300001_SM_1000_NS8cuda_cub9__find_if7functorIS9_EEE10Policy1000ENSB_12zip_iteratorINS8_IJNSD_26transform_input_iterator_tIbNSC_6detail35transform_pair_of_input_iterators_tIbNSB_6detail15normal_iteratorINSB_10device_ptrIiEEEESQ_NS7_8equal_toIiEEEENS7_10__not_fn_tINS7_10__identityEEEEENSB_17counting_iteratorIlNSB_11use_defaultESZ_SZ_EEEEEEEPS9_ySF_S9_S9_SV_EEvT0_T1_T2_T3_T4_T6_E12temp_storage+64];
	setp.eq.s16 	%p139, %rs211, 0;
	setp.eq.s16 	%p140, %rs212, 0;
	min.s64 	%rd254, %rd253, %rd252;
	selp.b16 	%rs213, %rs210, 1, %p140;
	selp.b16 	%rs214, %rs212, %rs213, %p139;
	and.b16  	%rs215, %rs214, 255;
	selp.b64 	%rd255, %rd252, %rd254, %p140;
	selp.b64 	%rd256, %rd253, %rd255, %p139;
	ld.shared.u8 	%rs216, [_ZZN3cub18CUB_300001_SM_10006detail6reduce28DeviceReduceSingleTileKernelINS2_10policy_hubIN4cuda3std3__45tupleIJblEEEyN6thrust24THRUST_300001_SM_1000_NS8cuda_cub9__find_if7functorIS9_EEE10Policy1000ENSB_12zip_iteratorINS8_IJNSD_26transform_input_iterator_tIbNSC_6detail35transform_pair_of_input_iterators_tIbNSB_6detail15normal_iteratorINSB_10device_ptrIiEEEESQ_NS7_8equal_toIiEEEENS7_10__not_fn_tINS7_10__identityEEEEENSB_17counting_iteratorIlNSB_11use_defaultESZ_SZ_EEEEEEEPS9_ySF_S9_S9_SV_EEvT0_T1_T2_T3_T4_T6_E12temp_storage+72];
	ld.shared.u64 	%rd257, [_ZZN3cub18CUB_300001_SM_10006detail6reduce28DeviceReduceSingleTileKernelINS2_10policy_hubIN4cuda3std3__45tupleIJblEEEyN6thrust24THRUST_300001_SM_1000_NS8cuda_cub9__find_if7functorIS9_EEE10Policy1000ENSB_12zip_iteratorINS8_IJNSD_26transform_input_iterator_tIbNSC_6detail35transform_pair_of_input_iterators_tIbNSB_6detail15normal_iteratorINSB_10device_ptrIiEEEESQ_NS7_8equal_toIiEEEENS7_10__not_fn_tINS7_10__identityEEEEENSB_17counting_iteratorIlNSB_11use_defaultESZ_SZ_EEEEEEEPS9_ySF_S9_S9_SV_EEvT0_T1_T2_T3_T4_T6_E12temp_storage+80];
	setp.eq.s16 	%p141, %rs215, 0;
	setp.eq.s16 	%p142, %rs216, 0;
	min.s64 	%rd258, %rd257, %rd256;
	selp.b16 	%rs217, %rs214, 1, %p142;
	selp.b16 	%rs218, %rs216, %rs217, %p141;
	and.b16  	%rs219, %rs218, 255;
	selp.b64 	%rd259, %rd256, %rd258, %p142;
	selp.b64 	%rd260, %rd257, %rd259, %p141;
	ld.shared.u8 	%rs220, [_ZZN3cub18CUB_300001_SM_10006detail6reduce28DeviceReduceSingleTileKernelINS2_10policy_hubIN4cuda3std3__45tupleIJblEEEyN6thrust24THRUST_300001_SM_1000_NS8cuda_cub9__find_if7functorIS9_EEE10Policy1000ENSB_12zip_iteratorINS8_IJNSD_26transform_input_iterator_tIbNSC_6detail35transform_pair_of_input_iterators_tIbNSB_6detail15normal_iteratorINSB_10device_ptrIiEEEESQ_NS7_8equal_toIiEEEENS7_10__not_fn_tINS7_10__identityEEEEENSB_17counting_iteratorIlNSB_11use_defaultESZ_SZ_EEEEEEEPS9_ySF_S9_S9_SV_EEvT0_T1_T2_T3_T4_T6_E12temp_storage+88];
	ld.shared.u64 	%rd261, [_ZZN3cub18CUB_300001_SM_10006detail6reduce28DeviceReduceSingleTileKernelINS2_10policy_hubIN4cuda3std3__45tupleIJblEEEyN6thrust24THRUST_300001_SM_1000_NS8cuda_cub9__find_if7functorIS9_EEE10Policy1000ENSB_12zip_iteratorINS8_IJNSD_26transform_input_iterator_tIbNSC_6detail35transform_pair_of_input_iterators_tIbNSB_6detail15normal_iteratorINSB_10device_ptrIiEEEESQ_NS7_8equal_toIiEEEENS7_10__not_fn_tINS7_10__identityEEEEENSB_17counting_iteratorIlNSB_11use_defaultESZ_SZ_EEEEEEEPS9_ySF_S9_S9_SV_EEvT0_T1_T2_T3_T4_T6_E12temp_storage+96];
	setp.eq.s16 	%p143, %rs219, 0;
	setp.eq.s16 	%p144, %rs220, 0;
	min.s64 	%rd262, %rd261, %rd260;
	selp.b16 	%rs221, %rs218, 1, %p144;
	selp.b16 	%rs222, %rs220, %rs221, %p143;
	and.b16  	%rs223, %rs222, 255;
	selp.b64 	%rd263, %rd260, %rd262, %p144;
	selp.b64 	%rd264, %rd261, %rd263, %p143;
	ld.shared.u8 	%rs224, [_ZZN3cub18CUB_300001_SM_10006detail6reduce28DeviceReduceSingleTileKernelINS2_10policy_hubIN4cuda3std3__45tupleIJblEEEyN6thrust24THRUST_300001_SM_1000_NS8cuda_cub9__find_if7functorIS9_EEE10Policy1000ENSB_12zip_iteratorINS8_IJNSD_26transform_input_iterator_tIbNSC_6detail35transform_pair_of_input_iterators_tIbNSB_6detail15normal_iteratorINSB_10device_ptrIiEEEESQ_NS7_8equal_toIiEEEENS7_10__not_fn_tINS7_10__identityEEEEENSB_17counting_iteratorIlNSB_11use_defaultESZ_SZ_EEEEEEEPS9_ySF_S9_S9_SV_EEvT0_T1_T2_T3_T4_T6_E12temp_storage+104];
	ld.shared.u64 	%rd265, [_ZZN3cub18CUB_300001_SM_10006detail6reduce28DeviceReduceSingleTileKernelINS2_10policy_hubIN4cuda3std3__45tupleIJblEEEyN6thrust24THRUST_300001_SM_1000_NS8cuda_cub9__find_if7functorIS9_EEE10Policy1000ENSB_12zip_iteratorINS8_IJNSD_26transform_input_iterator_tIbNSC_6detail35transform_pair_of_input_iterators_tIbNSB_6detail15normal_iteratorINSB_10device_ptrIiEEEESQ_NS7_8equal_toIiEEEENS7_10__not_fn_tINS7_10__identityEEEEENSB_17counting_iteratorIlNSB_11use_defaultESZ_SZ_EEEEEEEPS9_ySF_S9_S9_SV_EEvT0_T1_T2_T3_T4_T6_E12temp_storage+112];
	setp.eq.s16 	%p145, %rs223, 0;
	setp.eq.s16 	%p146, %rs224, 0;
	min.s64 	%rd266, %rd265, %rd264;
	selp.b16 	%rs225, %rs222, 1, %p146;
	selp.b16 	%rs226, %rs224, %rs225, %p145;
	and.b16  	%rs227, %rs226, 255;
	selp.b64 	%rd267, %rd264, %rd266, %p146;
	selp.b64 	%rd268, %rd265, %rd267, %p145;
	ld.shared.u8 	%rs228, [_ZZN3cub18CUB_300001_SM_10006detail6reduce28DeviceReduceSingleTileKernelINS2_10policy_hubIN4cuda3std3__45tupleIJblEEEyN6thrust24THRUST_300001_SM_1000_NS8cuda_cub9__find_if7functorIS9_EEE10Policy1000ENSB_12zip_iteratorINS8_IJNSD_26transform_input_iterator_tIbNSC_6detail35transform_pair_of_input_iterators_tIbNSB_6detail15normal_iteratorINSB_10device_ptrIiEEEESQ_NS7_8equal_toIiEEEENS7_10__not_fn_tINS7_10__identityEEEEENSB_17counting_iteratorIlNSB_11use_defaultESZ_SZ_EEEEEEEPS9_ySF_S9_S9_SV_EEvT0_T1_T2_T3_T4_T6_E12temp_storage+120];
	ld.shared.u64 	%rd269, [_ZZN3cub18CUB_300001_SM_10006detail6reduce28DeviceReduceSingleTileKernelINS2_10policy_hubIN4cuda3std3__45tupleIJblEEEyN6thrust24THRUST_300001_SM_1000_NS8cuda_cub9__find_if7functorIS9_EEE10Policy1000ENSB_12zip_iteratorINS8_IJNSD_26transform_input_iterator_tIbNSC_6detail35transform_pair_of_input_iterators_tIbNSB_6detail15normal_iteratorINSB_10device_ptrIiEEEESQ_NS7_8equal_toIiEEEENS7_10__not_fn_tINS7_10__identityEEEEENSB_17counting_iteratorIlNSB_11use_defaultESZ_SZ_EEEEEEEPS9_ySF_S9_S9_SV_EEvT0_T1_T2_T3_T4_T6_E12temp_storage+128];
	setp.eq.s16 	%p147, %rs227, 0;
	setp.eq.s16 	%p148, %rs228, 0;
	min.s64 	%rd270, %rd269, %rd268;
	selp.b16 	%rs229, %rs226, 1, %p148;
	selp.b16 	%rs391, %rs228, %rs229, %p147;
	selp.b64 	%rd271, %rd268, %rd270, %p148;
	selp.b64 	%rd416, %rd269, %rd271, %p147;
$L__BB11_120:
	mov.u32 	%r501, %tid.x;
	setp.ne.s32 	%p325, %r501, 0;
	@%p325 bra 	$L__BB11_122;
	setp.eq.s16 	%p326, %rs108, 0;
	and.b16  	%rs379, %rs391, 255;
	setp.eq.s16 	%p327, %rs379, 0;
	min.s64 	%rd404, %rd416, %rd122;
	selp.b16 	%rs380, %rs108, 1, %p327;
	selp.b16 	%rs381, %rs391, %rs380, %p326;
	selp.b64 	%rd405, %rd122, %rd404, %p327;
	selp.b64 	%rd406, %rd416, %rd405, %p326;
	st.global.u8 	[%rd1], %rs381;
	st.global.u64 	[%rd1+8], %rd406;
$L__BB11_122:
	ret;

}
	// .globl	_ZN3cub18CUB_300001_SM_10006detail6reduce18DeviceReduceKernelINS2_10policy_hubIN4cuda3std3__45tupleIJblEEEyN6thrust24THRUST_300001_SM_1000_NS8cuda_cub9__find_if7functorIS9_EEE10Policy1000ENSB_12zip_iteratorINS8_IJNSD_26transform_input_iterator_tIbNSC_6detail35transform_pair_of_input_iterators_tIbNSB_6detail15normal_iteratorINSB_10device_ptrIiEEEESQ_NS7_8equal_toIiEEEENS7_10__not_fn_tINS7_10__identityEEEEENSB_17counting_iteratorIlNSB_11use_defaultESZ_SZ_EEEEEEEySF_S9_SV_EEvT0_PT3_T1_NS0_13GridEvenShareIS16_EET2_T4_
.visible .entry _ZN3cub18CUB_300001_SM_10006detail6reduce18DeviceReduceKernelINS2_10policy_hubIN4cuda3std3__45tupleIJblEEEyN6thrust24THRUST_300001_SM_1000_NS8cuda_cub9__find_if7functorIS9_EEE10Policy1000ENSB_12zip_iteratorINS8_IJNSD_26transform_input_iterator_tIbNSC_6detail35transform_pair_of_input_iterators_tIbNSB_6detail15normal_iteratorINSB_10device_ptrIiEEEESQ_NS7_8equal_toIiEEEENS7_10__not_fn_tINS7_10__identityEEEEENSB_17counting_iteratorIlNSB_11use_defaultESZ_SZ_EEEEEEEySF_S9_SV_EEvT0_PT3_T1_NS0_13GridEvenShareIS16_EET2_T4_(
	.param .align 8 .b8 _ZN3cub18CUB_300001_SM_10006detail6reduce18DeviceReduceKernelINS2_10policy_hubIN4cuda3std3__45tupleIJblEEEyN6thrust24THRUST_300001_SM_1000_NS8cuda_cub9__find_if7functorIS9_EEE10Policy1000ENSB_12zip_iteratorINS8_IJNSD_26transform_input_iterator_tIbNSC_6detail35transform_pair_of_input_iterators_tIbNSB_6detail15normal_iteratorINSB_10device_ptrIiEEEESQ_NS7_8equal_toIiEEEENS7_10__not_fn_tINS7_10__identityEEEEENSB_17counting_iteratorIlNSB_11use_defaultESZ_SZ_EEEEEEEySF_S9_SV_EEvT0_PT3_T1_NS0_13GridEvenShareIS16_EET2_T4__param_0[40],
	.param .u64 .ptr .align 1 _ZN3cub18CUB_300001_SM_10006detail6reduce18DeviceReduceKernelINS2_10policy_hubIN4cuda3std3__45tupleIJblEEEyN6thrust24THRUST_300001_SM_1000_NS8cuda_cub9__find_if7functorIS9_EEE10Policy1000ENSB_12zip_iteratorINS8_IJNSD_26transform_input_iterator_tIbNSC_6detail35transform_pair_of_input_iterators_tIbNSB_6detail15normal_iteratorINSB_10device_ptrIiEEEESQ_NS7_8equal_toIiEEEENS7_10__not_fn_tINS7_10__identityEEEEENSB_17counting_iteratorIlNSB_11use_defaultESZ_SZ_EEEEEEEySF_S9_SV_EEvT0_PT3_T1_NS0_13GridEvenShareIS16_EET2_T4__param_1,
	.param .u64 _ZN3cub18CUB_300001_SM_10006detail6reduce18DeviceReduceKernelINS2_10policy_hubIN4cuda3std3__45tupleIJblEEEyN6thrust24THRUST_300001_SM_1000_NS8cuda_cub9__find_if7functorIS9_EEE10Policy1000ENSB_12zip_iteratorINS8_IJNSD_26transform_input_iterator_tIbNSC_6detail35transform_pair_of_input_iterators_tIbNSB_6detail15normal_iteratorINSB_10device_ptrIiEEEESQ_NS7_8equal_toIiEEEENS7_10__not_fn_tINS7_10__identityEEEEENSB_17counting_iteratorIlNSB_11use_defaultESZ_SZ_EEEEEEEySF_S9_SV_EEvT0_PT3_T1_NS0_13GridEvenShareIS16_EET2_T4__param_2,
	.param .align 8 .b8 _ZN3cub18CUB_300001_SM_10006detail6reduce18DeviceReduceKernelINS2_10policy_hubIN4cuda3std3__45tupleIJblEEEyN6thrust24THRUST_300001_SM_1000_NS8cuda_cub9__find_if7functorIS9_EEE10Policy1000ENSB_12zip_iteratorINS8_IJNSD_26transform_input_iterator_tIbNSC_6detail35transform_pair_of_input_iterators_tIbNSB_6detail15normal_iteratorINSB_10device_ptrIiEEEESQ_NS7_8equal_toIiEEEENS7_10__not_fn_tINS7_10__identityEEEEENSB_17counting_iteratorIlNSB_11use_defaultESZ_SZ_EEEEEEEySF_S9_SV_EEvT0_PT3_T1_NS0_13GridEvenShareIS16_EET2_T4__param_3[72],
	.param .align 1 .b8 _ZN3cub18CUB_300001_SM_10006detail6reduce18DeviceReduceKernelINS2_10policy_hubIN4cuda3std3__45tupleIJblEEEyN6thrust24THRUST_300001_SM_1000_NS8cuda_cub9__find_if7functorIS9_EEE10Policy1000ENSB_12zip_iteratorINS8_IJNSD_26transform_input_iterator_tIbNSC_6detail35transform_pair_of_input_iterators_tIbNSB_6detail15normal_iteratorINSB_10device_ptrIiEEEESQ_NS7_8equal_toIiEEEENS7_10__not_fn_tINS7_10__identityEEEEENSB_17counting_iteratorIlNSB_11use_defaultESZ_SZ_EEEEEEEySF_S9_SV_EEvT0_PT3_T1_NS0_13GridEvenShareIS16_EET2_T4__param_4[1],
	.param .align 1 .b8 _ZN3cub18CUB_300001_SM_10006detail6reduce18DeviceReduceKernelINS2_10policy_hubIN4cuda3std3__45tupleIJblEEEyN6thrust24THRUST_300001_SM_1000_NS8cuda_cub9__find_if7functorIS9_EEE10Policy1000ENSB_12zip_iteratorINS8_IJNSD_26transform_input_iterator_tIbNSC_6detail35transform_pair_of_input_iterators_tIbNSB_6detail15normal_iteratorINSB_10device_ptrIiEEEESQ_NS7_8equal_toIiEEEENS7_10__not_fn_tINS7_10__identityEEEEENSB_17counting_iteratorIlNSB_11use_defaultESZ_SZ_EEEEEEEySF_S9_SV_EEvT0_PT3_T1_NS0_13GridEvenShareIS16_EET2_T4__param_5[1]
)
.maxntid 256
{
	.reg .pred 	%p<325>;
	.reg .b16 	%rs<416>;
	.reg .b32 	%r<553>;
	.reg .b64 	%rd<471>;
	// demoted variable
	.shared .align 8 .b8 _ZZN3cub18CUB_300001_SM_10006detail6reduce18DeviceReduceKernelINS2_10policy_hubIN4cuda3std3__45tupleIJblEEEyN6thrust24THRUST_300001_SM_1000_NS8cuda_cub9__find_if7functorIS9_EEE10Policy1000ENSB_12zip_iteratorINS8_IJNSD_26transform_input_iterator_tIbNSC_6detail35transform_pair_of_input_iterators_tIbNSB_6detail15normal_iteratorINSB_10device_ptrIiEEEESQ_NS7_8equal_toIiEEEENS7_10__not_fn_tINS7_10__identityEEEEENSB_17counting_iteratorIlNSB_11use_defaultESZ_SZ_EEEEEEEySF_S9_SV_EEvT0_PT3_T1_NS0_13GridEvenShareIS16_EET2_T4_E12temp_storage[152];
	ld.param.u64 	%rd119, [_ZN3cub18CUB_300001_SM_10006detail6reduce18DeviceReduceKernelINS2_10policy_hubIN4cuda3std3__45tupleIJblEEEyN6thrust24THRUST_300001_SM_1000_NS8cuda_cub9__find_if7functorIS9_EEE10Policy1000ENSB_12zip_iteratorINS8_IJNSD_26transform_input_iterator_tIbNSC_6detail35transform_pair_of_input_iterators_tIbNSB_6detail15normal_iteratorINSB_10device_ptrIiEEEESQ_NS7_8equal_toIiEEEENS7_10__not_fn_tINS7_10__identityEEEEENSB_17counting_iteratorIlNSB_11use_defaultESZ_SZ_EEEEEEEySF_S9_SV_EEvT0_PT3_T1_NS0_13GridEvenShareIS16_EET2_T4__param_0+32];
	ld.param.u64 	%rd1, [_ZN3cub18CUB_300001_SM_10006detail6reduce18DeviceReduceKernelINS2_10policy_hubIN4cuda3std3__45tupleIJblEEEyN6thrust24THRUST_300001_SM_1000_NS8cuda_cub9__find_if7functorIS9_EEE10Policy1000ENSB_12zip_iteratorINS8_IJNSD_26transform_input_iterator_tIbNSC_6detail35transform_pair_of_input_iterators_tIbNSB_6detail15normal_iteratorINSB_10device_ptrIiEEEESQ_NS7_8equal_toIiEEEENS7_10__not_fn_tINS7_10__identityEEEEENSB_17counting_iteratorIlNSB_11use_defaultESZ_SZ_EEEEEEEySF_S9_SV_EEvT0_PT3_T1_NS0_13GridEvenShareIS16_EET2_T4__param_3+32];
	ld.param.u32 	%r1, [_ZN3cub18CUB_300001_SM_10006detail6reduce18DeviceReduceKernelINS2_10policy_hubIN4cuda3std3__45tupleIJblEEEyN6thrust24THRUST_300001_SM_1000_NS8cuda_cub9__find_if7functorIS9_EEE10Policy1000ENSB_12zip_iteratorINS8_IJNSD_26transform_input_iterator_tIbNSC_6detail35transform_pair_of_input_iterators_tIbNSB_6detail15normal_iteratorINSB_10device_ptrIiEEEESQ_NS7_8equal_toIiEEEENS7_10__not_fn_tINS7_10__identityEEEEENSB_17counting_iteratorIlNSB_11use_defaultESZ_SZ_EEEEEEEySF_S9_SV_EEvT0_PT3_T1_NS0_13GridEvenShareIS16_EET2_T4__param_3+40];
	ld.param.u64 	%rd118, [_ZN3cub18CUB_300001_SM_10006detail6reduce18DeviceReduceKernelINS2_10policy_hubIN4cuda3std3__45tupleIJblEEEyN6thrust24THRUST_300001_SM_1000_NS8cuda_cub9__find_if7functorIS9_EEE10Policy1000ENSB_12zip_iteratorINS8_IJNSD_26transform_input_iterator_tIbNSC_6detail35transform_pair_of_input_iterators_tIbNSB_6detail15normal_iteratorINSB_10device_ptrIiEEEESQ_NS7_8equal_toIiEEEENS7_10__not_fn_tINS7_10__identityEEEEENSB_17counting_iteratorIlNSB_11use_defaultESZ_SZ_EEEEEEEySF_S9_SV_EEvT0_PT3_T1_NS0_13GridEvenShareIS16_EET2_T4__param_0+8];
	ld.param.u64 	%rd117, [_ZN3cub18CUB_300001_SM_10006detail6reduce18DeviceReduceKernelINS2_10policy_hubIN4cuda3std3__45tupleIJblEEEyN6thrust24THRUST_300001_SM_1000_NS8cuda_cub9__find_if7functorIS9_EEE10Policy1000ENSB_12zip_iteratorINS8_IJNSD_26transform_input_iterator_tIbNSC_6detail35transform_pair_of_input_iterators_tIbNSB_6detail15normal_iteratorINSB_10device_ptrIiEEEESQ_NS7_8equal_toIiEEEENS7_10__not_fn_tINS7_10__identityEEEEENSB_17counting_iteratorIlNSB_11use_defaultESZ_SZ_EEEEEEEySF_S9_SV_EEvT0_PT3_T1_NS0_13GridEvenShareIS16_EET2_T4__param_0];
	cvta.to.global.u64 	%rd2, %rd117;
	cvta.to.global.u64 	%rd3, %rd118;
	mov.u32 	%r2, %ctaid.x;
	shl.b32 	%r67, %r1, 10;
	cvt.s64.s32 	%rd5, %r67;
	shl.b32 	%r68, %r2, 10;
	cvt.u64.u32 	%rd6, %r68;
	sub.s64 	%rd7, %rd1, %rd6;
	setp.gt.u64 	%p1, %rd7, 1023;
	@%p1 bra 	$L__BB12_78;
	cvt.u32.u64 	%r258, %rd6;
	cvt.u32.u64 	%r3, %rd1;
	sub.s32 	%r4, %r3, %r258;
	mov.u32 	%r5, %tid.x;
	setp.ge.s32 	%p148, %r5, %r4;
	mov.b16 	%rs385, 0;
	mov.b64 	%rd439, 0;
	mov.u32 	%r543, %r5;
	@%p148 bra 	$L__BB12_3;
	add.s32 	%r260, %r258, %r5;
	cvt.u64.u32 	%rd273, %r260;
	mul.wide.u32 	%rd274, %r260, 4;
	add.s64 	%rd275, %rd2, %rd274;
	add.s64 	%rd276, %rd3, %rd274;
	add.s64 	%rd439, %rd119, %rd273;
	ld.global.u32 	%r261, [%rd275];
	ld.global.u32 	%r262, [%rd276];
	setp.ne.s32 	%p149, %r261, %r262;
	selp.u16 	%rs385, 1, 0, %p149;
	add.s32 	%r543, %r5, 256;
$L__BB12_3:
	setp.ge.s32 	%p150, %r543, %r4;
	@%p150 bra 	$L__BB12_16;
	not.b32 	%r264, %r543;
	add.s32 	%r8, %r264, %r3;
	sub.s32 	%r265, %r8, %r258;
	shr.u32 	%r266, %r265, 8;
	add.s32 	%r9, %r266, 1;
	and.b32  	%r10, %r9, 7;
	setp.lt.u32 	%p151, %r265, 1792;
	@%p151 bra 	$L__BB12_8;
	add.s32 	%r542, %r543, 1024;
	and.b32  	%r267, %r9, 33554424;
	neg.s32 	%r541, %r267;
$L__BB12_6:
	.pragma "nounroll";
	add.s32 	%r268, %r542, -1024;
	cvt.s64.s32 	%rd278, %r268;
	add.s64 	%rd279, %rd278, %rd6;
	shl.b64 	%rd280, %rd279, 2;
	add.s64 	%rd281, %rd2, %rd280;
	add.s64 	%rd282, %rd3, %rd280;
	add.s64 	%rd283, %rd279, %rd119;
	ld.global.u32 	%r269, [%rd281];
	ld.global.u32 	%r270, [%rd282];
	setp.ne.s32 	%p152, %r269, %r270;
	selp.u16 	%rs230, 1, 0, %p152;
	and.b16  	%rs231, %rs385, 255;
	setp.ne.s16 	%p154, %rs231, 0;
	and.pred  	%p155, %p154, %p152;
	min.s64 	%rd284, %rd283, %rd439;
	setp.eq.s16 	%p156, %rs231, 0;
	selp.b64 	%rd285, %rd283, %rd439, %p156;
	selp.b16 	%rs232, %rs230, %rs385, %p156;
	selp.b64 	%rd286, %rd284, %rd285, %p155;
	selp.b16 	%rs233, 1, %rs232, %p155;
	and.b16  	%rs234, %rs233, 255;
	add.s32 	%r271, %r542, -768;
	cvt.s64.s32 	%rd287, %r271;
	add.s64 	%rd288, %rd287, %rd6;
	add.s64 	%rd289, %rd288, %rd119;
	ld.global.u32 	%r272, [%rd281+1024];
	ld.global.u32 	%r273, [%rd282+1024];
	setp.ne.s32 	%p157, %r272, %r273;
	selp.u16 	%rs235, 1, 0, %p157;
	setp.ne.s16 	%p159, %rs234, 0;
	and.pred  	%p160, %p159, %p157;
	min.s64 	%rd290, %rd289, %rd286;
	setp.eq.s16 	%p161, %rs234, 0;
	selp.b64 	%rd291, %rd289, %rd286, %p161;
	selp.b16 	%rs236, %rs235, %rs233, %p161;
	selp.b64 	%rd292, %rd290, %rd291, %p160;
	selp.b16 	%rs237, 1, %rs236, %p160;
	and.b16  	%rs238, %rs237, 255;
	add.s32 	%r274, %r542, -512;
	cvt.s64.s32 	%rd293, %r274;
	add.s64 	%rd294, %rd293, %rd6;
	add.s64 	%rd295, %rd294, %rd119;
	ld.global.u32 	%r275, [%rd281+2048];
	ld.global.u32 	%r276, [%rd282+2048];
	setp.ne.s32 	%p162, %r275, %r276;
	selp.u16 	%rs239, 1, 0, %p162;
	setp.ne.s16 	%p164, %rs238, 0;
	and.pred  	%p165, %p164, %p162;
	min.s64 	%rd296, %rd295, %rd292;
	setp.eq.s16 	%p166, %rs238, 0;
	selp.b64 	%rd297, %rd295, %rd292, %p166;
	selp.b16 	%rs240, %rs239, %rs237, %p166;
	selp.b64 	%rd298, %rd296, %rd297, %p165;
	selp.b16 	%rs241, 1, %rs240, %p165;
	and.b16  	%rs242, %rs241, 255;
	add.s32 	%r277, %r542, -256;
	cvt.s64.s32 	%rd299, %r277;
	add.s64 	%rd300, %rd299, %rd6;
	add.s64 	%rd301, %rd300, %rd119;
	ld.global.u32 	%r278, [%rd281+3072];
	ld.global.u32 	%r279, [%rd282+3072];
	setp.ne.s32 	%p167, %r278, %r279;
	selp.u16 	%rs243, 1, 0, %p167;
	setp.ne.s16 	%p169, %rs242, 0;
	and.pred  	%p170, %p169, %p167;
	min.s64 	%rd302, %rd301, %rd298;
	setp.eq.s16 	%p171, %rs242, 0;
	selp.b64 	%rd303, %rd301, %rd298, %p171;
	selp.b16 	%rs244, %rs243, %rs241, %p171;
	selp.b64 	%rd304, %rd302, %rd303, %p170;
	selp.b16 	%rs245, 1, %rs244, %p170;
	and.b16  	%rs246, %rs245, 255;
	add.s32 	%r280, %r542, 768;
	cvt.s64.s32 	%rd305, %r542;
	add.s64 	%rd306, %rd305, %rd6;
	add.s64 	%rd307, %rd306, %rd119;
	ld.global.u32 	%r281, [%rd281+4096];
	ld.global.u32 	%r282, [%rd282+4096];
	setp.ne.s32 	%p172, %r281, %r282;
	selp.u16 	%rs247, 1, 0, %p172;
	setp.ne.s16 	%p174, %rs246, 0;
	and.pred  	%p175, %p174, %p172;
	min.s64 	%rd308, %rd307, %rd304;
	setp.eq.s16 	%p176, %rs246, 0;
	selp.b64 	%rd309, %rd307, %rd304, %p176;
	selp.b16 	%rs248, %rs247, %rs245, %p176;
	selp.b64 	%rd310, %rd308, %rd309, %p175;
	selp.b16 	%rs249, 1, %rs248, %p175;
	and.b16  	%rs250, %rs249, 255;
	add.s32 	%r283, %r542, 256;
	cvt.s64.s32 	%rd311, %r283;
	add.s64 	%rd312, %rd311, %rd6;
	add.s64 	%rd313, %rd312, %rd119;
	ld.global.u32 	%r284, [%rd281+5120];
	ld.global.u32 	%r285, [%rd282+5120];
	setp.ne.s32 	%p177, %r284, %r285;
	selp.u16 	%rs251, 1, 0, %p177;
	setp.ne.s16 	%p179, %rs250, 0;
	and.pred  	%p180, %p179, %p177;
	min.s64 	%rd314, %rd313, %rd310;
	setp.eq.s16 	%p181, %rs250, 0;
	selp.b64 	%rd315, %rd313, %rd310, %p181;
	selp.b16 	%rs252, %rs251, %rs249, %p181;
	selp.b64 	%rd316, %rd314, %rd315, %p180;
	selp.b16 	%rs253, 1, %rs252, %p180;
	and.b16  	%rs254, %rs253, 255;
	add.s32 	%r286, %r542, 512;
	cvt.s64.s32 	%rd317, %r286;
	add.s64 	%rd318, %rd317, %rd6;
	add.s64 	%rd319, %rd318, %rd119;
	ld.global.u32 	%r287, [%rd281+6144];
	ld.global.u32 	%r288, [%rd282+6144];
	setp.ne.s32 	%p182, %r287, %r288;
	selp.u16 	%rs255, 1, 0, %p182;
	setp.ne.s16 	%p184, %rs254, 0;
	and.pred  	%p185, %p184, %p182;
	min.s64 	%rd320, %rd319, %rd316;
	setp.eq.s16 	%p186, %rs254, 0;
	selp.b64 	%rd321, %rd319, %rd316, %p186;
	selp.b16 	%rs256, %rs255, %rs253, %p186;
	selp.b64 	%rd322, %rd320, %rd321, %p185;
	selp.b16 	%rs257, 1, %rs256, %p185;
	and.b16  	%rs258, %rs257, 255;
	cvt.s64.s32 	%rd323, %r280;
	add.s64 	%rd324, %rd323, %rd6;
	add.s64 	%rd325, %rd324, %rd119;
	ld.global.u32 	%r289, [%rd281+7168];
	ld.global.u32 	%r290, [%rd282+7168];
	setp.ne.s32 	%p187, %r289, %r290;
	selp.u16 	%rs259, 1, 0, %p187;
	setp.ne.s16 	%p189, %rs258, 0;
	and.pred  	%p190, %p189, %p187;
	min.s64 	%rd326, %rd325, %rd322;
	setp.eq.s16 	%p191, %rs258, 0;
	selp.b64 	%rd327, %rd325, %rd322, %p191;
	selp.b16 	%rs260, %rs259, %rs257, %p191;
	selp.b64 	%rd439, %rd326, %rd327, %p190;
	selp.b16 	%rs385, 1, %rs260, %p190;
	add.s32 	%r542, %r542, 2048;
	add.s32 	%r541, %r541, 8;
	setp.ne.s32 	%p192, %r541, 0;
	@%p192 bra 	$L__BB12_6;
	add.s32 	%r543, %r542, -1024;
$L__BB12_8:
	setp.eq.s32 	%p193, %r10, 0;
	@%p193 bra 	$L__BB12_16;
	setp.lt.u32 	%p194, %r10, 4;
	@%p194 bra 	$L__BB12_11;
	cvt.s64.s32 	%rd329, %r543;
	add.s64 	%rd330, %rd329, %rd6;
	shl.b64 	%rd331, %rd330, 2;
	add.s64 	%rd332, %rd2, %rd331;
	add.s64 	%rd333, %rd3, %rd331;
	add.s64 	%rd334, %rd330, %rd119;
	ld.global.u32 	%r291, [%rd332];
	ld.global.u32 	%r292, [%rd333];
	setp.ne.s32 	%p195, %r291, %r292;
	selp.u16 	%rs262, 1, 0, %p195;
	and.b16  	%rs263, %rs385, 255;
	setp.ne.s16 	%p197, %rs263, 0;
	and.pred  	%p198, %p197, %p195;
	min.s64 	%rd335, %rd334, %rd439;
	setp.eq.s16 	%p199, %rs263, 0;
	selp.b64 	%rd336, %rd334, %rd439, %p199;
	selp.b16 	%rs264, %rs262, %rs385, %p199;
	selp.b64 	%rd337, %rd335, %rd336, %p198;
	selp.b16 	%rs265, 1, %rs264, %p198;
	and.b16  	%rs266, %rs265, 255;
	add.s32 	%r293, %r543, 256;
	cvt.s64.s32 	%rd338, %r293;
	add.s64 	%rd339, %rd338, %rd6;
	add.s64 	%rd340, %rd339, %rd119;
	ld.global.u32 	%r294, [%rd332+1024];
	ld.global.u32 	%r295, [%rd333+1024];
	setp.ne.s32 	%p200, %r294, %r295;
	selp.u16 	%rs267, 1, 0, %p200;
	setp.ne.s16 	%p202, %rs266, 0;
	and.pred  	%p203, %p202, %p200;
	min.s64 	%rd341, %rd340, %rd337;
	setp.eq.s16 	%p204, %rs266, 0;
	selp.b64 	%rd342, %rd340, %rd337, %p204;
	selp.b16 	%rs268, %rs267, %rs265, %p204;
	selp.b64 	%rd343, %rd341, %rd342, %p203;
	selp.b16 	%rs269, 1, %rs268, %p203;
	and.b16  	%rs270, %rs269, 255;
	add.s32 	%r296, %r543, 512;
	cvt.s64.s32 	%rd344, %r296;
	add.s64 	%rd345, %rd344, %rd6;
	add.s64 	%rd346, %rd345, %rd119;
	ld.global.u32 	%r297, [%rd332+2048];
	ld.global.u32 	%r298, [%rd333+2048];
	setp.ne.s32 	%p205, %r297, %r298;
	selp.u16 	%rs271, 1, 0, %p205;
	setp.ne.s16 	%p207, %rs270, 0;
	and.pred  	%p208, %p207, %p205;
	min.s64 	%rd347, %rd346, %rd343;
	setp.eq.s16 	%p209, %rs270, 0;
	selp.b64 	%rd348, %rd346, %rd343, %p209;
	selp.b16 	%rs272, %rs271, %rs269, %p209;
	selp.b64 	%rd349, %rd347, %rd348, %p208;
	selp.b16 	%rs273, 1, %rs272, %p208;
	and.b16  	%rs274, %rs273, 255;
	add.s32 	%r299, %r543, 768;
	cvt.s64.s32 	%rd350, %r299;
	add.s64 	%rd351, %rd350, %rd6;
	add.s64 	%rd352, %rd351, %rd119;
	ld.global.u32 	%r300, [%rd332+3072];
	ld.global.u32 	%r301, [%rd333+3072];
	setp.ne.s32 	%p210, %r300, %r301;
	selp.u16 	%rs275, 1, 0, %p210;
	setp.ne.s16 	%p212, %rs274, 0;
	and.pred  	%p213, %p212, %p210;
	min.s64 	%rd353, %rd352, %rd349;
	setp.eq.s16 	%p214, %rs274, 0;
	selp.b64 	%rd354, %rd352, %rd349, %p214;
	selp.b16 	%rs276, %rs275, %rs273, %p214;
	selp.b64 	%rd439, %rd353, %rd354, %p213;
	selp.b16 	%rs385, 1, %rs276, %p213;
	add.s32 	%r543, %r543, 1024;
$L__BB12_11:
	and.b32  	%r302, %r9, 3;
	setp.eq.s32 	%p215, %r302, 0;
	@%p215 bra 	$L__BB12_16;
	setp.eq.s32 	%p216, %r302, 1;
	@%p216 bra 	$L__BB12_14;
	cvt.s64.s32 	%rd356, %r543;
	add.s64 	%rd357, %rd356, %rd6;
	shl.b64 	%rd358, %rd357, 2;
	add.s64 	%rd359, %rd2, %rd358;
	add.s64 	%rd360, %rd3, %rd358;
	add.s64 	%rd361, %rd357, %rd119;
	ld.global.u32 	%r303, [%rd359];
	ld.global.u32 	%r304, [%rd360];
	setp.ne.s32 	%p217, %r303, %r304;
	selp.u16 	%rs278, 1, 0, %p217;
	and.b16  	%rs279, %rs385, 255;
	setp.ne.s16 	%p219, %rs279, 0;
	and.pred  	%p220, %p219, %p217;
	min.s64 	%rd362, %rd361, %rd439;
	setp.eq.s16 	%p221, %rs279, 0;
	selp.b64 	%rd363, %rd361, %rd439, %p221;
	selp.b16 	%rs280, %rs278, %rs385, %p221;
	selp.b64 	%rd364, %rd362, %rd363, %p220;
	selp.b16 	%rs281, 1, %rs280, %p220;
	and.b16  	%rs282, %rs281, 255;
	add.s32 	%r305, %r543, 256;
	cvt.s64.s32 	%rd365, %r305;
	add.s64 	%rd366, %rd365, %rd6;
	add.s64 	%rd367, %rd366, %rd119;
	ld.global.u32 	%r306, [%rd359+1024];
	ld.global.u32 	%r307, [%rd360+1024];
	setp.ne.s32 	%p222, %r306, %r307;
	selp.u16 	%rs283, 1, 0, %p222;
	setp.ne.s16 	%p224, %rs282, 0;
	and.pred  	%p225, %p224, %p222;
	min.s64 	%rd368, %rd367, %rd364;
	setp.eq.s16 	%p226, %rs282, 0;
	selp.b64 	%rd369, %rd367, %rd364, %p226;
	selp.b16 	%rs284, %rs283, %rs281, %p226;
	selp.b64 	%rd439, %rd368, %rd369, %p225;
	selp.b16 	%rs385, 1, %rs284, %p225;
	add.s32 	%r543, %r543, 512;
$L__BB12_14:
	and.b32  	%r308, %r8, 256;
	setp.ne.s32 	%p227, %r308, 0;
	@%p227 bra 	$L__BB12_16;
	cvt.s64.s32 	%rd370, %r543;
	add.s64 	%rd371, %rd370, %rd6;
	shl.b64 	%rd372, %rd371, 2;
	add.s64 	%rd373, %rd2, %rd372;
	add.s64 	%rd374, %rd3, %rd372;
	add.s64 	%rd375, %rd371, %rd119;
	ld.global.u32 	%r309, [%rd373];
	ld.global.u32 	%r310, [%rd374];
	setp.ne.s32 	%p228, %r309, %r310;
	selp.u16 	%rs285, 1, 0, %p228;
	and.b16  	%rs286, %rs385, 255;
	setp.ne.s16 	%p230, %rs286, 0;
	and.pred  	%p231, %p230, %p228;
	min.s64 	%rd376, %rd375, %rd439;
	setp.eq.s16 	%p232, %rs286, 0;
	selp.b64 	%rd377, %rd375, %rd439, %p232;
	selp.b16 	%rs287, %rs285, %rs385, %p232;
	selp.b64 	%rd439, %rd376, %rd377, %p231;
	selp.b16 	%rs385, 1, %rs287, %p231;
$L__BB12_16:
	setp.lt.s32 	%p233, %r4, 256;
	@%p233 bra 	$L__BB12_41;
	// begin inline asm
	mov.u32 %r429, %laneid;
	// end inline asm
	cvt.u32.u16 	%r450, %rs385;
	and.b32  	%r431, %r450, 255;
	mov.b32 	%r447, 1;
	mov.b32 	%r448, 31;
	mov.b32 	%r449, -1;
	// begin inline asm
	shfl.sync.down.b32 %r430, %r431, %r447, %r448, %r449;
	// end inline asm
	// begin inline asm
	shfl.sync.down.b32 %r435, %r436, %r447, %r448, %r449;
	// end inline asm
	mov.b64 	{%r441, %r446}, %rd439;
	// begin inline asm
	shfl.sync.down.b32 %r440, %r441, %r447, %r448, %r449;
	// end inline asm
	// begin inline asm
	shfl.sync.down.b32 %r445, %r446, %r447, %r448, %r449;
	// end inline asm
	mov.b64 	%rd22, {%r440, %r445};
	cvt.u16.u32 	%rs15, %r430;
	setp.gt.s32 	%p283, %r429, 30;
	@%p283 bra 	$L__BB12_21;
	and.b16  	%rs329, %rs385, 255;
	setp.eq.s16 	%p284, %rs329, 0;
	and.b16  	%rs330, %rs15, 255;
	setp.eq.s16 	%p285, %rs330, 0;
	or.pred  	%p286, %p284, %p285;
	@%p286 bra 	$L__BB12_20;
	min.s64 	%rd439, %rd22, %rd439;
	mov.b16 	%rs385, 1;
	bra.uni 	$L__BB12_21;
$L__BB12_20:
	setp.eq.s16 	%p287, %rs329, 0;
	selp.b64 	%rd439, %rd22, %rd439, %p287;
	selp.b16 	%rs385, %rs15, %rs385, %p287;
$L__BB12_21:
	cvt.u32.u16 	%r471, %rs385;
	and.b32  	%r452, %r471, 255;
	mov.b32 	%r468, 2;
	mov.b32 	%r469, 31;
	mov.b32 	%r470, -1;
	// begin inline asm
	shfl.sync.down.b32 %r451, %r452, %r468, %r469, %r470;
	// end inline asm
	// begin inline asm
	shfl.sync.down.b32 %r456, %r457, %r468, %r469, %r470;
	// end inline asm
	mov.b64 	{%r462, %r467}, %rd439;
	// begin inline asm
	shfl.sync.down.b32 %r461, %r462, %r468, %r469, %r470;
	// end inline asm
	// begin inline asm
	shfl.sync.down.b32 %r466, %r467, %r468, %r469, %r470;
	// end inline asm
	mov.b64 	%rd26, {%r461, %r466};
	cvt.u16.u32 	%rs18, %r451;
	setp.gt.s32 	%p288, %r429, 29;
	@%p288 bra 	$L__BB12_25;
	and.b16  	%rs333, %rs385, 255;
	setp.eq.s16 	%p289, %rs333, 0;
	and.b16  	%rs334, %rs18, 255;
	setp.eq.s16 	%p290, %rs334, 0;
	or.pred  	%p291, %p289, %p290;
	@%p291 bra 	$L__BB12_24;
	min.s64 	%rd439, %rd26, %rd439;
	mov.b16 	%rs385, 1;
	bra.uni 	$L__BB12_25;
$L__BB12_24:
	setp.eq.s16 	%p292, %rs333, 0;
	selp.b64 	%rd439, %rd26, %rd439, %p292;
	selp.b16 	%rs385, %rs18, %rs385, %p292;
$L__BB12_25:
	cvt.u32.u16 	%r492, %rs385;
	and.b32  	%r473, %r492, 255;
	mov.b32 	%r489, 4;
	mov.b32 	%r490, 31;
	mov.b32 	%r491, -1;
	// begin inline asm
	shfl.sync.down.b32 %r472, %r473, %r489, %r490, %r491;
	// end inline asm
	// begin inline asm
	shfl.sync.down.b32 %r477, %r478, %r489, %r490, %r491;
	// end inline asm
	mov.b64 	{%r483, %r488}, %rd439;
	// begin inline asm
	shfl.sync.down.b32 %r482, %r483, %r489, %r490, %r491;
	// end inline asm
	// begin inline asm
	shfl.sync.down.b32 %r487, %r488, %r489, %r490, %r491;
	// end inline asm
	mov.b64 	%rd30, {%r482, %r487};
	cvt.u16.u32 	%rs21, %r472;
	setp.gt.s32 	%p293, %r429, 27;
	@%p293 bra 	$L__BB12_29;
	and.b16  	%rs337, %rs385, 255;
	setp.eq.s16 	%p294, %rs337, 0;
	and.b16  	%rs338, %rs21, 255;
	setp.eq.s16 	%p295, %rs338, 0;
	or.pred  	%p296, %p294, %p295;
	@%p296 bra 	$L__BB12_28;
	min.s64 	%rd439, %rd30, %rd439;
	mov.b16 	%rs385, 1;
	bra.uni 	$L__BB12_29;
$L__BB12_28:
	setp.eq.s16 	%p297, %rs337, 0;
	selp.b16 	%rs385, %rs21, %rs385, %p297;
	selp.b64 	%rd439, %rd30, %rd439, %p297;
$L__BB12_29:
	cvt.u32.u16 	%r513, %rs385;
	and.b32  	%r494, %r513, 255;
	mov.b32 	%r510, 8;
	mov.b32 	%r511, 31;
	mov.b32 	%r512, -1;
	// begin inline asm
	shfl.sync.down.b32 %r493, %r494, %r510, %r511, %r512;
	// end inline asm
	// begin inline asm
	shfl.sync.down.b32 %r498, %r499, %r510, %r511, %r512;
	// end inline asm
	mov.b64 	{%r504, %r509}, %rd439;
	// begin inline asm
	shfl.sync.down.b32 %r503, %r504, %r510, %r511, %r512;
	// end inline asm
	// begin inline asm
	shfl.sync.down.b32 %r508, %r509, %r510, %r511, %r512;
	// end inline asm
	mov.b64 	%rd34, {%r503, %r508};
	cvt.u16.u32 	%rs24, %r493;
	setp.gt.s32 	%p298, %r429, 23;
	@%p298 bra 	$L__BB12_33;
	and.b16  	%rs341, %rs385, 255;
	setp.eq.s16 	%p299, %rs341, 0;
	and.b16  	%rs342, %rs24, 255;
	setp.eq.s16 	%p300, %rs342, 0;
	or.pred  	%p301, %p299, %p300;
	@%p301 bra 	$L__BB12_32;
	min.s64 	%rd439, %rd34, %rd439;
	mov.b16 	%rs385, 1;
	bra.uni 	$L__BB12_33;
$L__BB12_32:
	setp.eq.s16 	%p302, %rs341, 0;
	selp.b16 	%rs385, %rs24, %rs385, %p302;
	selp.b64 	%rd439, %rd34, %rd439, %p302;
$L__BB12_33:
	cvt.u32.u16 	%r534, %rs385;
	and.b32  	%r515, %r534, 255;
	mov.b32 	%r531, 16;
	mov.b32 	%r532, 31;
	mov.b32 	%r533, -1;
	// begin inline asm
	shfl.sync.down.b32 %r514, %r515, %r531, %r532, %r533;
	// end inline asm
	// begin inline asm
	shfl.sync.down.b32 %r519, %r520, %r531, %r532, %r533;
	// end inline asm
	mov.b64 	{%r525, %r530}, %rd439;
	// begin inline asm
	shfl.sync.down.b32 %r524, %r525, %r531, %r532, %r533;
	// end inline asm
	// begin inline asm
	shfl.sync.down.b32 %r529, %r530, %r531, %r532, %r533;
	// end inline asm
	mov.b64 	%rd38, {%r524, %r529};
	cvt.u16.u32 	%rs27, %r514;
	setp.gt.s32 	%p303, %r429, 15;
	@%p303 bra 	$L__BB12_37;
	and.b16  	%rs345, %rs385, 255;
	setp.eq.s16 	%p304, %rs345, 0;
	and.b16  	%rs346, %rs27, 255;
	setp.eq.s16 	%p305, %rs346, 0;
	or.pred  	%p306, %p304, %p305;
	@%p306 bra 	$L__BB12_36;
	min.s64 	%rd439, %rd38, %rd439;
	mov.b16 	%rs385, 1;
	bra.uni 	$L__BB12_37;
$L__BB12_36:
	setp.eq.s16 	%p307, %rs345, 0;
	selp.b16 	%rs385, %rs27, %rs385, %p307;
	selp.b64 	%rd439, %rd38, %rd439, %p307;
$L__BB12_37:
	setp.ne.s32 	%p308, %r429, 0;
	@%p308 bra 	$L__BB12_39;
	shr.u32 	%r535, %r5, 1;
	and.b32  	%r536, %r535, 496;
	mov.u32 	%r537, _ZZN3cub18CUB_300001_SM_10006detail6reduce18DeviceReduceKernelINS2_10policy_hubIN4cuda3std3__45tupleIJblEEEyN6thrust24THRUST_300001_SM_1000_NS8cuda_cub9__find_if7functorIS9_EEE10Policy1000ENSB_12zip_iteratorINS8_IJNSD_26transform_input_iterator_tIbNSC_6detail35transform_pair_of_input_iterators_tIbNSB_6detail15normal_iteratorINSB_10device_ptrIiEEEESQ_NS7_8equal_toIiEEEENS7_10__not_fn_tINS7_10__identityEEEEENSB_17counting_iteratorIlNSB_11use_defaultESZ_SZ_EEEEEEEySF_S9_SV_EEvT0_PT3_T1_NS0_13GridEvenShareIS16_EET2_T4_E12temp_storage;
	add.s32 	%r538, %r537, %r536;
	st.shared.u8 	[%r538+8], %rs385;
	st.shared.u64 	[%r538+16], %rd439;
$L__BB12_39:
	bar.sync 	0;
	setp.ne.s32 	%p309, %r5, 0;
	@%p309 bra 	$L__BB12_118;
	ld.shared.u8 	%rs349, [_ZZN3cub18CUB_300001_SM_10006detail6reduce18DeviceReduceKernelINS2_10policy_hubIN4cuda3std3__45tupleIJblEEEyN6thrust24THRUST_300001_SM_1000_NS8cuda_cub9__find_if7functorIS9_EEE10Policy1000ENSB_12zip_iteratorINS8_IJNSD_26transform_input_iterator_tIbNSC_6detail35transform_pair_of_input_iterators_tIbNSB_6detail15normal_iteratorINSB_10device_ptrIiEEEESQ_NS7_8equal_toIiEEEENS7_10__not_fn_tINS7_10__identityEEEEENSB_17counting_iteratorIlNSB_11use_defaultESZ_SZ_EEEEEEEySF_S9_SV_EEvT0_PT3_T1_NS0_13GridEvenShareIS16_EET2_T4_E12temp_storage+24];
	ld.shared.u64 	%rd399, [_ZZN3cub18CUB_300001_SM_10006detail6reduce18DeviceReduceKernelINS2_10policy_hubIN4cuda3std3__45tupleIJblEEEyN6thrust24THRUST_300001_SM_1000_NS8cuda_cub9__find_if7functorIS9_EEE10Policy1000ENSB_12zip_iteratorINS8_IJNSD_26transform_input_iterator_tIbNSC_6detail35transform_pair_of_input_iterators_tIbNSB_6detail15normal_iteratorINSB_10device_ptrIiEEEESQ_NS7_8equal_toIiEEEENS7_10__not_fn_tINS7_10__identityEEEEENSB_17counting_iteratorIlNSB_11use_defaultESZ_SZ_EEEEEEEySF_S9_SV_EEvT0_PT3_T1_NS0_13GridEvenShareIS16_EET2_T4_E12temp_storage+32];
	and.b16  	%rs350, %rs385, 255;
	setp.eq.s16 	%p310, %rs350, 0;
	setp.eq.s16 	%p311, %rs349, 0;
	min.s64 	%rd400, %rd399, %rd439;
	selp.b16 	%rs351, %rs385, 1, %p311;
	selp.b16 	%rs352, %rs349, %rs351, %p310;
	and.b16  	%rs353, %rs352, 255;
	selp.b64 	%rd401, %rd439, %rd400, %p311;
	selp.b64 	%rd402, %rd399, %rd401, %p310;
	ld.shared.u8 	%rs354, [_ZZN3cub18CUB_300001_SM_10006detail6reduce18DeviceReduceKernelINS2_10policy_hubIN4cuda3std3__45tupleIJblEEEyN6thrust24THRUST_300001_SM_1000_NS8cuda_cub9__find_if7functorIS9_EEE10Policy1000ENSB_12zip_iteratorINS8_IJNSD_26transform_input_iterator_tIbNSC_6detail35transform_pair_of_input_iterators_tIbNSB_6detail15normal_iteratorINSB_10device_ptrIiEEEESQ_NS7_8equal_toIiEEEENS7_10__not_fn_tINS7_10__identityEEEEENSB_17counting_iteratorIlNSB_11use_defaultESZ_SZ_EEEEEEEySF_S9_SV_EEvT0_PT3_T1_NS0_13GridEvenShareIS16_EET2_T4_E12temp_storage+40];
	ld.shared.u64 	%rd403, [_ZZN3cub18CUB_300001_SM_10006detail6reduce18DeviceReduceKernelINS2_10policy_hubIN4cuda3std3__45tupleIJblEEEyN6thrust24THRUST_300001_SM_1000_NS8cuda_cub9__find_if7functorIS9_EEE10Policy1000ENSB_12zip_iteratorINS8_IJNSD_26transform_input_iterator_tIbNSC_6detail35transform_pair_of_input_iterators_tIbNSB_6detail15normal_iteratorINSB_10device_ptrIiEEEESQ_NS7_8equal_toIiEEEENS7_10__not_fn_tINS7_10__identityEEEEENSB_17counting_iteratorIlNSB_11use_defaultESZ_SZ_EEEEEEEySF_S9_SV_EEvT0_PT3_T1_NS0_13GridEvenShareIS16_EET2_T4_E12temp_storage+48];
	setp.eq.s16 	%p312, %rs353, 0;
	setp.eq.s16 	%p313, %rs354, 0;
	min.s64 	%rd404, %rd403, %rd402;
	selp.b16 	%rs355, %rs352, 1, %p313;
	selp.b16 	%rs356, %rs354, %rs355, %p312;
	and.b16  	%rs357, %rs356, 255;
	selp.b64 	%rd405, %rd402, %rd404, %p313;
	selp.b64 	%rd406, %rd403, %rd405, %p312;
	ld.shared.u8 	%rs358, [_ZZN3cub18CUB_300001_SM_10006detail6reduce18DeviceReduceKernelINS2_10policy_hubIN4cuda3std3__45tupleIJblEEEyN6thrust24THRUST_300001_SM_1000_NS8cuda_cub9__find_if7functorIS9_EEE10Policy1000ENSB_12zip_iteratorINS8_IJNSD_26transform_input_iterator_tIbNSC_6detail35transform_pair_of_input_iterators_tIbNSB_6detail15normal_iteratorINSB_10device_ptrIiEEEESQ_NS7_8equal_toIiEEEENS7_10__not_fn_tINS7_10__identityEEEEENSB_17counting_iteratorIlNSB_11use_defaultESZ_SZ_EEEEEEEySF_S9_SV_EEvT0_PT3_T1_NS0_13GridEvenShareIS16_EET2_T4_E12temp_storage+56];
	ld.shared.u64 	%rd407, [_ZZN3cub18CUB_300001_SM_10006detail6reduce18DeviceReduceKernelINS2_10policy_hubIN4cuda3std3__45tupleIJblEEEyN6thrust24THRUST_300001_SM_1000_NS8cuda_cub9__find_if7functorIS9_EEE10Policy1000ENSB_12zip_iteratorINS8_IJNSD_26transform_input_iterator_tIbNSC_6detail35transform_pair_of_input_iterators_tIbNSB_6detail15normal_iteratorINSB_10device_ptrIiEEEESQ_NS7_8equal_toIiEEEENS7_10__not_fn_tINS7_10__identityEEEEENSB_17counting_iteratorIlNSB_11use_defaultESZ_SZ_EEEEEEEySF_S9_SV_EEvT0_PT3_T1_NS0_13GridEvenShareIS16_EET2_T4_E12temp_storage+64];
	setp.eq.s16 	%p314, %rs357, 0;
	setp.eq.s16 	%p315, %rs358, 0;
	min.s64 	%rd408, %rd407, %rd406;
	selp.b16 	%rs359, %rs356, 1, %p315;
	selp.b16 	%rs360, %rs358, %rs359, %p314;
	and.b16  	%rs361, %rs360, 255;
	selp.b64 	%rd409, %rd406, %rd408, %p315;
	selp.b64 	%rd410, %rd407, %rd409, %p314;
	ld.shared.u8 	%rs362, [_ZZN3cub18CUB_300001_SM_10006detail6reduce18DeviceReduceKernelINS2_10policy_hubIN4cuda3std3__45tupleIJblEEEyN6thrust24THRUST_300001_SM_1000_NS8cuda_cub9__find_if7functorIS9_EEE10Policy1000ENSB_12zip_iteratorINS8_IJNSD_26transform_input_iterator_tIbNSC_6detail35transform_pair_of_input_iterators_tIbNSB_6detail15normal_iteratorINSB_10device_ptrIiEEEESQ_NS7_8equal_toIiEEEENS7_10__not_fn_tINS7_10__identityEEEEENSB_17counting_iteratorIlNSB_11use_defaultESZ_SZ_EEEEEEEySF_S9_SV_EEvT0_PT3_T1_NS0_13GridEvenShareIS16_EET2_T4_E12temp_storage+72];
	ld.shared.u64 	%rd411, [_ZZN3cub18CUB_300001_SM_10006detail6reduce18DeviceReduceKernelINS2_10policy_hubIN4cuda3std3__45tupleIJblEEEyN6thrust24THRUST_300001_SM_1000_NS8cuda_cub9__find_if7functorIS9_EEE10Policy1000ENSB_12zip_iteratorINS8_IJNSD_26transform_input_iterator_tIbNSC_6detail35transform_pair_of_input_iterators_tIbNSB_6detail15normal_iteratorINSB_10device_ptrIiEEEESQ_NS7_8equal_toIiEEEENS7_10__not_fn_tINS7_10__identityEEEEENSB_17counting_iteratorIlNSB_11use_defaultESZ_SZ_EEEEEEEySF_S9_SV_EEvT0_PT3_T1_NS0_13GridEvenShareIS16_EET2_T4_E12temp_storage+80];
	setp.eq.s16 	%p316, %rs361, 0;
	setp.eq.s16 	%p317, %rs362, 0;
	min.s64 	%rd412, %rd411, %rd410;
	selp.b16 	%rs363, %rs360, 1, %p317;
	selp.b16 	%rs364, %rs362, %rs363, %p316;
	and.b16  	%rs365, %rs364, 255;
	selp.b64 	%rd413, %rd410, %rd412, %p317;
	selp.b64 	%rd414, %rd411, %rd413, %p316;
	ld.shared.u8 	%rs366, [_ZZN3cub18CUB_300001_SM_10006detail6reduce18DeviceReduceKernelINS2_10policy_hubIN4cuda3std3__45tupleIJblEEEyN6thrust24THRUST_300001_SM_1000_NS8cuda_cub9__find_if7functorIS9_EEE10Policy1000ENSB_12zip_iteratorINS8_IJNSD_26transform_input_iterator_tIbNSC_6detail35transform_pair_of_input_iterators_tIbNSB_6detail15normal_iteratorINSB_10device_ptrIiEEEESQ_NS7_8equal_toIiEEEENS7_10__not_fn_tINS7_10__identityEEEEENSB_17counting_iteratorIlNSB_11use_defaultESZ_SZ_EEEEEEEySF_S9_SV_EEvT0_PT3_T1_NS0_13GridEvenShareIS16_EET2_T4_E12temp_storage+88];
	ld.shared.u64 	%rd415, [_ZZN3cub18CUB_300001_SM_10006detail6reduce18DeviceReduceKernelINS2_10policy_hubIN4cuda3std3__45tupleIJblEEEyN6thrust24THRUST_300001_SM_1000_NS8cuda_cub9__find_if7functorIS9_EEE10Policy1000ENSB_12zip_iteratorINS8_IJNSD_26transform_input_iterator_tIbNSC_6detail35transform_pair_of_input_iterators_tIbNSB_6detail15normal_iteratorINSB_10device_ptrIiEEEESQ_NS7_8equal_toIiEEEENS7_10__not_fn_tINS7_10__identityEEEEENSB_17counting_iteratorIlNSB_11use_defaultESZ_SZ_EEEEEEEySF_S9_SV_EEvT0_PT3_T1_NS0_13GridEvenShareIS16_EET2_T4_E12temp_storage+96];
	setp.eq.s16 	%p318, %rs365, 0;
	setp.eq.s16 	%p319, %rs366, 0;
	min.s64 	%rd416, %rd415, %rd414;
	selp.b16 	%rs367, %rs364, 1, %p319;
	selp.b16 	%rs368, %rs366, %rs367, %p318;
	and.b16  	%rs369, %rs368, 255;
	selp.b64 	%rd417, %rd414, %rd416, %p319;
	selp.b64 	%rd418, %rd415, %rd417, %p318;
	ld.shared.u8 	%rs370, [_ZZN3cub18CUB_300001_SM_10006detail6reduce18DeviceReduceKernelINS2_10policy_hubIN4cuda3std3__45tupleIJblEEEyN6thrust24THRUST_300001_SM_1000_NS8cuda_cub9__find_if7functorIS9_EEE10Policy1000ENSB_12zip_iteratorINS8_IJNSD_26transform_input_iterator_tIbNSC_6detail35transform_pair_of_input_iterators_tIbNSB_6detail15normal_iteratorINSB_10device_ptrIiEEEESQ_NS7_8equal_toIiEEEENS7_10__not_fn_tINS7_10__identityEEEEENSB_17counting_iteratorIlNSB_11use_defaultESZ_SZ_EEEEEEEySF_S9_SV_EEvT0_PT3_T1_NS0_13GridEvenShareIS16_EET2_T4_E12temp_storage+104];
	ld.shared.u64 	%rd419, [_ZZN3cub18CUB_300001_SM_10006detail6reduce18DeviceReduceKernelINS2_10policy_hubIN4cuda3std3__45tupleIJblEEEyN6thrust24THRUST_300001_SM_1000_NS8cuda_cub9__find_if7functorIS9_EEE10Policy1000ENSB_12zip_iteratorINS8_IJNSD_26transform_input_iterator_tIbNSC_6detail35transform_pair_of_input_iterators_tIbNSB_6detail15normal_iteratorINSB_10device_ptrIiEEEESQ_NS7_8equal_toIiEEEENS7_10__not_fn_tINS7_10__identityEEEEENSB_17counting_iteratorIlNSB_11use_defaultESZ_SZ_EEEEEEEySF_S9_SV_EEvT0_PT3_T1_NS0_13GridEvenShareIS16_EET2_T4_E12temp_storage+112];
	setp.eq.s16 	%p320, %rs369, 0;
	setp.eq.s16 	%p321, %rs370, 0;
	min.s64 	%rd420, %rd419, %rd418;
	selp.b16 	%rs371, %rs368, 1, %p321;
	selp.b16 	%rs372, %rs370, %rs371, %p320;
	and.b16  	%rs373, %rs372, 255;
	selp.b64 	%rd421, %rd418, %rd420, %p321;
	selp.b64 	%rd422, %rd419, %rd421, %p320;
	ld.shared.u8 	%rs374, [_ZZN3cub18CUB_300001_SM_10006detail6reduce18DeviceReduceKernelINS2_10policy_hubIN4cuda3std3__45tupleIJblEEEyN6thrust24THRUST_300001_SM_1000_NS8cuda_cub9__find_if7functorIS9_EEE10Policy1000ENSB_12zip_iteratorINS8_IJNSD_26transform_input_iterator_tIbNSC_6detail35transform_pair_of_input_iterators_tIbNSB_6detail15normal_iteratorINSB_10device_ptrIiEEEESQ_NS7_8equal_toIiEEEENS7_10__not_fn_tINS7_10__identityEEEEENSB_17counting_iteratorIlNSB_11use_defaultESZ_SZ_EEEEEEEySF_S9_SV_EEvT0_PT3_T1_NS0_13GridEvenShareIS16_EET2_T4_E12temp_storage+120];
	ld.shared.u64 	%rd423, [_ZZN3cub18CUB_300001_SM_10006detail6reduce18DeviceReduceKernelINS2_10policy_hubIN4cuda3std3__45tupleIJblEEEyN6thrust24THRUST_300001_SM_1000_NS8cuda_cub9__find_if7functorIS9_EEE10Policy1000ENSB_12zip_iteratorINS8_IJNSD_26transform_input_iterator_tIbNSC_6detail35transform_pair_of_input_iterators_tIbNSB_6detail15normal_iteratorINSB_10device_ptrIiEEEESQ_NS7_8equal_toIiEEEENS7_10__not_fn_tINS7_10__identityEEEEENSB_17counting_iteratorIlNSB_11use_defaultESZ_SZ_EEEEEEEySF_S9_SV_EEvT0_PT3_T1_NS0_13GridEvenShareIS16_EET2_T4_E12temp_storage+128];
	setp.eq.s16 	%p322, %rs373, 0;
	setp.eq.s16 	%p323, %rs374, 0;
	min.s64 	%rd424, %rd423, %rd422;
	selp.b16 	%rs375, %rs372, 1, %p323;
	selp.b16 	%rs385, %rs374, %rs375, %p322;
	selp.b64 	%rd425, %rd422, %rd424, %p323;
	selp.b64 	%rd439, %rd423, %rd425, %p322;
	bra.uni 	$L__BB12_118;
$L__BB12_41:
	// begin inline asm
	mov.u32 %r311, %laneid;
	// end inline asm
	and.b32  	%r332, %r5, 992;
	add.s32 	%r333, %r332, 32;
	setp.gt.s32 	%p234, %r333, %r4;
	not.b32 	%r334, %r332;
	add.s32 	%r335, %r4, %r334;
	selp.b32 	%r330, %r335, 31, %p234;
	cvt.u32.u16 	%r336, %rs385;
	and.b32  	%r313, %r336, 255;
	mov.b32 	%r329, 1;
	mov.b32 	%r331, -1;
	// begin inline asm
	shfl.sync.down.b32 %r312, %r313, %r329, %r330, %r331;
	// end inline asm
	// begin inline asm
	shfl.sync.down.b32 %r317, %r318, %r329, %r330, %r331;
	// end inline asm
	mov.b64 	{%r323, %r328}, %rd439;
	// begin inline asm
	shfl.sync.down.b32 %r322, %r323, %r329, %r330, %r331;
	// end inline asm
	// begin inline asm
	shfl.sync.down.b32 %r327, %r328, %r329, %r330, %r331;
	// end inline asm
	mov.b64 	%rd43, {%r322, %r327};
	cvt.u16.u32 	%rs31, %r312;
	setp.ge.s32 	%p235, %r311, %r330;
	@%p235 bra 	$L__BB12_45;
	and.b16  	%rs288, %rs385, 255;
	setp.eq.s16 	%p236, %rs288, 0;
	and.b16  	%rs289, %rs31, 255;
	setp.eq.s16 	%p237, %rs289, 0;
	or.pred  	%p238, %p236, %p237;
	@%p238 bra 	$L__BB12_44;
	min.s64 	%rd439, %rd43, %rd439;
	mov.b16 	%rs385, 1;
	bra.uni 	$L__BB12_45;
$L__BB12_44:
	setp.eq.s16 	%p239, %rs288, 0;
	selp.b16 	%rs385, %rs31, %rs385, %p239;
	selp.b64 	%rd439, %rd43, %rd439, %p239;
$L__BB12_45:
	cvt.u32.u16 	%r357, %rs385;
	and.b32  	%r338, %r357, 255;
	mov.b32 	%r354, 2;
	mov.b32 	%r356, -1;
	// begin inline asm
	shfl.sync.down.b32 %r337, %r338, %r354, %r330, %r356;
	// end inline asm
	// begin inline asm
	shfl.sync.down.b32 %r342, %r343, %r354, %r330, %r356;
	// end inline asm
	mov.b64 	{%r348, %r353}, %rd439;
	// begin inline asm
	shfl.sync.down.b32 %r347, %r348, %r354, %r330, %r356;
	// end inline asm
	// begin inline asm
	shfl.sync.down.b32 %r352, %r353, %r354, %r330, %r356;
	// end inline asm
	mov.b64 	%rd47, {%r347, %r352};
	cvt.u16.u32 	%rs34, %r337;
	add.s32 	%r358, %r311, 2;
	setp.gt.s32 	%p240, %r358, %r330;
	@%p240 bra 	$L__BB12_49;
	and.b16  	%rs292, %rs385, 255;
	setp.eq.s16 	%p241, %rs292, 0;
	and.b16  	%rs293, %rs34, 255;
	setp.eq.s16 	%p242, %rs293, 0;
	or.pred  	%p243, %p241, %p242;
	@%p243 bra 	$L__BB12_48;
	min.s64 	%rd439, %rd47, %rd439;
	mov.b16 	%rs385, 1;
	bra.uni 	$L__BB12_49;
$L__BB12_48:
	setp.eq.s16 	%p244, %rs292, 0;
	selp.b16 	%rs385, %rs34, %rs385, %p244;
	selp.b64 	%rd439, %rd47, %rd439, %p244;
$L__BB12_49:
	cvt.u32.u16 	%r379, %rs385;
	and.b32  	%r360, %r379, 255;
	mov.b32 	%r376, 4;
	mov.b32 	%r378, -1;
	// begin inline asm
	shfl.sync.down.b32 %r359, %r360, %r376, %r330, %r378;
	// end inline asm
	// begin inline asm
	shfl.sync.down.b32 %r364, %r365, %r376, %r330, %r378;
	// end inline asm
	mov.b64 	{%r370, %r375}, %rd439;
	// begin inline asm
	shfl.sync.down.b32 %r369, %r370, %r376, %r330, %r378;
	// end inline asm
	// begin inline asm
	shfl.sync.down.b32 %r374, %r375, %r376, %r330, %r378;
	// end inline asm
	mov.b64 	%rd51, {%r369, %r374};
	cvt.u16.u32 	%rs37, %r359;
	add.s32 	%r380, %r311, 4;
	setp.gt.s32 	%p245, %r380, %r330;
	@%p245 bra 	$L__BB12_53;
	and.b16  	%rs296, %rs385, 255;
	setp.eq.s16 	%p246, %rs296, 0;
	and.b16  	%rs297, %rs37, 255;
	setp.eq.s16 	%p247, %rs297, 0;
	or.pred  	%p248, %p246, %p247;
	@%p248 bra 	$L__BB12_52;
	min.s64 	%rd439, %rd51, %rd439;
	mov.b16 	%rs385, 1;
	bra.uni 	$L__BB12_53;
$L__BB12_52:
	setp.eq.s16 	%p249, %rs296, 0;
	selp.b16 	%rs385, %rs37, %rs385, %p249;
	selp.b64 	%rd439, %rd51, %rd439, %p249;
$L__BB12_53:
	cvt.u32.u16 	%r401, %rs385;
	and.b32  	%r382, %r401, 255;
	mov.b32 	%r398, 8;
	mov.b32 	%r400, -1;
	// begin inline asm
	shfl.sync.down.b32 %r381, %r382, %r398, %r330, %r400;
	// end inline asm
	// begin inline asm
	shfl.sync.down.b32 %r386, %r387, %r398, %r330, %r400;
	// end inline asm
	mov.b64 	{%r392, %r397}, %rd439;
	// begin inline asm
	shfl.sync.down.b32 %r391, %r392, %r398, %r330, %r400;
	// end inline asm
	// begin inline asm
	shfl.sync.down.b32 %r396, %r397, %r398, %r330, %r400;
	// end inline asm
	mov.b64 	%rd55, {%r391, %r396};
	cvt.u16.u32 	%rs40, %r381;
	add.s32 	%r402, %r311, 8;
	setp.gt.s32 	%p250, %r402, %r330;
	@%p250 bra 	$L__BB12_57;
	and.b16  	%rs300, %rs385, 255;
	setp.eq.s16 	%p251, %rs300, 0;
	and.b16  	%rs301, %rs40, 255;
	setp.eq.s16 	%p252, %rs301, 0;
	or.pred  	%p253, %p251, %p252;
	@%p253 bra 	$L__BB12_56;
	min.s64 	%rd439, %rd55, %rd439;
	mov.b16 	%rs385, 1;
	bra.uni 	$L__BB12_57;
$L__BB12_56:
	setp.eq.s16 	%p254, %rs300, 0;
	selp.b16 	%rs385, %rs40, %rs385, %p254;
	selp.b64 	%rd439, %rd55, %rd439, %p254;
$L__BB12_57:
	cvt.u32.u16 	%r423, %rs385;
	and.b32  	%r404, %r423, 255;
	mov.b32 	%r420, 16;
	mov.b32 	%r422, -1;
	// begin inline asm
	shfl.sync.down.b32 %r403, %r404, %r420, %r330, %r422;
	// end inline asm
	// begin inline asm
	shfl.sync.down.b32 %r408, %r409, %r420, %r330, %r422;
	// end inline asm
	mov.b64 	{%r414, %r419}, %rd439;
	// begin inline asm
	shfl.sync.down.b32 %r413, %r414, %r420, %r330, %r422;
	// end inline asm
	// begin inline asm
	shfl.sync.down.b32 %r418, %r419, %r420, %r330, %r422;
	// end inline asm
	mov.b64 	%rd59, {%r413, %r418};
	cvt.u16.u32 	%rs43, %r403;
	add.s32 	%r424, %r311, 16;
	setp.gt.s32 	%p255, %r424, %r330;
	@%p255 bra 	$L__BB12_61;
	and.b16  	%rs304, %rs385, 255;
	setp.eq.s16 	%p256, %rs304, 0;
	and.b16  	%rs305, %rs43, 255;
	setp.eq.s16 	%p257, %rs305, 0;
	or.pred  	%p258, %p256, %p257;
	@%p258 bra 	$L__BB12_60;
	min.s64 	%rd439, %rd59, %rd439;
	mov.b16 	%rs385, 1;
	bra.uni 	$L__BB12_61;
$L__BB12_60:
	setp.eq.s16 	%p259, %rs304, 0;
	selp.b16 	%rs385, %rs43, %rs385, %p259;
	selp.b64 	%rd439, %rd59, %rd439, %p259;
$L__BB12_61:
	setp.ne.s32 	%p260, %r311, 0;
	@%p260 bra 	$L__BB12_63;
	shr.u32 	%r425, %r5, 1;
	and.b32  	%r426, %r425, 496;
	mov.u32 	%r427, _ZZN3cub18CUB_300001_SM_10006detail6reduce18DeviceReduceKernelINS2_10policy_hubIN4cuda3std3__45tupleIJblEEEyN6thrust24THRUST_300001_SM_1000_NS8cuda_cub9__find_if7functorIS9_EEE10Policy1000ENSB_12zip_iteratorINS8_IJNSD_26transform_input_iterator_tIbNSC_6detail35transform_pair_of_input_iterators_tIbNSB_6detail15normal_iteratorINSB_10device_ptrIiEEEESQ_NS7_8equal_toIiEEEENS7_10__not_fn_tINS7_10__identityEEEEENSB_17counting_iteratorIlNSB_11use_defaultESZ_SZ_EEEEEEEySF_S9_SV_EEvT0_PT3_T1_NS0_13GridEvenShareIS16_EET2_T4_E12temp_storage;
	add.s32 	%r428, %r427, %r426;
	st.shared.u8 	[%r428+8], %rs385;
	st.shared.u64 	[%r428+16], %rd439;
$L__BB12_63:
	bar.sync 	0;
	setp.ne.s32 	%p261, %r5, 0;
	@%p261 bra 	$L__BB12_118;
	setp.lt.s32 	%p262, %r4, 33;
	@%p262 bra 	$L__BB12_66;
	ld.shared.u8 	%rs308, [_ZZN3cub18CUB_300001_SM_10006detail6reduce18DeviceReduceKernelINS2_10policy_hubIN4cuda3std3__45tupleIJblEEEyN6thrust24THRUST_300001_SM_1000_NS8cuda_cub9__find_if7functorIS9_EEE10Policy1000ENSB_12zip_iteratorINS8_IJNSD_26transform_input_iterator_tIbNSC_6detail35transform_pair_of_input_iterators_tIbNSB_6detail15normal_iteratorINSB_10device_ptrIiEEEESQ_NS7_8equal_toIiEEEENS7_10__not_fn_tINS7_10__identityEEEEENSB_17counting_iteratorIlNSB_11use_defaultESZ_SZ_EEEEEEEySF_S9_SV_EEvT0_PT3_T1_NS0_13GridEvenShareIS16_EET2_T4_E12temp_storage+24];
	ld.shared.u64 	%rd378, [_ZZN3cub18CUB_300001_SM_10006detail6reduce18DeviceReduceKernelINS2_10policy_hubIN4cuda3std3__45tupleIJblEEEyN6thrust24THRUST_300001_SM_1000_NS8cuda_cub9__find_if7functorIS9_EEE10Policy1000ENSB_12zip_iteratorINS8_IJNSD_26transform_input_iterator_tIbNSC_6detail35transform_pair_of_input_iterators_tIbNSB_6detail15normal_iteratorINSB_10device_ptrIiEEEESQ_NS7_8equal_toIiEEEENS7_10__not_fn_tINS7_10__identityEEEEENSB_17counting_iteratorIlNSB_11use_defaultESZ_SZ_EEEEEEEySF_S9_SV_EEvT0_PT3_T1_NS0_13GridEvenShareIS16_EET2_T4_E12temp_storage+32];
	and.b16  	%rs309, %rs385, 255;
	setp.eq.s16 	%p263, %rs309, 0;
	setp.eq.s16 	%p264, %rs308, 0;
	min.s64 	%rd379, %rd378, %rd439;
	selp.b16 	%rs310, %rs385, 1, %p264;
	selp.b16 	%rs385, %rs308, %rs310, %p263;
	selp.b64 	%rd380, %rd439, %rd379, %p264;
	selp.b64 	%rd439, %rd378, %rd380, %p263;
$L__BB12_66:
	setp.lt.s32 	%p265, %r4, 65;
	@%p265 bra 	$L__BB12_68;
	ld.shared.u8 	%rs311, [_ZZN3cub18CUB_300001_SM_10006detail6reduce18DeviceReduceKernelINS2_10policy_hubIN4cuda3std3__45tupleIJblEEEyN6thrust24THRUST_300001_SM_1000_NS8cuda_cub9__find_if7functorIS9_EEE10Policy1000ENSB_12zip_iteratorINS8_IJNSD_26transform_input_iterator_tIbNSC_6detail35transform_pair_of_input_iterators_tIbNSB_6detail15normal_iteratorINSB_10device_ptrIiEEEESQ_NS7_8equal_toIiEEEENS7_10__not_fn_tINS7_10__identityEEEEENSB_17counting_iteratorIlNSB_11use_defaultESZ_SZ_EEEEEEEySF_S9_SV_EEvT0_PT3_T1_NS0_13GridEvenShareIS16_EET2_T4_E12temp_storage+40];
	ld.shared.u64 	%rd381, [_ZZN3cub18CUB_300001_SM_10006detail6reduce18DeviceReduceKernelINS2_10policy_hubIN4cuda3std3__45tupleIJblEEEyN6thrust24THRUST_300001_SM_1000_NS8cuda_cub9__find_if7functorIS9_EEE10Policy1000ENSB_12zip_iteratorINS8_IJNSD_26transform_input_iterator_tIbNSC_6detail35transform_pair_of_input_iterators_tIbNSB_6detail15normal_iteratorINSB_10device_ptrIiEEEESQ_NS7_8equal_toIiEEEENS7_10__not_fn_tINS7_10__identityEEEEENSB_17counting_iteratorIlNSB_11use_defaultESZ_SZ_EEEEEEEySF_S9_SV_EEvT0_PT3_T1_NS0_13GridEvenShareIS16_EET2_T4_E12temp_storage+48];
	and.b16  	%rs312, %rs385, 255;
	setp.eq.s16 	%p266, %rs312, 0;
	setp.eq.s16 	%p267, %rs311, 0;
	min.s64 	%rd382, %rd381, %rd439;
	selp.b16 	%rs313, %rs385, 1, %p267;
	selp.b16 	%rs385, %rs311, %rs313, %p266;
	selp.b64 	%rd383, %rd439, %rd382, %p267;
	selp.b64 	%rd439, %rd381, %rd383, %p266;
$L__BB12_68:
	setp.lt.s32 	%p268, %r4, 97;
	@%p268 bra 	$L__BB12_70;
	ld.shared.u8 	%rs314, [_ZZN3cub18CUB_300001_SM_10006detail6reduce18DeviceReduceKernelINS2_10policy_hubIN4cuda3std3__45tupleIJblEEEyN6thrust24THRUST_300001_SM_1000_NS8cuda_cub9__find_if7functorIS9_EEE10Policy1000ENSB_12zip_iteratorINS8_IJNSD_26transform_input_iterator_tIbNSC_6detail35transform_pair_of_input_iterators_tIbNSB_6detail15normal_iteratorINSB_10device_ptrIiEEEESQ_NS7_8equal_toIiEEEENS7_10__not_fn_tINS7_10__identityEEEEENSB_17counting_iteratorIlNSB_11use_defaultESZ_SZ_EEEEEEEySF_S9_SV_EEvT0_PT3_T1_NS0_13GridEvenShareIS16_EET2_T4_E12temp_storage+56];
	ld.shared.u64 	%rd384, [_ZZN3cub18CUB_300001_SM_10006detail6reduce18DeviceReduceKernelINS2_10policy_hubIN4cuda3std3__45tupleIJblEEEyN6thrust24THRUST_300001_SM_1000_NS8cuda_cub9__find_if7functorIS9_EEE10Policy1000ENSB_12zip_iteratorINS8_IJNSD_26transform_input_iterator_tIbNSC_6detail35transform_pair_of_input_iterators_tIbNSB_6detail15normal_iteratorINSB_10device_ptrIiEEEESQ_NS7_8equal_toIiEEEENS7_10__not_fn_tINS7_10__identityEEEEENSB_17counting_iteratorIlNSB_11use_defaultESZ_SZ_EEEEEEEySF_S9_SV_EEvT0_PT3_T1_NS0_13GridEvenShareIS16_EET2_T4_E12temp_storage+64];
	and.b16  	%rs315, %rs385, 255;
	setp.eq.s16 	%p269, %rs315, 0;
	setp.eq.s16 	%p270, %rs314, 0;
	min.s64 	%rd385, %rd384, %rd439;
	selp.b16 	%rs316, %rs385, 1, %p270;
	selp.b16 	%rs385, %rs314, %rs316, %p269;
	selp.b64 	%rd386, %rd439, %rd385, %p270;
	selp.b64 	%rd439, %rd384, %rd386, %p269;
$L__BB12_70:
	setp.lt.s32 	%p271, %r4, 129;
	@%p271 bra 	$L__BB12_72;
	ld.shared.u8 	%rs317, [_ZZN3cub18CUB_300001_SM_10006detail6reduce18DeviceReduceKernelINS2_10policy_hubIN4cuda3std3__45tupleIJblEEEyN6thrust24THRUST_300001_SM_1000_NS8cuda_cub9__find_if7functorIS9_EEE10Policy1000ENSB_12zip_iteratorINS8_IJNSD_26transform_input_iterator_tIbNSC_6detail35transform_pair_of_input_iterators_tIbNSB_6detail15normal_iteratorINSB_10device_ptrIiEEEESQ_NS7_8equal_toIiEEEENS7_10__not_fn_tINS7_10__identityEEEEENSB_17counting_iteratorIlNSB_11use_defaultESZ_SZ_EEEEEEEySF_S9_SV_EEvT0_PT3_T1_NS0_13GridEvenShareIS16_EET2_T4_E12temp_storage+72];
	ld.shared.u64 	%rd387, [_ZZN3cub18CUB_300001_SM_10006detail6reduce18DeviceReduceKernelINS2_10policy_hubIN4cuda3std3__45tupleIJblEEEyN6thrust24THRUST_300001_SM_1000_NS8cuda_cub9__find_if7functorIS9_EEE10Policy1000ENSB_12zip_iteratorINS8_IJNSD_26transform_input_iterator_tIbNSC_6detail35transform_pair_of_input_iterators_tIbNSB_6detail15normal_iteratorINSB_10device_ptrIiEEEESQ_NS7_8equal_toIiEEEENS7_10__not_fn_tINS7_10__identityEEEEENSB_17counting_iteratorIlNSB_11use_defaultESZ_SZ_EEEEEEEySF_S9_SV_EEvT0_PT3_T1_NS0_13GridEvenShareIS16_EET2_T4_E12temp_storage+80];
	and.b16  	%rs318, %rs385, 255;
	setp.eq.s16 	%p272, %rs318, 0;
	setp.eq.s16 	%p273, %rs317, 0;
	min.s64 	%rd388, %rd387, %rd439;
	selp.b16 	%rs319, %rs385, 1, %p273;
	selp.b16 	%rs385, %rs317, %rs319, %p272;
	selp.b64 	%rd389, %rd439, %rd388, %p273;
	selp.b64 	%rd439, %rd387, %rd389, %p272;
$L__BB12_72:
	setp.lt.s32 	%p274, %r4, 161;
	@%p274 bra 	$L__BB12_74;
	ld.shared.u8 	%rs320, [_ZZN3cub18CUB_300001_SM_10006detail6reduce18DeviceReduceKernelINS2_10policy_hubIN4cuda3std3__45tupleIJblEEEyN6thrust24THRUST_300001_SM_1000_NS8cuda_cub9__find_if7functorIS9_EEE10Policy1000ENSB_12zip_iteratorINS8_IJNSD_26transform_input_iterator_tIbNSC_6detail35transform_pair_of_input_iterators_tIbNSB_6detail15normal_iteratorINSB_10device_ptrIiEEEESQ_NS7_8equal_toIiEEEENS7_10__not_fn_tINS7_10__identityEEEEENSB_17counting_iteratorIlNSB_11use_defaultESZ_SZ_EEEEEEEySF_S9_SV_EEvT0_PT3_T1_NS0_13GridEvenShareIS16_EET2_T4_E12temp_storage+88];
	ld.shared.u64 	%rd390, [_ZZN3cub18CUB_300001_SM_10006detail6reduce18DeviceReduceKernelINS2_10policy_hubIN4cuda3std3__45tupleIJblEEEyN6thrust24THRUST_300001_SM_1000_NS8cuda_cub9__find_if7functorIS9_EEE10Policy1000ENSB_12zip_iteratorINS8_IJNSD_26transform_input_iterator_tIbNSC_6detail35transform_pair_of_input_iterators_tIbNSB_6detail15normal_iteratorINSB_10device_ptrIiEEEESQ_NS7_8equal_toIiEEEENS7_10__not_fn_tINS7_10__identityEEEEENSB_17counting_iteratorIlNSB_11use_defaultESZ_SZ_EEEEEEEySF_S9_SV_EEvT0_PT3_T1_NS0_13GridEvenShareIS16_EET2_T4_E12temp_storage+96];
	and.b16  	%rs321, %rs385, 255;
	setp.eq.s16 	%p275, %rs321, 0;
	setp.eq.s16 	%p276, %rs320, 0;
	min.s64 	%rd391, %rd390, %rd439;
	selp.b16 	%rs322, %rs385, 1, %p276;
	selp.b16 	%rs385, %rs320, %rs322, %p275;
	selp.b64 	%rd392, %rd439, %rd391, %p276;
	selp.b64 	%rd439, %rd390, %rd392, %p275;
$L__BB12_74:
	setp.lt.s32 	%p277, %r4, 193;
	@%p277 bra 	$L__BB12_76;
	ld.shared.u8 	%rs323, [_ZZN3cub18CUB_300001_SM_10006detail6reduce18DeviceReduceKernelINS2_10policy_hubIN4cuda3std3__45tupleIJblEEEyN6thrust24THRUST_300001_SM_1000_NS8cuda_cub9__find_if7functorIS9_EEE10Policy1000ENSB_12zip_iteratorINS8_IJNSD_26transform_input_iterator_tIbNSC_6detail35transform_pair_of_input_iterators_tIbNSB_6detail15normal_iteratorINSB_10device_ptrIiEEEESQ_NS7_8equal_toIiEEEENS7_10__not_fn_tINS7_10__identityEEEEENSB_17counting_iteratorIlNSB_11use_defaultESZ_SZ_EEEEEEEySF_S9_SV_EEvT0_PT3_T1_NS0_13GridEvenShareIS16_EET2_T4_E12temp_storage+104];
	ld.shared.u64 	%rd393, [_ZZN3cub18CUB_300001_SM_10006detail6reduce18DeviceReduceKernelINS2_10policy_hubIN4cuda3std3__45tupleIJblEEEyN6thrust24THRUST_300001_SM_1000_NS8cuda_cub9__find_if7functorIS9_EEE10Policy1000ENSB_12zip_iteratorINS8_IJNSD_26transform_input_iterator_tIbNSC_6detail35transform_pair_of_input_iterators_tIbNSB_6detail15normal_iteratorINSB_10device_ptrIiEEEESQ_NS7_8equal_toIiEEEENS7_10__not_fn_tINS7_10__identityEEEEENSB_17counting_iteratorIlNSB_11use_defaultESZ_SZ_EEEEEEEySF_S9_SV_EEvT0_PT3_T1_NS0_13GridEvenShareIS16_EET2_T4_E12temp_storage+112];
	and.b16  	%rs324, %rs385, 255;
	setp.eq.s16 	%p278, %rs324, 0;
	setp.eq.s16 	%p279, %rs323, 0;
	min.s64 	%rd394, %rd393, %rd439;
	selp.b16 	%rs325, %rs385, 1, %p279;
	selp.b16 	%rs385, %rs323, %rs325, %p278;
	selp.b64 	%rd395, %rd439, %rd394, %p279;
	selp.b64 	%rd439, %rd393, %rd395, %p278;
$L__BB12_76:
	setp.lt.s32 	%p280, %r4, 225;
	@%p280 bra 	$L__BB12_118;
	ld.shared.u8 	%rs326, [_ZZN3cub18CUB_300001_SM_10006detail6reduce18DeviceReduceKernelINS2_10policy_hubIN4cuda3std3__45tupleIJblEEEyN6thrust24THRUST_300001_SM_1000_NS8cuda_cub9__find_if7functorIS9_EEE10Policy1000ENSB_12zip_iteratorINS8_IJNSD_26transform_input_iterator_tIbNSC_6detail35transform_pair_of_input_iterators_tIbNSB_6detail15normal_iteratorINSB_10device_ptrIiEEEESQ_NS7_8equal_toIiEEEENS7_10__not_fn_tINS7_10__identityEEEEENSB_17counting_iteratorIlNSB_11use_defaultESZ_SZ_EEEEEEEySF_S9_SV_EEvT0_PT3_T1_NS0_13GridEvenShareIS16_EET2_T4_E12temp_storage+120];
	ld.shared.u64 	%rd396, [_ZZN3cub18CUB_300001_SM_10006detail6reduce18DeviceReduceKernelINS2_10policy_hubIN4cuda3std3__45tupleIJblEEEyN6thrust24THRUST_300001_SM_1000_NS8cuda_cub9__find_if7functorIS9_EEE10Policy1000ENSB_12zip_iteratorINS8_IJNSD_26transform_input_iterator_tIbNSC_6detail35transform_pair_of_input_iterators_tIbNSB_6detail15normal_iteratorINSB_10device_ptrIiEEEESQ_NS7_8equal_toIiEEEENS7_10__not_fn_tINS7_10__identityEEEEENSB_17counting_iteratorIlNSB_11use_defaultESZ_SZ_EEEEEEEySF_S9_SV_EEvT0_PT3_T1_NS0_13GridEvenShareIS16_EET2_T4_E12temp_storage+128];
	and.b16  	%rs327, %rs385, 255;
	setp.eq.s16 	%p281, %rs327, 0;
	setp.eq.s16 	%p282, %rs326, 0;
	min.s64 	%rd397, %rd396, %rd439;
	selp.b16 	%rs328, %rs385, 1, %p282;
	selp.b16 	%rs385, %rs326, %rs328, %p281;
	selp.b64 	%rd398, %rd439, %rd397, %p282;
	selp.b64 	%rd439, %rd396, %rd398, %p281;
	bra.uni 	$L__BB12_118;
$L__BB12_78:
	mov.u32 	%r26, %tid.x;
	add.s64 	%rd121, %rd119, %rd6;
	cvt.u64.u32 	%rd76, %r26;
	add.s64 	%rd122, %rd76, %rd6;
	shl.b64 	%rd123, %rd122, 2;
	add.s64 	%rd124, %rd2, %rd123;
	add.s64 	%rd125, %rd3, %rd123;
	ld.global.u32 	%r69, [%rd124];
	ld.global.u32 	%r70, [%rd125];
	setp.ne.s32 	%p2, %r69, %r70;
	add.s32 	%r71, %r26, 256;
	cvt.u64.u32 	%rd126, %r71;
	ld.global.u32 	%r72, [%rd124+1024];
	ld.global.u32 	%r74, [%rd125+1024];
	setp.ne.s32 	%p3, %r72, %r74;
	add.s32 	%r76, %r26, 512;
	cvt.u64.u32 	%rd127, %r76;
	add.s64 	%rd128, %rd121, %rd127;
	ld.global.u32 	%r77, [%rd124+2048];
	ld.global.u32 	%r78, [%rd125+2048];
	setp.ne.s32 	%p4, %r77, %r78;
	add.s64 	%rd129, %rd128, 256;
	ld.global.u32 	%r79, [%rd124+3072];
	ld.global.u32 	%r80, [%rd125+3072];
	setp.ne.s32 	%p6, %r79, %r80;
	or.pred  	%p8, %p2, %p3;
	selp.b64 	%rd130, %rd76, %rd126, %p2;
	add.s64 	%rd131, %rd121, %rd130;
	min.s64 	%rd132, %rd128, %rd131;
	selp.b64 	%rd133, %rd132, %rd131, %p4;
	or.pred  	%p9, %p8, %p4;
	selp.b64 	%rd134, %rd133, %rd128, %p8;
	min.s64 	%rd135, %rd129, %rd134;
	selp.b64 	%rd136, %rd135, %rd134, %p6;
	or.pred  	%p10, %p9, %p6;
	selp.u16 	%rs385, 1, 0, %p10;
	selp.b64 	%rd439, %rd136, %rd129, %p9;
	setp.lt.u64 	%p11, %rd7, %rd5;
	@%p11 bra 	$L__BB12_94;
	cvt.u32.u64 	%r82, %rd5;
	cvt.u32.u64 	%r83, %rd6;
	cvt.u32.u64 	%r27, %rd1;
	not.b32 	%r84, %r26;
	add.s32 	%r85, %r84, %r27;
	sub.s32 	%r86, %r85, %r82;
	sub.s32 	%r546, %r86, %r83;
	mov.b32 	%r547, 0;
	mov.u64 	%rd456, %rd6;
$L__BB12_80:
	add.s64 	%rd456, %rd456, %rd5;
	add.s64 	%rd137, %rd1, -1024;
	setp.gt.u64 	%p12, %rd456, %rd137;
	@%p12 bra 	$L__BB12_82;
	cvt.u32.u64 	%r87, %rd5;
	add.s64 	%rd138, %rd456, %rd76;
	shl.b64 	%rd139, %rd138, 2;
	add.s64 	%rd140, %rd2, %rd139;
	add.s64 	%rd141, %rd3, %rd139;
	add.s64 	%rd142, %rd138, %rd119;
	ld.global.u32 	%r88, [%rd140];
	ld.global.u32 	%r89, [%rd141];
	setp.ne.s32 	%p13, %r88, %r89;
	add.s64 	%rd143, %rd142, 256;
	ld.global.u32 	%r90, [%rd140+1024];
	ld.global.u32 	%r91, [%rd141+1024];
	setp.ne.s32 	%p14, %r90, %r91;
	selp.u16 	%rs107, 1, 0, %p14;
	add.s64 	%rd144, %rd142, 512;
	ld.global.u32 	%r92, [%rd140+2048];
	ld.global.u32 	%r93, [%rd141+2048];
	setp.ne.s32 	%p15, %r92, %r93;
	selp.u16 	%rs108, 1, 0, %p15;
	add.s64 	%rd145, %rd142, 768;
	ld.global.u32 	%r94, [%rd140+3072];
	ld.global.u32 	%r95, [%rd141+3072];
	setp.ne.s32 	%p16, %r94, %r95;
	selp.u16 	%rs109, 1, 0, %p16;
	and.b16  	%rs110, %rs385, 255;
	setp.eq.s16 	%p17, %rs110, 0;
	selp.u16 	%rs111, 1, 0, %p13;
	min.s64 	%rd146, %rd142, %rd439;
	selp.b16 	%rs112, 1, %rs385, %p13;
	selp.b64 	%rd147, %rd146, %rd439, %p13;
	selp.b16 	%rs113, %rs111, %rs112, %p17;
	and.b16  	%rs114, %rs113, 255;
	selp.b64 	%rd148, %rd142, %rd147, %p17;
	setp.eq.s16 	%p18, %rs114, 0;
	min.s64 	%rd149, %rd143, %rd148;
	selp.b16 	%rs115, 1, %rs113, %p14;
	selp.b64 	%rd150, %rd149, %rd148, %p14;
	selp.b16 	%rs116, %rs107, %rs115, %p18;
	and.b16  	%rs117, %rs116, 255;
	selp.b64 	%rd151, %rd143, %rd150, %p18;
	setp.eq.s16 	%p19, %rs117, 0;
	min.s64 	%rd152, %rd144, %rd151;
	selp.b16 	%rs118, 1, %rs116, %p15;
	selp.b64 	%rd153, %rd152, %rd151, %p15;
	selp.b16 	%rs119, %rs108, %rs118, %p19;
	and.b16  	%rs120, %rs119, 255;
	selp.b64 	%rd154, %rd144, %rd153, %p19;
	setp.eq.s16 	%p20, %rs120, 0;
	min.s64 	%rd155, %rd145, %rd154;
	selp.b16 	%rs121, 1, %rs119, %p16;
	selp.b64 	%rd156, %rd155, %rd154, %p16;
	selp.b16 	%rs385, %rs109, %rs121, %p20;
	selp.b64 	%rd439, %rd145, %rd156, %p20;
	sub.s64 	%rd157, %rd1, %rd456;
	setp.lt.u64 	%p21, %rd157, %rd5;
	add.s32 	%r547, %r547, 1;
	sub.s32 	%r546, %r546, %r87;
	@%p21 bra 	$L__BB12_94;
	bra.uni 	$L__BB12_80;
$L__BB12_82:
	setp.le.u64 	%p22, %rd1, %rd456;
	cvt.u32.u64 	%r96, %rd456;
	cvt.u32.u64 	%r97, %rd1;
	sub.s32 	%r98, %r97, %r96;
	setp.ge.s32 	%p23, %r26, %r98;
	or.pred  	%p24, %p22, %p23;
	@%p24 bra 	$L__BB12_94;
	cvt.u32.u64 	%r100, %rd5;
	cvt.u32.u64 	%r101, %rd6;
	not.b32 	%r102, %r26;
	add.s32 	%r33, %r102, %r27;
	add.s32 	%r103, %r100, %r101;
	sub.s32 	%r104, %r33, %r103;
	mul.lo.s32 	%r105, %r1, %r547;
	shl.b32 	%r106, %r105, 10;
	sub.s32 	%r107, %r104, %r106;
	shr.u32 	%r108, %r107, 8;
	add.s32 	%r34, %r108, 1;
	and.b32  	%r35, %r34, 7;
	setp.lt.u32 	%p25, %r107, 1792;
	mov.u32 	%r550, %r26;
	@%p25 bra 	$L__BB12_86;
	shr.u32 	%r109, %r546, 8;
	add.s32 	%r110, %r109, 1;
	and.b32  	%r111, %r110, 33554424;
	neg.s32 	%r548, %r111;
	mov.u32 	%r550, %r26;
$L__BB12_85:
	.pragma "nounroll";
	cvt.u64.u32 	%rd159, %r550;
	add.s64 	%rd160, %rd456, %rd159;
	shl.b64 	%rd161, %rd160, 2;
	add.s64 	%rd162, %rd2, %rd161;
	add.s64 	%rd163, %rd3, %rd161;
	add.s64 	%rd164, %rd160, %rd119;
	ld.global.u32 	%r112, [%rd162];
	ld.global.u32 	%r113, [%rd163];
	setp.ne.s32 	%p26, %r112, %r113;
	selp.u16 	%rs123, 1, 0, %p26;
	and.b16  	%rs124, %rs385, 255;
	setp.ne.s16 	%p28, %rs124, 0;
	and.pred  	%p29, %p28, %p26;
	min.s64 	%rd165, %rd164, %rd439;
	setp.eq.s16 	%p30, %rs124, 0;
	selp.b16 	%rs125, %rs123, %rs385, %p30;
	selp.b64 	%rd166, %rd164, %rd439, %p30;
	selp.b16 	%rs126, 1, %rs125, %p29;
	and.b16  	%rs127, %rs126, 255;
	selp.b64 	%rd167, %rd165, %rd166, %p29;
	add.s64 	%rd168, %rd164, 256;
	ld.global.u32 	%r114, [%rd162+1024];
	ld.global.u32 	%r115, [%rd163+1024];
	setp.ne.s32 	%p31, %r114, %r115;
	selp.u16 	%rs128, 1, 0, %p31;
	setp.ne.s16 	%p33, %rs127, 0;
	and.pred  	%p34, %p33, %p31;
	min.s64 	%rd169, %rd168, %rd167;
	setp.eq.s16 	%p35, %rs127, 0;
	selp.b16 	%rs129, %rs128, %rs126, %p35;
	selp.b64 	%rd170, %rd168, %rd167, %p35;
	selp.b16 	%rs130, 1, %rs129, %p34;
	and.b16  	%rs131, %rs130, 255;
	selp.b64 	%rd171, %rd169, %rd170, %p34;
	add.s64 	%rd172, %rd164, 512;
	ld.global.u32 	%r116, [%rd162+2048];
	ld.global.u32 	%r117, [%rd163+2048];
	setp.ne.s32 	%p36, %r116, %r117;
	selp.u16 	%rs132, 1, 0, %p36;
	setp.ne.s16 	%p38, %rs131, 0;
	and.pred  	%p39, %p38, %p36;
	min.s64 	%rd173, %rd172, %rd171;
	setp.eq.s16 	%p40, %rs131, 0;
	selp.b16 	%rs133, %rs132, %rs130, %p40;
	selp.b64 	%rd174, %rd172, %rd171, %p40;
	selp.b16 	%rs134, 1, %rs133, %p39;
	and.b16  	%rs135, %rs134, 255;
	selp.b64 	%rd175, %rd173, %rd174, %p39;
	add.s64 	%rd176, %rd164, 768;
	ld.global.u32 	%r118, [%rd162+3072];
	ld.global.u32 	%r119, [%rd163+3072];
	setp.ne.s32 	%p41, %r118, %r119;
	selp.u16 	%rs136, 1, 0, %p41;
	setp.ne.s16 	%p43, %rs135, 0;
	and.pred  	%p44, %p43, %p41;
	min.s64 	%rd177, %rd176, %rd175;
	setp.eq.s16 	%p45, %rs135, 0;
	selp.b16 	%rs137, %rs136, %rs134, %p45;
	selp.b64 	%rd178, %rd176, %rd175, %p45;
	selp.b16 	%rs138, 1, %rs137, %p44;
	and.b16  	%rs139, %rs138, 255;
	selp.b64 	%rd179, %rd177, %rd178, %p44;
	add.s64 	%rd180, %rd164, 1024;
	ld.global.u32 	%r120, [%rd162+4096];
	ld.global.u32 	%r121, [%rd163+4096];
	setp.ne.s32 	%p46, %r120, %r121;
	selp.u16 	%rs140, 1, 0, %p46;
	setp.ne.s16 	%p48, %rs139, 0;
	and.pred  	%p49, %p48, %p46;
	min.s64 	%rd181, %rd180, %rd179;
	setp.eq.s16 	%p50, %rs139, 0;
	selp.b16 	%rs141, %rs140, %rs138, %p50;
	selp.b64 	%rd182, %rd180, %rd179, %p50;
	selp.b16 	%rs142, 1, %rs141, %p49;
	and.b16  	%rs143, %rs142, 255;
	selp.b64 	%rd183, %rd181, %rd182, %p49;
	add.s64 	%rd184, %rd164, 1280;
	ld.global.u32 	%r122, [%rd162+5120];
	ld.global.u32 	%r123, [%rd163+5120];
	setp.ne.s32 	%p51, %r122, %r123;
	selp.u16 	%rs144, 1, 0, %p51;
	setp.ne.s16 	%p53, %rs143, 0;
	and.pred  	%p54, %p53, %p51;
	min.s64 	%rd185, %rd184, %rd183;
	setp.eq.s16 	%p55, %rs143, 0;
	selp.b16 	%rs145, %rs144, %rs142, %p55;
	selp.b64 	%rd186, %rd184, %rd183, %p55;
	selp.b16 	%rs146, 1, %rs145, %p54;
	and.b16  	%rs147, %rs146, 255;
	selp.b64 	%rd187, %rd185, %rd186, %p54;
	add.s64 	%rd188, %rd164, 1536;
	ld.global.u32 	%r124, [%rd162+6144];
	ld.global.u32 	%r125, [%rd163+6144];
	setp.ne.s32 	%p56, %r124, %r125;
	selp.u16 	%rs148, 1, 0, %p56;
	setp.ne.s16 	%p58, %rs147, 0;
	and.pred  	%p59, %p58, %p56;
	min.s64 	%rd189, %rd188, %rd187;
	setp.eq.s16 	%p60, %rs147, 0;
	selp.b16 	%rs149, %rs148, %rs146, %p60;
	selp.b64 	%rd190, %rd188, %rd187, %p60;
	selp.b16 	%rs150, 1, %rs149, %p59;
	and.b16  	%rs151, %rs150, 255;
	selp.b64 	%rd191, %rd189, %rd190, %p59;
	add.s64 	%rd192, %rd164, 1792;
	ld.global.u32 	%r126, [%rd162+7168];
	ld.global.u32 	%r127, [%rd163+7168];
	setp.ne.s32 	%p61, %r126, %r127;
	selp.u16 	%rs152, 1, 0, %p61;
	setp.ne.s16 	%p63, %rs151, 0;
	and.pred  	%p64, %p63, %p61;
	min.s64 	%rd193, %rd192, %rd191;
	setp.eq.s16 	%p65, %rs151, 0;
	selp.b16 	%rs153, %rs152, %rs150, %p65;
	selp.b64 	%rd194, %rd192, %rd191, %p65;
	selp.b16 	%rs385, 1, %rs153, %p64;
	selp.b64 	%rd439, %rd193, %rd194, %p64;
	add.s32 	%r550, %r550, 2048;
	add.s32 	%r548, %r548, 8;
	setp.ne.s32 	%p66, %r548, 0;
	@%p66 bra 	$L__BB12_85;
$L__BB12_86:
	setp.eq.s32 	%p67, %r35, 0;
	@%p67 bra 	$L__BB12_94;
	setp.lt.u32 	%p68, %r35, 4;
	@%p68 bra 	$L__BB12_89;
	cvt.u64.u32 	%rd196, %r550;
	add.s64 	%rd197, %rd456, %rd196;
	shl.b64 	%rd198, %rd197, 2;
	add.s64 	%rd199, %rd2, %rd198;
	add.s64 	%rd200, %rd3, %rd198;
	add.s64 	%rd201, %rd197, %rd119;
	ld.global.u32 	%r128, [%rd199];
	ld.global.u32 	%r129, [%rd200];
	setp.ne.s32 	%p69, %r128, %r129;
	selp.u16 	%rs155, 1, 0, %p69;
	and.b16  	%rs156, %rs385, 255;
	setp.ne.s16 	%p71, %rs156, 0;
	and.pred  	%p72, %p71, %p69;
	min.s64 	%rd202, %rd201, %rd439;
	setp.eq.s16 	%p73, %rs156, 0;
	selp.b16 	%rs157, %rs155, %rs385, %p73;
	selp.b64 	%rd203, %rd201, %rd439, %p73;
	selp.b16 	%rs158, 1, %rs157, %p72;
	and.b16  	%rs159, %rs158, 255;
	selp.b64 	%rd204, %rd202, %rd203, %p72;
	add.s32 	%r130, %r550, 256;
	cvt.u64.u32 	%rd205, %r130;
	add.s64 	%rd206, %rd456, %rd205;
	add.s64 	%rd207, %rd206, %rd119;
	ld.global.u32 	%r131, [%rd199+1024];
	ld.global.u32 	%r132, [%rd200+1024];
	setp.ne.s32 	%p74, %r131, %r132;
	selp.u16 	%rs160, 1, 0, %p74;
	setp.ne.s16 	%p76, %rs159, 0;
	and.pred  	%p77, %p76, %p74;
	min.s64 	%rd208, %rd207, %rd204;
	setp.eq.s16 	%p78, %rs159, 0;
	selp.b16 	%rs161, %rs160, %rs158, %p78;
	selp.b64 	%rd209, %rd207, %rd204, %p78;
	selp.b16 	%rs162, 1, %rs161, %p77;
	and.b16  	%rs163, %rs162, 255;
	selp.b64 	%rd210, %rd208, %rd209, %p77;
	add.s32 	%r133, %r550, 512;
	cvt.u64.u32 	%rd211, %r133;
	add.s64 	%rd212, %rd456, %rd211;
	add.s64 	%rd213, %rd212, %rd119;
	ld.global.u32 	%r134, [%rd199+2048];
	ld.global.u32 	%r135, [%rd200+2048];
	setp.ne.s32 	%p79, %r134, %r135;
	selp.u16 	%rs164, 1, 0, %p79;
	setp.ne.s16 	%p81, %rs163, 0;
	and.pred  	%p82, %p81, %p79;
	min.s64 	%rd214, %rd213, %rd210;
	setp.eq.s16 	%p83, %rs163, 0;
	selp.b16 	%rs165, %rs164, %rs162, %p83;
	selp.b64 	%rd215, %rd213, %rd210, %p83;
	selp.b16 	%rs166, 1, %rs165, %p82;
	and.b16  	%rs167, %rs166, 255;
	selp.b64 	%rd216, %rd214, %rd215, %p82;
	add.s32 	%r136, %r550, 768;
	cvt.u64.u32 	%rd217, %r136;
	add.s64 	%rd218, %rd456, %rd217;
	add.s64 	%rd219, %rd218, %rd119;
	ld.global.u32 	%r137, [%rd199+3072];
	ld.global.u32 	%r138, [%rd200+3072];
	setp.ne.s32 	%p84, %r137, %r138;
	selp.u16 	%rs168, 1, 0, %p84;
	setp.ne.s16 	%p86, %rs167, 0;
	and.pred  	%p87, %p86, %p84;
	min.s64 	%rd220, %rd219, %rd216;
	setp.eq.s16 	%p88, %rs167, 0;
	selp.b16 	%rs169, %rs168, %rs166, %p88;
	selp.b64 	%rd221, %rd219, %rd216, %p88;
	selp.b16 	%rs385, 1, %rs169, %p87;
	selp.b64 	%rd439, %rd220, %rd221, %p87;
	add.s32 	%r550, %r550, 1024;
$L__BB12_89:
	and.b32  	%r139, %r34, 3;
	setp.eq.s32 	%p89, %r139, 0;
	@%p89 bra 	$L__BB12_94;
	setp.eq.s32 	%p90, %r139, 1;
	@%p90 bra 	$L__BB12_92;
	cvt.u64.u32 	%rd223, %r550;
	add.s64 	%rd224, %rd456, %rd223;
	shl.b64 	%rd225, %rd224, 2;
	add.s64 	%rd226, %rd2, %rd225;
	add.s64 	%rd227, %rd3, %rd225;
	add.s64 	%rd228, %rd224, %rd119;
	ld.global.u32 	%r140, [%rd226];
	ld.global.u32 	%r141, [%rd227];
	setp.ne.s32 	%p91, %r140, %r141;
	selp.u16 	%rs171, 1, 0, %p91;
	and.b16  	%rs172, %rs385, 255;
	setp.ne.s16 	%p93, %rs172, 0;
	and.pred  	%p94, %p93, %p91;
	min.s64 	%rd229, %rd228, %rd439;
	setp.eq.s16 	%p95, %rs172, 0;
	selp.b16 	%rs173, %rs171, %rs385, %p95;
	selp.b64 	%rd230, %rd228, %rd439, %p95;
	selp.b16 	%rs174, 1, %rs173, %p94;
	and.b16  	%rs175, %rs174, 255;
	selp.b64 	%rd231, %rd229, %rd230, %p94;
	add.s32 	%r142, %r550, 256;
	cvt.u64.u32 	%rd232, %r142;
	add.s64 	%rd233, %rd456, %rd232;
	add.s64 	%rd234, %rd233, %rd119;
	ld.global.u32 	%r143, [%rd226+1024];
	ld.global.u32 	%r144, [%rd227+1024];
	setp.ne.s32 	%p96, %r143, %r144;
	selp.u16 	%rs176, 1, 0, %p96;
	setp.ne.s16 	%p98, %rs175, 0;
	and.pred  	%p99, %p98, %p96;
	min.s64 	%rd235, %rd234, %rd231;
	setp.eq.s16 	%p100, %rs175, 0;
	selp.b16 	%rs177, %rs176, %rs174, %p100;
	selp.b64 	%rd236, %rd234, %rd231, %p100;
	selp.b16 	%rs385, 1, %rs177, %p99;
	selp.b64 	%rd439, %rd235, %rd236, %p99;
	add.s32 	%r550, %r550, 512;
$L__BB12_92:
	and.b32  	%r145, %r33, 256;
	setp.ne.s32 	%p101, %r145, 0;
	@%p101 bra 	$L__BB12_94;
	cvt.u64.u32 	%rd237, %r550;
	add.s64 	%rd238, %rd456, %rd237;
	shl.b64 	%rd239, %rd238, 2;
	add.s64 	%rd240, %rd2, %rd239;
	add.s64 	%rd241, %rd3, %rd239;
	add.s64 	%rd242, %rd238, %rd119;
	ld.global.u32 	%r146, [%rd240];
	ld.global.u32 	%r147, [%rd241];
	setp.ne.s32 	%p102, %r146, %r147;
	selp.u16 	%rs178, 1, 0, %p102;
	and.b16  	%rs179, %rs385, 255;
	setp.ne.s16 	%p104, %rs179, 0;
	and.pred  	%p105, %p104, %p102;
	min.s64 	%rd243, %rd242, %rd439;
	setp.eq.s16 	%p106, %rs179, 0;
	selp.b16 	%rs180, %rs178, %rs385, %p106;
	selp.b64 	%rd244, %rd242, %rd439, %p106;
	selp.b16 	%rs385, 1, %rs180, %p105;
	selp.b64 	%rd439, %rd243, %rd244, %p105;
$L__BB12_94:
	// begin inline asm
	mov.u32 %r148, %laneid;
	// end inline asm
	cvt.u32.u16 	%r169, %rs385;
	and.b32  	%r150, %r169, 255;
	mov.b32 	%r166, 1;
	mov.b32 	%r167, 31;
	mov.b32 	%r168, -1;
	// begin inline asm
	shfl.sync.down.b32 %r149, %r150, %r166, %r167, %r168;
	// end inline asm
	// begin inline asm
	shfl.sync.down.b32 %r154, %r155, %r166, %r167, %r168;
	// end inline asm
	mov.b64 	{%r160, %r165}, %rd439;
	// begin inline asm
	shfl.sync.down.b32 %r159, %r160, %r166, %r167, %r168;
	// end inline asm
	// begin inline asm
	shfl.sync.down.b32 %r164, %r165, %r166, %r167, %r168;
	// end inline asm
	mov.b64 	%rd95, {%r159, %r164};
	cvt.u16.u32 	%rs74, %r149;
	setp.gt.s32 	%p107, %r148, 30;
	@%p107 bra 	$L__BB12_98;
	and.b16  	%rs181, %rs385, 255;
	setp.eq.s16 	%p108, %rs181, 0;
	and.b16  	%rs182, %rs74, 255;
	setp.eq.s16 	%p109, %rs182, 0;
	or.pred  	%p110, %p108, %p109;
	@%p110 bra 	$L__BB12_97;
	min.s64 	%rd439, %rd95, %rd439;
	mov.b16 	%rs385, 1;
	bra.uni 	$L__BB12_98;
$L__BB12_97:
	setp.eq.s16 	%p111, %rs181, 0;
	selp.b16 	%rs385, %rs74, %rs385, %p111;
	selp.b64 	%rd439, %rd95, %rd439, %p111;
$L__BB12_98:
	cvt.u32.u16 	%r190, %rs385;
	and.b32  	%r171, %r190, 255;
	mov.b32 	%r187, 2;
	mov.b32 	%r188, 31;
	mov.b32 	%r189, -1;
	// begin inline asm
	shfl.sync.down.b32 %r170, %r171, %r187, %r188, %r189;
	// end inline asm
	// begin inline asm
	shfl.sync.down.b32 %r175, %r176, %r187, %r188, %r189;
	// end inline asm
	mov.b64 	{%r181, %r186}, %rd439;
	// begin inline asm
	shfl.sync.down.b32 %r180, %r181, %r187, %r188, %r189;
	// end inline asm
	// begin inline asm
	shfl.sync.down.b32 %r185, %r186, %r187, %r188, %r189;
	// end inline asm
	mov.b64 	%rd99, {%r180, %r185};
	cvt.u16.u32 	%rs77, %r170;
	setp.gt.s32 	%p112, %r148, 29;
	@%p112 bra 	$L__BB12_102;
	and.b16  	%rs185, %rs385, 255;
	setp.eq.s16 	%p113, %rs185, 0;
	and.b16  	%rs186, %rs77, 255;
	setp.eq.s16 	%p114, %rs186, 0;
	or.pred  	%p115, %p113, %p114;
	@%p115 bra 	$L__BB12_101;
	min.s64 	%rd439, %rd99, %rd439;
	mov.b16 	%rs385, 1;
	bra.uni 	$L__BB12_102;
$L__BB12_101:
	setp.eq.s16 	%p116, %rs185, 0;
	selp.b16 	%rs385, %rs77, %rs385, %p116;
	selp.b64 	%rd439, %rd99, %rd439, %p116;
$L__BB12_102:
	cvt.u32.u16 	%r211, %rs385;
	and.b32  	%r192, %r211, 255;
	mov.b32 	%r208, 4;
	mov.b32 	%r209, 31;
	mov.b32 	%r210, -1;
	// begin inline asm
	shfl.sync.down.b32 %r191, %r192, %r208, %r209, %r210;
	// end inline asm
	// begin inline asm
	shfl.sync.down.b32 %r196, %r197, %r208, %r209, %r210;
	// end inline asm
	mov.b64 	{%r202, %r207}, %rd439;
	// begin inline asm
	shfl.sync.down.b32 %r201, %r202, %r208, %r209, %r210;
	// end inline asm
	// begin inline asm
	shfl.sync.down.b32 %r206, %r207, %r208, %r209, %r210;
	// end inline asm
	mov.b64 	%rd103, {%r201, %r206};
	cvt.u16.u32 	%rs80, %r191;
	setp.gt.s32 	%p117, %r148, 27;
	@%p117 bra 	$L__BB12_106;
	and.b16  	%rs189, %rs385, 255;
	setp.eq.s16 	%p118, %rs189, 0;
	and.b16  	%rs190, %rs80, 255;
	setp.eq.s16 	%p119, %rs190, 0;
	or.pred  	%p120, %p118, %p119;
	@%p120 bra 	$L__BB12_105;
	min.s64 	%rd439, %rd103, %rd439;
	mov.b16 	%rs385, 1;
	bra.uni 	$L__BB12_106;
$L__BB12_105:
	setp.eq.s16 	%p121, %rs189, 0;
	selp.b16 	%rs385, %rs80, %rs385, %p121;
	selp.b64 	%rd439, %rd103, %rd439, %p121;
$L__BB12_106:
	cvt.u32.u16 	%r232, %rs385;
	and.b32  	%r213, %r232, 255;
	mov.b32 	%r229, 8;
	mov.b32 	%r230, 31;
	mov.b32 	%r231, -1;
	// begin inline asm
	shfl.sync.down.b32 %r212, %r213, %r229, %r230, %r231;
	// end inline asm
	// begin inline asm
	shfl.sync.down.b32 %r217, %r218, %r229, %r230, %r231;
	// end inline asm
	mov.b64 	{%r223, %r228}, %rd439;
	// begin inline asm
	shfl.sync.down.b32 %r222, %r223, %r229, %r230, %r231;
	// end inline asm
	// begin inline asm
	shfl.sync.down.b32 %r227, %r228, %r229, %r230, %r231;
	// end inline asm
	mov.b64 	%rd107, {%r222, %r227};
	cvt.u16.u32 	%rs83, %r212;
	setp.gt.s32 	%p122, %r148, 23;
	@%p122 bra 	$L__BB12_110;
	and.b16  	%rs193, %rs385, 255;
	setp.eq.s16 	%p123, %rs193, 0;
	and.b16  	%rs194, %rs83, 255;
	setp.eq.s16 	%p124, %rs194, 0;
	or.pred  	%p125, %p123, %p124;
	@%p125 bra 	$L__BB12_109;
	min.s64 	%rd439, %rd107, %rd439;
	mov.b16 	%rs385, 1;
	bra.uni 	$L__BB12_110;
$L__BB12_109:
	setp.eq.s16 	%p126, %rs193, 0;
	selp.b16 	%rs385, %rs83, %rs385, %p126;
	selp.b64 	%rd439, %rd107, %rd439, %p126;
$L__BB12_110:
	cvt.u32.u16 	%r253, %rs385;
	and.b32  	%r234, %r253, 255;
	mov.b32 	%r250, 16;
	mov.b32 	%r251, 31;
	mov.b32 	%r252, -1;
	// begin inline asm
	shfl.sync.down.b32 %r233, %r234, %r250, %r251, %r252;
	// end inline asm
	// begin inline asm
	shfl.sync.down.b32 %r238, %r239, %r250, %r251, %r252;
	// end inline asm
	mov.b64 	{%r244, %r249}, %rd439;
	// begin inline asm
	shfl.sync.down.b32 %r243, %r244, %r250, %r251, %r252;
	// end inline asm
	// begin inline asm
	shfl.sync.down.b32 %r248, %r249, %r250, %r251, %r252;
	// end inline asm
	mov.b64 	%rd111, {%r243, %r248};
	cvt.u16.u32 	%rs86, %r233;
	setp.gt.s32 	%p127, %r148, 15;
	@%p127 bra 	$L__BB12_114;
	and.b16  	%rs197, %rs385, 255;
	setp.eq.s16 	%p128, %rs197, 0;
	and.b16  	%rs198, %rs86, 255;
	setp.eq.s16 	%p129, %rs198, 0;
	or.pred  	%p130, %p128, %p129;
	@%p130 bra 	$L__BB12_113;
	min.s64 	%rd439, %rd111, %rd439;
	mov.b16 	%rs385, 1;
	bra.uni 	$L__BB12_114;
$L__BB12_113:
	setp.eq.s16 	%p131, %rs197, 0;
	selp.b16 	%rs385, %rs86, %rs385, %p131;
	selp.b64 	%rd439, %rd111, %rd439, %p131;
$L__BB12_114:
	setp.ne.s32 	%p132, %r148, 0;
	@%p132 bra 	$L__BB12_116;
	shr.u32 	%r254, %r26, 1;
	and.b32  	%r255, %r254, 496;
	mov.u32 	%r256, _ZZN3cub18CUB_300001_SM_10006detail6reduce18DeviceReduceKernelINS2_10policy_hubIN4cuda3std3__45tupleIJblEEEyN6thrust24THRUST_300001_SM_1000_NS8cuda_cub9__find_if7functorIS9_EEE10Policy1000ENSB_12zip_iteratorINS8_IJNSD_26transform_input_iterator_tIbNSC_6detail35transform_pair_of_input_iterators_tIbNSB_6detail15normal_iteratorINSB_10device_ptrIiEEEESQ_NS7_8equal_toIiEEEENS7_10__not_fn_tINS7_10__identityEEEEENSB_17counting_iteratorIlNSB_11use_defaultESZ_SZ_EEEEEEEySF_S9_SV_EEvT0_PT3_T1_NS0_13GridEvenShareIS16_EET2_T4_E12temp_storage;
	add.s32 	%r257, %r256, %r255;
	st.shared.u8 	[%r257+8], %rs385;
	st.shared.u64 	[%r257+16], %rd439;
$L__BB12_116:
	bar.sync 	0;
	setp.ne.s32 	%p133, %r26, 0;
	@%p133 bra 	$L__BB12_118;
	ld.shared.u8 	%rs201, [_ZZN3cub18CUB_300001_SM_10006detail6reduce18DeviceReduceKernelINS2_10policy_hubIN4cuda3std3__45tupleIJblEEEyN6thrust24THRUST_300001_SM_1000_NS8cuda_cub9__find_if7functorIS9_EEE10Policy1000ENSB_12zip_iteratorINS8_IJNSD_26transform_input_iterator_tIbNSC_6detail35transform_pair_of_input_iterators_tIbNSB_6detail15normal_iteratorINSB_10device_ptrIiEEEESQ_NS7_8equal_toIiEEEENS7_10__not_fn_tINS7_10__identityEEEEENSB_17counting_iteratorIlNSB_11use_defaultESZ_SZ_EEEEEEEySF_S9_SV_EEvT0_PT3_T1_NS0_13GridEvenShareIS16_EET2_T4_E12temp_storage+24];
	ld.shared.u64 	%rd245, [_ZZN3cub18CUB_300001_SM_10006detail6reduce18DeviceReduceKernelINS2_10policy_hubIN4cuda3std3__45tupleIJblEEEyN6thrust24THRUST_300001_SM_1000_NS8cuda_cub9__find_if7functorIS9_EEE10Policy1000ENSB_12zip_iteratorINS8_IJNSD_26transform_input_iterator_tIbNSC_6detail35transform_pair_of_input_iterators_tIbNSB_6detail15normal_iteratorINSB_10device_ptrIiEEEESQ_NS7_8equal_toIiEEEENS7_10__not_fn_tINS7_10__identityEEEEENSB_17counting_iteratorIlNSB_11use_defaultESZ_SZ_EEEEEEEySF_S9_SV_EEvT0_PT3_T1_NS0_13GridEvenShareIS16_EET2_T4_E12temp_storage+32];
	and.b16  	%rs202, %rs385, 255;
	setp.eq.s16 	%p134, %rs202, 0;
	setp.eq.s16 	%p135, %rs201, 0;
	min.s64 	%rd246, %rd245, %rd439;
	selp.b16 	%rs203, %rs385, 1, %p135;
	selp.b16 	%rs204, %rs201, %rs203, %p134;
	and.b16  	%rs205, %rs204, 255;
	selp.b64 	%rd247, %rd439, %rd246, %p135;
	selp.b64 	%rd248, %rd245, %rd247, %p134;
	ld.shared.u8 	%rs206, [_ZZN3cub18CUB_300001_SM_10006detail6reduce18DeviceReduceKernelINS2_10policy_hubIN4cuda3std3__45tupleIJblEEEyN6thrust24THRUST_300001_SM_1000_NS8cuda_cub9__find_if7functorIS9_EEE10Policy1000ENSB_12zip_iteratorINS8_IJNSD_26transform_input_iterator_tIbNSC_6detail35transform_pair_of_input_iterators_tIbNSB_6detail15normal_iteratorINSB_10device_ptrIiEEEESQ_NS7_8equal_toIiEEEENS7_10__not_fn_tINS7_10__identityEEEEENSB_17counting_iteratorIlNSB_11use_defaultESZ_SZ_EEEEEEEySF_S9_SV_EEvT0_PT3_T1_NS0_13GridEvenShareIS16_EET2_T4_E12temp_storage+40];
	ld.shared.u64 	%rd249, [_ZZN3cub18CUB_300001_SM_10006detail6reduce18DeviceReduceKernelINS2_10policy_hubIN4cuda3std3__45tupleIJblEEEyN6thrust24THRUST_300001_SM_1000_NS8cuda_cub9__find_if7functorIS9_EEE10Policy1000ENSB_12zip_iteratorINS8_IJNSD_26transform_input_iterator_tIbNSC_6detail35transform_pair_of_input_iterators_tIbNSB_6detail15normal_iteratorINSB_10device_ptrIiEEEESQ_NS7_8equal_toIiEEEENS7_10__not_fn_tINS7_10__identityEEEEENSB_17counting_iteratorIlNSB_11use_defaultESZ_SZ_EEEEEEEySF_S9_SV_EEvT0_PT3_T1_NS0_13GridEvenShareIS16_EET2_T4_E12temp_storage+48];
	setp.eq.s16 	%p136, %rs205, 0;
	setp.eq.s16 	%p137, %rs206, 0;
	min.s64 	%rd250, %rd249, %rd248;
	selp.b16 	%rs207, %rs204, 1, %p137;
	selp.b16 	%rs208, %rs206, %rs207, %p136;
	and.b16  	%rs209, %rs208, 255;
	selp.b64 	%rd251, %rd248, %rd250, %p137;
	selp.b64 	%rd252, %rd249, %rd251, %p136;
	ld.shared.u8 	%rs210, [_ZZN3cub18CUB_300001_SM_10006detail6reduce18DeviceReduceKernelINS2_10policy_hubIN4cuda3std3__45tupleIJblEEEyN6thrust24THRUST_300001_SM_1000_NS8cuda_cub9__find_if7functorIS9_EEE10Policy1000ENSB_12zip_iteratorINS8_IJNSD_26transform_input_iterator_tIbNSC_6detail35transform_pair_of_input_iterators_tIbNSB_6detail15normal_iteratorINSB_10device_ptrIiEEEESQ_NS7_8equal_toIiEEEENS7_10__not_fn_tINS7_10__identityEEEEENSB_17counting_iteratorIlNSB_11use_defaultESZ_SZ_EEEEEEEySF_S9_SV_EEvT0_PT3_T1_NS0_13GridEvenShareIS16_EET2_T4_E12temp_storage+56];
	ld.shared.u64 	%rd253, [_ZZN3cub18CUB_300001_SM_10006detail6reduce18DeviceReduceKernelINS2_10policy_hubIN4cuda3std3__45tupleIJblEEEyN6thrust24THRUST_300001_SM_1000_NS8cuda_cub9__find_if7functorIS9_EEE10Policy1000ENSB_12zip_iteratorINS8_IJNSD_26transform_input_iterator_tIbNSC_6detail35transform_pair_of_input_iterators_tIbNSB_6detail15normal_iteratorINSB_10device_ptrIiEEEESQ_NS7_8equal_toIiEEEENS7_10__not_fn_tINS7_10__identityEEEEENSB_17counting_iteratorIlNSB_11use_defaultESZ_SZ_EEEEEEEySF_S9_SV_EEvT0_PT3_T1_NS0_13GridEvenShareIS16_EET2_T4_E12temp_storage+64];
	setp.eq.s16 	%p138, %rs209, 0;
	setp.eq.s16 	%p139, %rs210, 0;
	min.s64 	%rd254, %rd253, %rd252;
	selp.b16 	%rs211, %rs208, 1, %p139;
	selp.b16 	%rs212, %rs210, %rs211, %p138;
	and.b16  	%rs213, %rs212, 255;
	selp.b64 	%rd255, %rd252, %rd254, %p139;
	selp.b64 	%rd256, %rd253, %rd255, %p138;
	ld.shared.u8 	%rs214, [_ZZN3cub18CUB_300001_SM_10006detail6reduce18DeviceReduceKernelINS2_10policy_hubIN4cuda3std3__45tupleIJblEEEyN6thrust24THRUST_300001_SM_1000_NS8cuda_cub9__find_if7functorIS9_EEE10Policy1000ENSB_12zip_iteratorINS8_IJNSD_26transform_input_iterator_tIbNSC_6detail35transform_pair_of_input_iterators_tIbNSB_6detail15normal_iteratorINSB_10device_ptrIiEEEESQ_NS7_8equal_toIiEEEENS7_10__not_fn_tINS7_10__identityEEEEENSB_17counting_iteratorIlNSB_11use_defaultESZ_SZ_EEEEEEEySF_S9_SV_EEvT0_PT3_T1_NS0_13GridEvenShareIS16_EET2_T4_E12temp_storage+72];
	ld.shared.u64 	%rd257, [_ZZN3cub18CUB_300001_SM_10006detail6reduce18DeviceReduceKernelINS2_10policy_hubIN4cuda3std3__45tupleIJblEEEyN6thrust24THRUST_300001_SM_1000_NS8cuda_cub9__find_if7functorIS9_EEE10Policy1000ENSB_12zip_iteratorINS8_IJNSD_26transform_input_iterator_tIbNSC_6detail35transform_pair_of_input_iterators_tIbNSB_6detail15normal_iteratorINSB_10device_ptrIiEEEESQ_NS7_8equal_toIiEEEENS7_10__not_fn_tINS7_10__identityEEEEENSB_17counting_iteratorIlNSB_11use_defaultESZ_SZ_EEEEEEEySF_S9_SV_EEvT0_PT3_T1_NS0_13GridEvenShareIS16_EET2_T4_E12temp_storage+80];
	setp.eq.s16 	%p140, %rs213, 0;
	setp.eq.s16 	%p141, %rs214, 0;
	min.s64 	%rd258, %rd257, %rd256;
	selp.b16 	%rs215, %rs212, 1, %p141;
	selp.b16 	%rs216, %rs214, %rs215, %p140;
	and.b16  	%rs217, %rs216, 255;
	selp.b64 	%rd259, %rd256, %rd258, %p141;
	selp.b64 	%rd260, %rd257, %rd259, %p140;
	ld.shared.u8 	%rs218, [_ZZN3cub18CUB_300001_SM_10006detail6reduce18DeviceReduceKernelINS2_10policy_hubIN4cuda3std3__45tupleIJblEEEyN6thrust24THRUST_300001_SM_1000_NS8cuda_cub9__find_if7functorIS9_EEE10Policy1000ENSB_12zip_iteratorINS8_IJNSD_26transform_input_iterator_tIbNSC_6detail35transform_pair_of_input_iterators_tIbNSB_6detail15normal_iteratorINSB_10device_ptrIiEEEESQ_NS7_8equal_toIiEEEENS7_10__not_fn_tINS7_10__identityEEEEENSB_17counting_iteratorIlNSB_11use_defaultESZ_SZ_EEEEEEEySF_S9_SV_EEvT0_PT3_T1_NS0_13GridEvenShareIS16_EET2_T4_E12temp_storage+88];
	ld.shared.u64 	%rd261, [_ZZN3cub18CUB_300001_SM_10006detail6reduce18DeviceReduceKernelINS2_10policy_hubIN4cuda3std3__45tupleIJblEEEyN6thrust24THRUST_300001_SM_1000_NS8cuda_cub9__find_if7functorIS9_EEE10Policy1000ENSB_12zip_iteratorINS8_IJNSD_26transform_input_iterator_tIbNSC_6detail35transform_pair_of_input_iterators_tIbNSB_6detail15normal_iteratorINSB_10device_ptrIiEEEESQ_NS7_8equal_toIiEEEENS7_10__not_fn_tINS7_10__identityEEEEENSB_17counting_iteratorIlNSB_11use_defaultESZ_SZ_EEEEEEEySF_S9_SV_EEvT0_PT3_T1_NS0_13GridEvenShareIS16_EET2_T4_E12temp_storage+96];
	setp.eq.s16 	%p142, %rs217, 0;
	setp.eq.s16 	%p143, %rs218, 0;
	min.s64 	%rd262, %rd261, %rd260;
	selp.b16 	%rs219, %rs216, 1, %p143;
	selp.b16 	%rs220, %rs218, %rs219, %p142;
	and.b16  	%rs221, %rs220, 255;
	selp.b64 	%rd263, %rd260, %rd262, %p143;
	selp.b64 	%rd264, %rd261, %rd263, %p142;
	ld.shared.u8 	%rs222, [_ZZN3cub18CUB_300001_SM_10006detail6reduce18DeviceReduceKernelINS2_10policy_hubIN4cuda3std3__45tupleIJblEEEyN6thrust24THRUST_300001_SM_1000_NS8cuda_cub9__find_if7functorIS9_EEE10Policy1000ENSB_12zip_iteratorINS8_IJNSD_26transform_input_iterator_tIbNSC_6detail35transform_pair_of_input_iterators_tIbNSB_6detail15normal_iteratorINSB_10device_ptrIiEEEESQ_NS7_8equal_toIiEEEENS7_10__not_fn_tINS7_10__identityEEEEENSB_17counting_iteratorIlNSB_11use_defaultESZ_SZ_EEEEEEEySF_S9_SV_EEvT0_PT3_T1_NS0_13GridEvenShareIS16_EET2_T4_E12temp_storage+104];
	ld.shared.u64 	%rd265, [_ZZN3cub18CUB_300001_SM_10006detail6reduce18DeviceReduceKernelINS2_10policy_hubIN4cuda3std3__45tupleIJblEEEyN6thrust24THRUST_300001_SM_1000_NS8cuda_cub9__find_if7functorIS9_EEE10Policy1000ENSB_12zip_iteratorINS8_IJNSD_26transform_input_iterator_tIbNSC_6detail35transform_pair_of_input_iterators_tIbNSB_6detail15normal_iteratorINSB_10device_ptrIiEEEESQ_NS7_8equal_toIiEEEENS7_10__not_fn_tINS7_10__identityEEEEENSB_17counting_iteratorIlNSB_11use_defaultESZ_SZ_EEEEEEEySF_S9_SV_EEvT0_PT3_T1_NS0_13GridEvenShareIS16_EET2_T4_E12temp_storage+112];
	setp.eq.s16 	%p144, %rs221, 0;
	setp.eq.s16 	%p145, %rs222, 0;
	min.s64 	%rd266, %rd265, %rd264;
	selp.b16 	%rs223, %rs220, 1, %p145;
	selp.b16 	%rs224, %rs222, %rs223, %p144;
	and.b16  	%rs225, %rs224, 255;
	selp.b64 	%rd267, %rd264, %rd266, %p145;
	selp.b64 	%rd268, %rd265, %rd267, %p144;
	ld.shared.u8 	%rs226, [_ZZN3cub18CUB_300001_SM_10006detail6reduce18DeviceReduceKernelINS2_10policy_hubIN4cuda3std3__45tupleIJblEEEyN6thrust24THRUST_300001_SM_1000_NS8cuda_cub9__find_if7functorIS9_EEE10Policy1000ENSB_12zip_iteratorINS8_IJNSD_26transform_input_iterator_tIbNSC_6detail35transform_pair_of_input_iterators_tIbNSB_6detail15normal_iteratorINSB_10device_ptrIiEEEESQ_NS7_8equal_toIiEEEENS7_10__not_fn_tINS7_10__identityEEEEENSB_17counting_iteratorIlNSB_11use_defaultESZ_SZ_EEEEEEEySF_S9_SV_EEvT0_PT3_T1_NS0_13GridEvenShareIS16_EET2_T4_E12temp_storage+120];
	ld.shared.u64 	%rd269, [_ZZN3cub18CUB_300001_SM_10006detail6reduce18DeviceReduceKernelINS2_10policy_hubIN4cuda3std3__45tupleIJblEEEyN6thrust24THRUST_300001_SM_1000_NS8cuda_cub9__find_if7functorIS9_EEE10Policy1000ENSB_12zip_iteratorINS8_IJNSD_26transform_input_iterator_tIbNSC_6detail35transform_pair_of_input_iterators_tIbNSB_6detail15normal_iteratorINSB_10device_ptrIiEEEESQ_NS7_8equal_toIiEEEENS7_10__not_fn_tINS7_10__identityEEEEENSB_17counting_iteratorIlNSB_11use_defaultESZ_SZ_EEEEEEEySF_S9_SV_EEvT0_PT3_T1_NS0_13GridEvenShareIS16_EET2_T4_E12temp_storage+128];
	setp.eq.s16 	%p146, %rs225, 0;
	setp.eq.s16 	%p147, %rs226, 0;
	min.s64 	%rd270, %rd269, %rd268;
	selp.b16 	%rs227, %rs224, 1, %p147;
	selp.b16 	%rs385, %rs226, %rs227, %p146;
	selp.b64 	%rd271, %rd268, %rd270, %p147;
	selp.b64 	%rd439, %rd269, %rd271, %p146;
$L__BB12_118:
	mov.u32 	%r539, %tid.x;
	setp.ne.s32 	%p324, %r539, 0;
	@%p324 bra 	$L__BB12_120;
	ld.param.u64 	%rd429, [_ZN3cub18CUB_300001_SM_10006detail6reduce18DeviceReduceKernelINS2_10policy_hubIN4cuda3std3__45tupleIJblEEEyN6thrust24THRUST_300001_SM_1000_NS8cuda_cub9__find_if7functorIS9_EEE10Policy1000ENSB_12zip_iteratorINS8_IJNSD_26transform_input_iterator_tIbNSC_6detail35transform_pair_of_input_iterators_tIbNSB_6detail15normal_iteratorINSB_10device_ptrIiEEEESQ_NS7_8equal_toIiEEEENS7_10__not_fn_tINS7_10__identityEEEEENSB_17counting_iteratorIlNSB_11use_defaultESZ_SZ_EEEEEEEySF_S9_SV_EEvT0_PT3_T1_NS0_13GridEvenShareIS16_EET2_T4__param_1];
	cvta.to.global.u64 	%rd426, %rd429;
	mul.wide.u32 	%rd427, %r2, 16;
	add.s64 	%rd428, %rd426, %rd427;
	st.global.u8 	[%rd428], %rs385;
	st.global.u64 	[%rd428+8], %rd439;
$L__BB12_120:
	ret;

}
	// .globl	_ZN3cub18CUB_300001_SM_10006detail6reduce28DeviceReduceSingleTileKernelINS2_10policy_hubIN4cuda3std3__45tupleIJblEEEyN6thrust24THRUST_300001_SM_1000_NS8cuda_cub9__find_if7functorIS9_EEE10Policy1000EPS9_SI_iSF_S9_S9_NS7_10__identityEEEvT0_T1_T2_T3_T4_T6_
.visible .entry _ZN3cub18CUB_300001_SM_10006detail6reduce28DeviceReduceSingleTileKernelINS2_10policy_hubIN4cuda3std3__45tupleIJblEEEyN6thrust24THRUST_300001_SM_1000_NS8cuda_cub9__find_if7functorIS9_EEE10Policy1000EPS9_SI_iSF_S9_S9_NS7_10__identityEEEvT0_T1_T2_T3_T4_T6_(
	.param .u64 .ptr .align 1 _ZN3cub18CUB_300001_SM_10006detail6reduce28DeviceReduceSingleTileKernelINS2_10policy_hubIN4cuda3std3__45tupleIJblEEEyN6thrust24THRUST_300001_SM_1000_NS8cuda_cub9__find_if7functorIS9_EEE10Policy1000EPS9_SI_iSF_S9_S9_NS7_10__identityEEEvT0_T1_T2_T3_T4_T6__param_0,
	.param .u64 .ptr .align 1 _ZN3cub18CUB_300001_SM_10006detail6reduce28DeviceReduceSingleTileKernelINS2_10policy_hubIN4cuda3std3__45tupleIJblEEEyN6thrust24THRUST_300001_SM_1000_NS8cuda_cub9__find_if7functorIS9_EEE10Policy1000EPS9_SI_iSF_S9_S9_NS7_10__identityEEEvT0_T1_T2_T3_T4_T6__param_1,
	.param .u32 _ZN3cub18CUB_300001_SM_10006detail6reduce28DeviceReduceSingleTileKernelINS2_10policy_hubIN4cuda3std3__45tupleIJblEEEyN6thrust24THRUST_300001_SM_1000_NS8cuda_cub9__find_if7functorIS9_EEE10Policy1000EPS9_SI_iSF_S9_S9_NS7_10__identityEEEvT0_T1_T2_T3_T4_T6__param_2,
	.param .align 1 .b8 _ZN3cub18CUB_300001_SM_10006detail6reduce28DeviceReduceSingleTileKernelINS2_10policy_hubIN4cuda3std3__45tupleIJblEEEyN6thrust24THRUST_300001_SM_1000_NS8cuda_cub9__find_if7functorIS9_EEE10Policy1000EPS9_SI_iSF_S9_S9_NS7_10__identityEEEvT0_T1_T2_T3_T4_T6__param_3[1],
	.param .align 8 .b8 _ZN3cub18CUB_300001_SM_10006detail6reduce28DeviceReduceSingleTileKernelINS2_10policy_hubIN4cuda3std3__45tupleIJblEEEyN6thrust24THRUST_300001_SM_1000_NS8cuda_cub9__find_if7functorIS9_EEE10Policy1000EPS9_SI_iSF_S9_S9_NS7_10__identityEEEvT0_T1_T2_T3_T4_T6__param_4[16],
	.param .align 1 .b8 _ZN3cub18CUB_300001_SM_10006detail6reduce28DeviceReduceSingleTileKernelINS2_10policy_hubIN4cuda3std3__45tupleIJblEEEyN6thrust24THRUST_300001_SM_1000_NS8cuda_cub9__find_if7functorIS9_EEE10Policy1000EPS9_SI_iSF_S9_S9_NS7_10__identityEEEvT0_T1_T2_T3_T4_T6__param_5[1]
)
.maxntid 256
.minnctapersm 1
{
	.reg .pred 	%p<188>;
	.reg .b16 	%rs<340>;
	.reg .b32 	%r<406>;
	.reg .b64 	%rd<359>;
	// demoted variable
	.shared .align 8 .b8 _ZZN3cub18CUB_300001_SM_10006detail6reduce28DeviceReduceSingleTileKernelINS2_10policy_hubIN4cuda3std3__45tupleIJblEEEyN6thrust24THRUST_300001_SM_1000_NS8cuda_cub9__find_if7functorIS9_EEE10Policy1000EPS9_SI_iSF_S9_S9_NS7_10__identityEEEvT0_T1_T2_T3_T4_T6_E12temp_storage[152];
	ld.param.u64 	%rd106, [_ZN3cub18CUB_300001_SM_10006detail6reduce28DeviceReduceSingleTileKernelINS2_10policy_hubIN4cuda3std3__45tupleIJblEEEyN6thrust24THRUST_300001_SM_1000_NS8cuda_cub9__find_if7functorIS9_EEE10Policy1000EPS9_SI_iSF_S9_S9_NS7_10__identityEEEvT0_T1_T2_T3_T4_T6__param_4+8];
	ld.param.u64 	%rd105, [_ZN3cub18CUB_300001_SM_10006detail6reduce28DeviceReduceSingleTileKernelINS2_10policy_hubIN4cuda3std3__45tupleIJblEEEyN6thrust24THRUST_300001_SM_1000_NS8cuda_cub9__find_if7functorIS9_EEE10Policy1000EPS9_SI_iSF_S9_S9_NS7_10__identityEEEvT0_T1_T2_T3_T4_T6__param_0];
	ld.param.u64 	%rd107, [_ZN3cub18CUB_300001_SM_10006detail6reduce28DeviceReduceSingleTileKernelINS2_10policy_hubIN4cuda3std3__45tupleIJblEEEyN6thrust24THRUST_300001_SM_1000_NS8cuda_cub9__find_if7functorIS9_EEE10Policy1000EPS9_SI_iSF_S9_S9_NS7_10__identityEEEvT0_T1_T2_T3_T4_T6__param_1];
	ld.param.u32 	%r38, [_ZN3cub18CUB_300001_SM_10006detail6reduce28DeviceReduceSingleTileKernelINS2_10policy_hubIN4cuda3std3__45tupleIJblEEEyN6thrust24THRUST_300001_SM_1000_NS8cuda_cub9__find_if7functorIS9_EEE10Policy1000EPS9_SI_iSF_S9_S9_NS7_10__identityEEEvT0_T1_T2_T3_T4_T6__param_2];
	ld.param.u8 	%rs82, [_ZN3cub18CUB_300001_SM_10006detail6reduce28DeviceReduceSingleTileKernelINS2_10policy_hubIN4cuda3std3__45tupleIJblEEEyN6thrust24THRUST_300001_SM_1000_NS8cuda_cub9__find_if7functorIS9_EEE10Policy1000EPS9_SI_iSF_S9_S9_NS7_10__identityEEEvT0_T1_T2_T3_T4_T6__param_4];
	cvta.to.global.u64 	%rd1, %rd107;
	setp.ne.s32 	%p1, %r38, 0;
	@%p1 bra 	$L__BB13_3;
	mov.u32 	%r392, %tid.x;
	setp.ne.s32 	%p187, %r392, 0;
	@%p187 bra 	$L__BB13_112;
	st.global.u8 	[%rd1], %rs82;
	st.global.u64 	[%rd1+8], %rd106;
	bra.uni 	$L__BB13_112;
$L__BB13_3:
	setp.gt.s32 	%p2, %r38, 1023;
	@%p2 bra 	$L__BB13_74;
	mov.u32 	%r1, %tid.x;
	setp.ge.s32 	%p77, %r1, %r38;
	mov.b16 	%rs311, 0;
	mov.b64 	%rd329, 0;
	mov.u32 	%r396, %r1;
	@%p77 bra 	$L__BB13_6;
	mul.wide.u32 	%rd234, %r1, 16;
	add.s64 	%rd231, %rd105, %rd234;
	// begin inline asm
	ld.global.nc.u64 %rd230, [%rd231];
	// end inline asm
	add.s64 	%rd233, %rd231, 8;
	// begin inline asm
	ld.global.nc.u64 %rd329, [%rd233];
	// end inline asm
	cvt.u16.u64 	%rs311, %rd230;
	add.s32 	%r396, %r1, 256;
$L__BB13_6:
	setp.ge.s32 	%p78, %r396, %r38;
	@%p78 bra 	$L__BB13_12;
	not.b32 	%r158, %r396;
	add.s32 	%r4, %r38, %r158;
	and.b32  	%r159, %r4, 768;
	setp.eq.s32 	%p79, %r159, 768;
	@%p79 bra 	$L__BB13_10;
	mul.wide.u32 	%rd236, %r396, 16;
	add.s64 	%rd323, %rd105, %rd236;
	shr.u32 	%r160, %r4, 8;
	add.s32 	%r161, %r160, 1;
	and.b32  	%r162, %r161, 3;
	neg.s32 	%r394, %r162;
$L__BB13_9:
	.pragma "nounroll";
	// begin inline asm
	ld.global.nc.u64 %rd237, [%rd323];
	// end inline asm
	add.s64 	%rd240, %rd323, 8;
	// begin inline asm
	ld.global.nc.u64 %rd239, [%rd240];
	// end inline asm
	cvt.u16.u64 	%rs190, %rd237;
	and.b16  	%rs191, %rs190, 255;
	and.b16  	%rs192, %rs311, 255;
	setp.eq.s16 	%p80, %rs192, 0;
	setp.eq.s16 	%p81, %rs191, 0;
	min.s64 	%rd241, %rd239, %rd329;
	selp.b64 	%rd242, %rd329, %rd241, %p81;
	selp.b64 	%rd329, %rd239, %rd242, %p80;
	selp.b16 	%rs193, %rs311, 1, %p81;
	selp.b16 	%rs311, %rs190, %rs193, %p80;
	add.s32 	%r396, %r396, 256;
	add.s64 	%rd323, %rd323, 4096;
	add.s32 	%r394, %r394, 1;
	setp.ne.s32 	%p82, %r394, 0;
	@%p82 bra 	$L__BB13_9;
$L__BB13_10:
	setp.lt.u32 	%p83, %r4, 768;
	@%p83 bra 	$L__BB13_12;
$L__BB13_11:
	mul.wide.s32 	%rd259, %r396, 16;
	add.s64 	%rd244, %rd105, %rd259;
	// begin inline asm
	ld.global.nc.u64 %rd243, [%rd244];
	// end inline asm
	add.s64 	%rd246, %rd244, 8;
	// begin inline asm
	ld.global.nc.u64 %rd245, [%rd246];
	// end inline asm
	cvt.u16.u64 	%rs194, %rd243;
	and.b16  	%rs195, %rs194, 255;
	and.b16  	%rs196, %rs311, 255;
	setp.eq.s16 	%p84, %rs196, 0;
	setp.eq.s16 	%p85, %rs195, 0;
	min.s64 	%rd260, %rd245, %rd329;
	selp.b64 	%rd261, %rd329, %rd260, %p85;
	selp.b64 	%rd262, %rd245, %rd261, %p84;
	selp.b16 	%rs197, %rs311, 1, %p85;
	selp.b16 	%rs198, %rs194, %rs197, %p84;
	and.b16  	%rs199, %rs198, 255;
	add.s64 	%rd248, %rd244, 4096;
	// begin inline asm
	ld.global.nc.u64 %rd247, [%rd248];
	// end inline asm
	add.s64 	%rd250, %rd244, 4104;
	// begin inline asm
	ld.global.nc.u64 %rd249, [%rd250];
	// end inline asm
	cvt.u16.u64 	%rs200, %rd247;
	and.b16  	%rs201, %rs200, 255;
	setp.eq.s16 	%p86, %rs199, 0;
	setp.eq.s16 	%p87, %rs201, 0;
	min.s64 	%rd263, %rd249, %rd262;
	selp.b64 	%rd264, %rd262, %rd263, %p87;
	selp.b64 	%rd265, %rd249, %rd264, %p86;
	selp.b16 	%rs202, %rs198, 1, %p87;
	selp.b16 	%rs203, %rs200, %rs202, %p86;
	and.b16  	%rs204, %rs203, 255;
	add.s64 	%rd252, %rd244, 8192;
	// begin inline asm
	ld.global.nc.u64 %rd251, [%rd252];
	// end inline asm
	add.s64 	%rd254, %rd244, 8200;
	// begin inline asm
	ld.global.nc.u64 %rd253, [%rd254];
	// end inline asm
	cvt.u16.u64 	%rs205, %rd251;
	and.b16  	%rs206, %rs205, 255;
	setp.eq.s16 	%p88, %rs204, 0;
	setp.eq.s16 	%p89, %rs206, 0;
	min.s64 	%rd266, %rd253, %rd265;
	selp.b64 	%rd267, %rd265, %rd266, %p89;
	selp.b64 	%rd268, %rd253, %rd267, %p88;
	selp.b16 	%rs207, %rs203, 1, %p89;
	selp.b16 	%rs208, %rs205, %rs207, %p88;
	and.b16  	%rs209, %rs208, 255;
	add.s64 	%rd256, %rd244, 12288;
	// begin inline asm
	ld.global.nc.u64 %rd255, [%rd256];
	// end inline asm
	add.s64 	%rd258, %rd244, 12296;
	// begin inline asm
	ld.global.nc.u64 %rd257, [%rd258];
	// end inline asm
	cvt.u16.u64 	%rs210, %rd255;
	and.b16  	%rs211, %rs210, 255;
	setp.eq.s16 	%p90, %rs209, 0;
	setp.eq.s16 	%p91, %rs211, 0;
	min.s64 	%rd269, %rd257, %rd268;
	selp.b64 	%rd270, %rd268, %rd269, %p91;
	selp.b64 	%rd329, %rd257, %rd270, %p90;
	selp.b16 	%rs212, %rs208, 1, %p91;
	selp.b16 	%rs311, %rs210, %rs212, %p90;
	add.s32 	%r396, %r396, 1024;
	setp.lt.s32 	%p92, %r396, %r38;
	@%p92 bra 	$L__BB13_11;
$L__BB13_12:
	setp.lt.s32 	%p93, %r38, 256;
	@%p93 bra 	$L__BB13_37;
	// begin inline asm
	mov.u32 %r281, %laneid;
	// end inline asm
	cvt.u32.u16 	%r302, %rs311;
	and.b32  	%r283, %r302, 255;
	mov.b32 	%r299, 1;
	mov.b32 	%r300, 31;
	mov.b32 	%r301, -1;
	// begin inline asm
	shfl.sync.down.b32 %r282, %r283, %r299, %r300, %r301;
	// end inline asm
	// begin inline asm
	shfl.sync.down.b32 %r287, %r288, %r299, %r300, %r301;
	// end inline asm
	mov.b64 	{%r293, %r298}, %rd329;
	// begin inline asm
	shfl.sync.down.b32 %r292, %r293, %r299, %r300, %r301;
	// end inline asm
	// begin inline asm
	shfl.sync.down.b32 %r297, %r298, %r299, %r300, %r301;
	// end inline asm
	mov.b64 	%rd14, {%r292, %r297};
	cvt.u16.u32 	%rs10, %r282;
	setp.gt.s32 	%p143, %r281, 30;
	@%p143 bra 	$L__BB13_17;
	and.b16  	%rs254, %rs311, 255;
	setp.eq.s16 	%p144, %rs254, 0;
	and.b16  	%rs255, %rs10, 255;
	setp.eq.s16 	%p145, %rs255, 0;
	or.pred  	%p146, %p144, %p145;
	@%p146 bra 	$L__BB13_16;
	min.s64 	%rd329, %rd14, %rd329;
	mov.b16 	%rs311, 1;
	bra.uni 	$L__BB13_17;
$L__BB13_16:
	setp.eq.s16 	%p147, %rs254, 0;
	selp.b64 	%rd329, %rd14, %rd329, %p147;
	selp.b16 	%rs311, %rs10, %rs311, %p147;
$L__BB13_17:
	cvt.u32.u16 	%r323, %rs311;
	and.b32  	%r304, %r323, 255;
	mov.b32 	%r320, 2;
	mov.b32 	%r321, 31;
	mov.b32 	%r322, -1;
	// begin inline asm
	shfl.sync.down.b32 %r303, %r304, %r320, %r321, %r322;
	// end inline asm
	// begin inline asm
	shfl.sync.down.b32 %r308, %r309, %r320, %r321, %r322;
	// end inline asm
	mov.b64 	{%r314, %r319}, %rd329;
	// begin inline asm
	shfl.sync.down.b32 %r313, %r314, %r320, %r321, %r322;
	// end inline asm
	// begin inline asm
	shfl.sync.down.b32 %r318, %r319, %r320, %r321, %r322;
	// end inline asm
	mov.b64 	%rd18, {%r313, %r318};
	cvt.u16.u32 	%rs13, %r303;
	setp.gt.s32 	%p148, %r281, 29;
	@%p148 bra 	$L__BB13_21;
	and.b16  	%rs258, %rs311, 255;
	setp.eq.s16 	%p149, %rs258, 0;
	and.b16  	%rs259, %rs13, 255;
	setp.eq.s16 	%p150, %rs259, 0;
	or.pred  	%p151, %p149, %p150;
	@%p151 bra 	$L__BB13_20;
	min.s64 	%rd329, %rd18, %rd329;
	mov.b16 	%rs311, 1;
	bra.uni 	$L__BB13_21;
$L__BB13_20:
	setp.eq.s16 	%p152, %rs258, 0;
	selp.b64 	%rd329, %rd18, %rd329, %p152;
	selp.b16 	%rs311, %rs13, %rs311, %p152;
$L__BB13_21:
	cvt.u32.u16 	%r344, %rs311;
	and.b32  	%r325, %r344, 255;
	mov.b32 	%r341, 4;
	mov.b32 	%r342, 31;
	mov.b32 	%r343, -1;
	// begin inline asm
	shfl.sync.down.b32 %r324, %r325, %r341, %r342, %r343;
	// end inline asm
	// begin inline asm
	shfl.sync.down.b32 %r329, %r330, %r341, %r342, %r343;
	// end inline asm
	mov.b64 	{%r335, %r340}, %rd329;
	// begin inline asm
	shfl.sync.down.b32 %r334, %r335, %r341, %r342, %r343;
	// end inline asm
	// begin inline asm
	shfl.sync.down.b32 %r339, %r340, %r341, %r342, %r343;
	// end inline asm
	mov.b64 	%rd22, {%r334, %r339};
	cvt.u16.u32 	%rs16, %r324;
	setp.gt.s32 	%p153, %r281, 27;
	@%p153 bra 	$L__BB13_25;
	and.b16  	%rs262, %rs311, 255;
	setp.eq.s16 	%p154, %rs262, 0;
	and.b16  	%rs263, %rs16, 255;
	setp.eq.s16 	%p155, %rs263, 0;
	or.pred  	%p156, %p154, %p155;
	@%p156 bra 	$L__BB13_24;
	min.s64 	%rd329, %rd22, %rd329;
	mov.b16 	%rs311, 1;
	bra.uni 	$L__BB13_25;
$L__BB13_24:
	setp.eq.s16 	%p157, %rs262, 0;
	selp.b64 	%rd329, %rd22, %rd329, %p157;
	selp.b16 	%rs311, %rs16, %rs311, %p157;
$L__BB13_25:
	cvt.u32.u16 	%r365, %rs311;
	and.b32  	%r346, %r365, 255;
	mov.b32 	%r362, 8;
	mov.b32 	%r363, 31;
	mov.b32 	%r364, -1;
	// begin inline asm
	shfl.sync.down.b32 %r345, %r346, %r362, %r363, %r364;
	// end inline asm
	// begin inline asm
	shfl.sync.down.b32 %r350, %r351, %r362, %r363, %r364;
	// end inline asm
	mov.b64 	{%r356, %r361}, %rd329;
	// begin inline asm
	shfl.sync.down.b32 %r355, %r356, %r362, %r363, %r364;
	// end inline asm
	// begin inline asm
	shfl.sync.down.b32 %r360, %r361, %r362, %r363, %r364;
	// end inline asm
	mov.b64 	%rd26, {%r355, %r360};
	cvt.u16.u32 	%rs19, %r345;
	setp.gt.s32 	%p158, %r281, 23;
	@%p158 bra 	$L__BB13_29;
	and.b16  	%rs266, %rs311, 255;
	setp.eq.s16 	%p159, %rs266, 0;
	and.b16  	%rs267, %rs19, 255;
	setp.eq.s16 	%p160, %rs267, 0;
	or.pred  	%p161, %p159, %p160;
	@%p161 bra 	$L__BB13_28;
	min.s64 	%rd329, %rd26, %rd329;
	mov.b16 	%rs311, 1;
	bra.uni 	$L__BB13_29;
$L__BB13_28:
	setp.eq.s16 	%p162, %rs266, 0;
	selp.b64 	%rd329, %rd26, %rd329, %p162;
	selp.b16 	%rs311, %rs19, %rs311, %p162;
$L__BB13_29:
	cvt.u32.u16 	%r386, %rs311;
	and.b32  	%r367, %r386, 255;
	mov.b32 	%r383, 16;
	mov.b32 	%r384, 31;
	mov.b32 	%r385, -1;
	// begin inline asm
	shfl.sync.down.b32 %r366, %r367, %r383, %r384, %r385;
	// end inline asm
	// begin inline asm
	shfl.sync.down.b32 %r371, %r372, %r383, %r384, %r385;
	// end inline asm
	mov.b64 	{%r377, %r382}, %rd329;
	// begin inline asm
	shfl.sync.down.b32 %r376, %r377, %r383, %r384, %r385;
	// end inline asm
	// begin inline asm
	shfl.sync.down.b32 %r381, %r382, %r383, %r384, %r385;
	// end inline asm
	mov.b64 	%rd30, {%r376, %r381};
	cvt.u16.u32 	%rs22, %r366;
	setp.gt.s32 	%p163, %r281, 15;
	@%p163 bra 	$L__BB13_33;
	and.b16  	%rs270, %rs311, 255;
	setp.eq.s16 	%p164, %rs270, 0;
	and.b16  	%rs271, %rs22, 255;
	setp.eq.s16 	%p165, %rs271, 0;
	or.pred  	%p166, %p164, %p165;
	@%p166 bra 	$L__BB13_32;
	min.s64 	%rd329, %rd30, %rd329;
	mov.b16 	%rs311, 1;
	bra.uni 	$L__BB13_33;
$L__BB13_32:
	setp.eq.s16 	%p167, %rs270, 0;
	selp.b64 	%rd329, %rd30, %rd329, %p167;
	selp.b16 	%rs311, %rs22, %rs311, %p167;
$L__BB13_33:
	setp.ne.s32 	%p168, %r281, 0;
	@%p168 bra 	$L__BB13_35;
	shr.u32 	%r387, %r1, 1;
	and.b32  	%r388, %r387, 496;
	mov.u32 	%r389, _ZZN3cub18CUB_300001_SM_10006detail6reduce28DeviceReduceSingleTileKernelINS2_10policy_hubIN4cuda3std3__45tupleIJblEEEyN6thrust24THRUST_300001_SM_1000_NS8cuda_cub9__find_if7functorIS9_EEE10Policy1000EPS9_SI_iSF_S9_S9_NS7_10__identityEEEvT0_T1_T2_T3_T4_T6_E12temp_storage;
	add.s32 	%r390, %r389, %r388;
	st.shared.u8 	[%r390+8], %rs311;
	st.shared.u64 	[%r390+16], %rd329;
$L__BB13_35:
	bar.sync 	0;
	setp.ne.s32 	%p169, %r1, 0;
	@%p169 bra 	$L__BB13_110;
	ld.shared.u8 	%rs274, [_ZZN3cub18CUB_300001_SM_10006detail6reduce28DeviceReduceSingleTileKernelINS2_10policy_hubIN4cuda3std3__45tupleIJblEEEyN6thrust24THRUST_300001_SM_1000_NS8cuda_cub9__find_if7functorIS9_EEE10Policy1000EPS9_SI_iSF_S9_S9_NS7_10__identityEEEvT0_T1_T2_T3_T4_T6_E12temp_storage+24];
	ld.shared.u64 	%rd292, [_ZZN3cub18CUB_300001_SM_10006detail6reduce28DeviceReduceSingleTileKernelINS2_10policy_hubIN4cuda3std3__45tupleIJblEEEyN6thrust24THRUST_300001_SM_1000_NS8cuda_cub9__find_if7functorIS9_EEE10Policy1000EPS9_SI_iSF_S9_S9_NS7_10__identityEEEvT0_T1_T2_T3_T4_T6_E12temp_storage+32];
	and.b16  	%rs275, %rs311, 255;
	setp.eq.s16 	%p170, %rs275, 0;
	setp.eq.s16 	%p171, %rs274, 0;
	min.s64 	%rd293, %rd292, %rd329;
	selp.b64 	%rd294, %rd329, %rd293, %p171;
	selp.b64 	%rd295, %rd292, %rd294, %p170;
	selp.b16 	%rs276, %rs311, 1, %p171;
	selp.b16 	%rs277, %rs274, %rs276, %p170;
	and.b16  	%rs278, %rs277, 255;
	ld.shared.u8 	%rs279, [_ZZN3cub18CUB_300001_SM_10006detail6reduce28DeviceReduceSingleTileKernelINS2_10policy_hubIN4cuda3std3__45tupleIJblEEEyN6thrust24THRUST_300001_SM_1000_NS8cuda_cub9__find_if7functorIS9_EEE10Policy1000EPS9_SI_iSF_S9_S9_NS7_10__identityEEEvT0_T1_T2_T3_T4_T6_E12temp_storage+40];
	ld.shared.u64 	%rd296, [_ZZN3cub18CUB_300001_SM_10006detail6reduce28DeviceReduceSingleTileKernelINS2_10policy_hubIN4cuda3std3__45tupleIJblEEEyN6thrust24THRUST_300001_SM_1000_NS8cuda_cub9__find_if7functorIS9_EEE10Policy1000EPS9_SI_iSF_S9_S9_NS7_10__identityEEEvT0_T1_T2_T3_T4_T6_E12temp_storage+48];
	setp.eq.s16 	%p172, %rs278, 0;
	setp.eq.s16 	%p173, %rs279, 0;
	min.s64 	%rd297, %rd296, %rd295;
	selp.b64 	%rd298, %rd295, %rd297, %p173;
	selp.b64 	%rd299, %rd296, %rd298, %p172;
	selp.b16 	%rs280, %rs277, 1, %p173;
	selp.b16 	%rs281, %rs279, %rs280, %p172;
	and.b16  	%rs282, %rs281, 255;
	ld.shared.u8 	%rs283, [_ZZN3cub18CUB_300001_SM_10006detail6reduce28DeviceReduceSingleTileKernelINS2_10policy_hubIN4cuda3std3__45tupleIJblEEEyN6thrust24THRUST_300001_SM_1000_NS8cuda_cub9__find_if7functorIS9_EEE10Policy1000EPS9_SI_iSF_S9_S9_NS7_10__identityEEEvT0_T1_T2_T3_T4_T6_E12temp_storage+56];
	ld.shared.u64 	%rd300, [_ZZN3cub18CUB_300001_SM_10006detail6reduce28DeviceReduceSingleTileKernelINS2_10policy_hubIN4cuda3std3__45tupleIJblEEEyN6thrust24THRUST_300001_SM_1000_NS8cuda_cub9__find_if7functorIS9_EEE10Policy1000EPS9_SI_iSF_S9_S9_NS7_10__identityEEEvT0_T1_T2_T3_T4_T6_E12temp_storage+64];
	setp.eq.s16 	%p174, %rs282, 0;
	setp.eq.s16 	%p175, %rs283, 0;
	min.s64 	%rd301, %rd300, %rd299;
	selp.b16 	%rs284, %rs281, 1, %p175;
	selp.b16 	%rs285, %rs283, %rs284, %p174;
	and.b16  	%rs286, %rs285, 255;
	selp.b64 	%rd302, %rd299, %rd301, %p175;
	selp.b64 	%rd303, %rd300, %rd302, %p174;
	ld.shared.u8 	%rs287, [_ZZN3cub18CUB_300001_SM_10006detail6reduce28DeviceReduceSingleTileKernelINS2_10policy_hubIN4cuda3std3__45tupleIJblEEEyN6thrust24THRUST_300001_SM_1000_NS8cuda_cub9__find_if7functorIS9_EEE10Policy1000EPS9_SI_iSF_S9_S9_NS7_10__identityEEEvT0_T1_T2_T3_T4_T6_E12temp_storage+72];
	ld.shared.u64 	%rd304, [_ZZN3cub18CUB_300001_SM_10006detail6reduce28DeviceReduceSingleTileKernelINS2_10policy_hubIN4cuda3std3__45tupleIJblEEEyN6thrust24THRUST_300001_SM_1000_NS8cuda_cub9__find_if7functorIS9_EEE10Policy1000EPS9_SI_iSF_S9_S9_NS7_10__identityEEEvT0_T1_T2_T3_T4_T6_E12temp_storage+80];
	setp.eq.s16 	%p176, %rs286, 0;
	setp.eq.s16 	%p177, %rs287, 0;
	min.s64 	%rd305, %rd304, %rd303;
	selp.b16 	%rs288, %rs285, 1, %p177;
	selp.b16 	%rs289, %rs287, %rs288, %p176;
	and.b16  	%rs290, %rs289, 255;
	selp.b64 	%rd306, %rd303, %rd305, %p177;
	selp.b64 	%rd307, %rd304, %rd306, %p176;
	ld.shared.u8 	%rs291, [_ZZN3cub18CUB_300001_SM_10006detail6reduce28DeviceReduceSingleTileKernelINS2_10policy_hubIN4cuda3std3__45tupleIJblEEEyN6thrust24THRUST_300001_SM_1000_NS8cuda_cub9__find_if7functorIS9_EEE10Policy1000EPS9_SI_iSF_S9_S9_NS7_10__identityEEEvT0_T1_T2_T3_T4_T6_E12temp_storage+88];
	ld.shared.u64 	%rd308, [_ZZN3cub18CUB_300001_SM_10006detail6reduce28DeviceReduceSingleTileKernelINS2_10policy_hubIN4cuda3std3__45tupleIJblEEEyN6thrust24THRUST_300001_SM_1000_NS8cuda_cub9__find_if7functorIS9_EEE10Policy1000EPS9_SI_iSF_S9_S9_NS7_10__identityEEEvT0_T1_T2_T3_T4_T6_E12temp_storage+96];
	setp.eq.s16 	%p178, %rs290, 0;
	setp.eq.s16 	%p179, %rs291, 0;
	min.s64 	%rd309, %rd308, %rd307;
	selp.b16 	%rs292, %rs289, 1, %p179;
	selp.b16 	%rs293, %rs291, %rs292, %p178;
	and.b16  	%rs294, %rs293, 255;
	selp.b64 	%rd310, %rd307, %rd309, %p179;
	selp.b64 	%rd311, %rd308, %rd310, %p178;
	ld.shared.u8 	%rs295, [_ZZN3cub18CUB_300001_SM_10006detail6reduce28DeviceReduceSingleTileKernelINS2_10policy_hubIN4cuda3std3__45tupleIJblEEEyN6thrust24THRUST_300001_SM_1000_NS8cuda_cub9__find_if7functorIS9_EEE10Policy1000EPS9_SI_iSF_S9_S9_NS7_10__identityEEEvT0_T1_T2_T3_T4_T6_E12temp_storage+104];
	ld.shared.u64 	%rd312, [_ZZN3cub18CUB_300001_SM_10006detail6reduce28DeviceReduceSingleTileKernelINS2_10policy_hubIN4cuda3std3__45tupleIJblEEEyN6thrust24THRUST_300001_SM_1000_NS8cuda_cub9__find_if7functorIS9_EEE10Policy1000EPS9_SI_iSF_S9_S9_NS7_10__identityEEEvT0_T1_T2_T3_T4_T6_E12temp_storage+112];
	setp.eq.s16 	%p180, %rs294, 0;
	setp.eq.s16 	%p181, %rs295, 0;
	min.s64 	%rd313, %rd312, %rd311;
	selp.b16 	%rs296, %rs293, 1, %p181;
	selp.b16 	%rs297, %rs295, %rs296, %p180;
	and.b16  	%rs298, %rs297, 255;
	selp.b64 	%rd314, %rd311, %rd313, %p181;
	selp.b64 	%rd315, %rd312, %rd314, %p180;
	ld.shared.u8 	%rs299, [_ZZN3cub18CUB_300001_SM_10006detail6reduce28DeviceReduceSingleTileKernelINS2_10policy_hubIN4cuda3std3__45tupleIJblEEEyN6thrust24THRUST_300001_SM_1000_NS8cuda_cub9__find_if7functorIS9_EEE10Policy1000EPS9_SI_iSF_S9_S9_NS7_10__identityEEEvT0_T1_T2_T3_T4_T6_E12temp_storage+120];
	ld.shared.u64 	%rd316, [_ZZN3cub18CUB_300001_SM_10006detail6reduce28DeviceReduceSingleTileKernelINS2_10policy_hubIN4cuda3std3__45tupleIJblEEEyN6thrust24THRUST_300001_SM_1000_NS8cuda_cub9__find_if7functorIS9_EEE10Policy1000EPS9_SI_iSF_S9_S9_NS7_10__identityEEEvT0_T1_T2_T3_T4_T6_E12temp_storage+128];
	setp.eq.s16 	%p182, %rs298, 0;
	setp.eq.s16 	%p183, %rs299, 0;
	min.s64 	%rd317, %rd316, %rd315;
	selp.b16 	%rs300, %rs297, 1, %p183;
	selp.b16 	%rs311, %rs299, %rs300, %p182;
	selp.b64 	%rd318, %rd315, %rd317, %p183;
	selp.b64 	%rd329, %rd316, %rd318, %p182;
	bra.uni 	$L__BB13_110;
$L__BB13_37:
	// begin inline asm
	mov.u32 %r163, %laneid;
	// end inline asm
	and.b32  	%r184, %r1, 992;
	add.s32 	%r185, %r184, 32;
	setp.gt.s32 	%p94, %r185, %r38;
	not.b32 	%r186, %r184;
	add.s32 	%r187, %r38, %r186;
	selp.b32 	%r182, %r187, 31, %p94;
	cvt.u32.u16 	%r188, %rs311;
	and.b32  	%r165, %r188, 255;
	mov.b32 	%r181, 1;
	mov.b32 	%r183, -1;
	// begin inline asm
	shfl.sync.down.b32 %r164, %r165, %r181, %r182, %r183;
	// end inline asm
	// begin inline asm
	shfl.sync.down.b32 %r169, %r170, %r181, %r182, %r183;
	// end inline asm
	mov.b64 	{%r175, %r180}, %rd329;
	// begin inline asm
	shfl.sync.down.b32 %r174, %r175, %r181, %r182, %r183;
	// end inline asm
	// begin inline asm
	shfl.sync.down.b32 %r179, %r180, %r181, %r182, %r183;
	// end inline asm
	mov.b64 	%rd35, {%r174, %r179};
	cvt.u16.u32 	%rs26, %r164;
	setp.ge.s32 	%p95, %r163, %r182;
	@%p95 bra 	$L__BB13_41;
	and.b16  	%rs213, %rs311, 255;
	setp.eq.s16 	%p96, %rs213, 0;
	and.b16  	%rs214, %rs26, 255;
	setp.eq.s16 	%p97, %rs214, 0;
	or.pred  	%p98, %p96, %p97;
	@%p98 bra 	$L__BB13_40;
	min.s64 	%rd329, %rd35, %rd329;
	mov.b16 	%rs311, 1;
	bra.uni 	$L__BB13_41;
$L__BB13_40:
	setp.eq.s16 	%p99, %rs213, 0;
	selp.b16 	%rs311, %rs26, %rs311, %p99;
	selp.b64 	%rd329, %rd35, %rd329, %p99;
$L__BB13_41:
	cvt.u32.u16 	%r209, %rs311;
	and.b32  	%r190, %r209, 255;
	mov.b32 	%r206, 2;
	mov.b32 	%r208, -1;
	// begin inline asm
	shfl.sync.down.b32 %r189, %r190, %r206, %r182, %r208;
	// end inline asm
	// begin inline asm
	shfl.sync.down.b32 %r194, %r195, %r206, %r182, %r208;
	// end inline asm
	mov.b64 	{%r200, %r205}, %rd329;
	// begin inline asm
	shfl.sync.down.b32 %r199, %r200, %r206, %r182, %r208;
	// end inline asm
	// begin inline asm
	shfl.sync.down.b32 %r204, %r205, %r206, %r182, %r208;
	// end inline asm
	mov.b64 	%rd39, {%r199, %r204};
	cvt.u16.u32 	%rs29, %r189;
	add.s32 	%r210, %r163, 2;
	setp.gt.s32 	%p100, %r210, %r182;
	@%p100 bra 	$L__BB13_45;
	and.b16  	%rs217, %rs311, 255;
	setp.eq.s16 	%p101, %rs217, 0;
	and.b16  	%rs218, %rs29, 255;
	setp.eq.s16 	%p102, %rs218, 0;
	or.pred  	%p103, %p101, %p102;
	@%p103 bra 	$L__BB13_44;
	min.s64 	%rd329, %rd39, %rd329;
	mov.b16 	%rs311, 1;
	bra.uni 	$L__BB13_45;
$L__BB13_44:
	setp.eq.s16 	%p104, %rs217, 0;
	selp.b16 	%rs311, %rs29, %rs311, %p104;
	selp.b64 	%rd329, %rd39, %rd329, %p104;
$L__BB13_45:
	cvt.u32.u16 	%r231, %rs311;
	and.b32  	%r212, %r231, 255;
	mov.b32 	%r228, 4;
	mov.b32 	%r230, -1;
	// begin inline asm
	shfl.sync.down.b32 %r211, %r212, %r228, %r182, %r230;
	// end inline asm
	// begin inline asm
	shfl.sync.down.b32 %r216, %r217, %r228, %r182, %r230;
	// end inline asm
	mov.b64 	{%r222, %r227}, %rd329;
	// begin inline asm
	shfl.sync.down.b32 %r221, %r222, %r228, %r182, %r230;
	// end inline asm
	// begin inline asm
	shfl.sync.down.b32 %r226, %r227, %r228, %r182, %r230;
	// end inline asm
	mov.b64 	%rd43, {%r221, %r226};
	cvt.u16.u32 	%rs32, %r211;
	add.s32 	%r232, %r163, 4;
	setp.gt.s32 	%p105, %r232, %r182;
	@%p105 bra 	$L__BB13_49;
	and.b16  	%rs221, %rs311, 255;
	setp.eq.s16 	%p106, %rs221, 0;
	and.b16  	%rs222, %rs32, 255;
	setp.eq.s16 	%p107, %rs222, 0;
	or.pred  	%p108, %p106, %p107;
	@%p108 bra 	$L__BB13_48;
	min.s64 	%rd329, %rd43, %rd329;
	mov.b16 	%rs311, 1;
	bra.uni 	$L__BB13_49;
$L__BB13_48:
	setp.eq.s16 	%p109, %rs221, 0;
	selp.b16 	%rs311, %rs32, %rs311, %p109;
	selp.b64 	%rd329, %rd43, %rd329, %p109;
$L__BB13_49:
	cvt.u32.u16 	%r253, %rs311;
	and.b32  	%r234, %r253, 255;
	mov.b32 	%r250, 8;
	mov.b32 	%r252, -1;
	// begin inline asm
	shfl.sync.down.b32 %r233, %r234, %r250, %r182, %r252;
	// end inline asm
	// begin inline asm
	shfl.sync.down.b32 %r238, %r239, %r250, %r182, %r252;
	// end inline asm
	mov.b64 	{%r244, %r249}, %rd329;
	// begin inline asm
	shfl.sync.down.b32 %r243, %r244, %r250, %r182, %r252;
	// end inline asm
	// begin inline asm
	shfl.sync.down.b32 %r248, %r249, %r250, %r182, %r252;
	// end inline asm
	mov.b64 	%rd47, {%r243, %r248};
	cvt.u16.u32 	%rs35, %r233;
	add.s32 	%r254, %r163, 8;
	setp.gt.s32 	%p110, %r254, %r182;
	@%p110 bra 	$L__BB13_53;
	and.b16  	%rs225, %rs311, 255;
	setp.eq.s16 	%p111, %rs225, 0;
	and.b16  	%rs226, %rs35, 255;
	setp.eq.s16 	%p112, %rs226, 0;
	or.pred  	%p113, %p111, %p112;
	@%p113 bra 	$L__BB13_52;
	min.s64 	%rd329, %rd47, %rd329;
	mov.b16 	%rs311, 1;
	bra.uni 	$L__BB13_53;
$L__BB13_52:
	setp.eq.s16 	%p114, %rs225, 0;
	selp.b16 	%rs311, %rs35, %rs311, %p114;
	selp.b64 	%rd329, %rd47, %rd329, %p114;
$L__BB13_53:
	cvt.u32.u16 	%r275, %rs311;
	and.b32  	%r256, %r275, 255;
	mov.b32 	%r272, 16;
	mov.b32 	%r274, -1;
	// begin inline asm
	shfl.sync.down.b32 %r255, %r256, %r272, %r182, %r274;
	// end inline asm
	// begin inline asm
	shfl.sync.down.b32 %r260, %r261, %r272, %r182, %r274;
	// end inline asm
	mov.b64 	{%r266, %r271}, %rd329;
	// begin inline asm
	shfl.sync.down.b32 %r265, %r266, %r272, %r182, %r274;
	// end inline asm
	// begin inline asm
	shfl.sync.down.b32 %r270, %r271, %r272, %r182, %r274;
	// end inline asm
	mov.b64 	%rd51, {%r265, %r270};
	cvt.u16.u32 	%rs38, %r255;
	add.s32 	%r276, %r163, 16;
	setp.gt.s32 	%p115, %r276, %r182;
	@%p115 bra 	$L__BB13_57;
	and.b16  	%rs229, %rs311, 255;
	setp.eq.s16 	%p116, %rs229, 0;
	and.b16  	%rs230, %rs38, 255;
	setp.eq.s16 	%p117, %rs230, 0;
	or.pred  	%p118, %p116, %p117;
	@%p118 bra 	$L__BB13_56;
	min.s64 	%rd329, %rd51, %rd329;
	mov.b16 	%rs311, 1;
	bra.uni 	$L__BB13_57;
$L__BB13_56:
	setp.eq.s16 	%p119, %rs229, 0;
	selp.b16 	%rs311, %rs38, %rs311, %p119;
	selp.b64 	%rd329, %rd51, %rd329, %p119;
$L__BB13_57:
	setp.ne.s32 	%p120, %r163, 0;
	@%p120 bra 	$L__BB13_59;
	shr.u32 	%r277, %r1, 1;
	and.b32  	%r278, %r277, 496;
	mov.u32 	%r279, _ZZN3cub18CUB_300001_SM_10006detail6reduce28DeviceReduceSingleTileKernelINS2_10policy_hubIN4cuda3std3__45tupleIJblEEEyN6thrust24THRUST_300001_SM_1000_NS8cuda_cub9__find_if7functorIS9_EEE10Policy1000EPS9_SI_iSF_S9_S9_NS7_10__identityEEEvT0_T1_T2_T3_T4_T6_E12temp_storage;
	add.s32 	%r280, %r279, %r278;
	st.shared.u8 	[%r280+8], %rs311;
	st.shared.u64 	[%r280+16], %rd329;
$L__BB13_59:
	bar.sync 	0;
	setp.ne.s32 	%p121, %r1, 0;
	@%p121 bra 	$L__BB13_110;
	setp.lt.s32 	%p122, %r38, 33;
	@%p122 bra 	$L__BB13_62;
	ld.shared.u8 	%rs233, [_ZZN3cub18CUB_300001_SM_10006detail6reduce28DeviceReduceSingleTileKernelINS2_10policy_hubIN4cuda3std3__45tupleIJblEEEyN6thrust24THRUST_300001_SM_1000_NS8cuda_cub9__find_if7functorIS9_EEE10Policy1000EPS9_SI_iSF_S9_S9_NS7_10__identityEEEvT0_T1_T2_T3_T4_T6_E12temp_storage+24];
	ld.shared.u64 	%rd271, [_ZZN3cub18CUB_300001_SM_10006detail6reduce28DeviceReduceSingleTileKernelINS2_10policy_hubIN4cuda3std3__45tupleIJblEEEyN6thrust24THRUST_300001_SM_1000_NS8cuda_cub9__find_if7functorIS9_EEE10Policy1000EPS9_SI_iSF_S9_S9_NS7_10__identityEEEvT0_T1_T2_T3_T4_T6_E12temp_storage+32];
	and.b16  	%rs234, %rs311, 255;
	setp.eq.s16 	%p123, %rs234, 0;
	setp.eq.s16 	%p124, %rs233, 0;
	min.s64 	%rd272, %rd271, %rd329;
	selp.b16 	%rs235, %rs311, 1, %p124;
	selp.b16 	%rs311, %rs233, %rs235, %p123;
	selp.b64 	%rd273, %rd329, %rd272, %p124;
	selp.b64 	%rd329, %rd271, %rd273, %p123;
$L__BB13_62:
	setp.lt.s32 	%p125, %r38, 65;
	@%p125 bra 	$L__BB13_64;
	ld.shared.u8 	%rs236, [_ZZN3cub18CUB_300001_SM_10006detail6reduce28DeviceReduceSingleTileKernelINS2_10policy_hubIN4cuda3std3__45tupleIJblEEEyN6thrust24THRUST_300001_SM_1000_NS8cuda_cub9__find_if7functorIS9_EEE10Policy1000EPS9_SI_iSF_S9_S9_NS7_10__identityEEEvT0_T1_T2_T3_T4_T6_E12temp_storage+40];
	ld.shared.u64 	%rd274, [_ZZN3cub18CUB_300001_SM_10006detail6reduce28DeviceReduceSingleTileKernelINS2_10policy_hubIN4cuda3std3__45tupleIJblEEEyN6thrust24THRUST_300001_SM_1000_NS8cuda_cub9__find_if7functorIS9_EEE10Policy1000EPS9_SI_iSF_S9_S9_NS7_10__identityEEEvT0_T1_T2_T3_T4_T6_E12temp_storage+48];
	and.b16  	%rs237, %rs311, 255;
	setp.eq.s16 	%p126, %rs237, 0;
	setp.eq.s16 	%p127, %rs236, 0;
	min.s64 	%rd275, %rd274, %rd329;
	selp.b16 	%rs238, %rs311, 1, %p127;
	selp.b16 	%rs311, %rs236, %rs238, %p126;
	selp.b64 	%rd276, %rd329, %rd275, %p127;
	selp.b64 	%rd329, %rd274, %rd276, %p126;
$L__BB13_64:
	setp.lt.s32 	%p128, %r38, 97;
	@%p128 bra 	$L__BB13_66;
	ld.shared.u8 	%rs239, [_ZZN3cub18CUB_300001_SM_10006detail6reduce28DeviceReduceSingleTileKernelINS2_10policy_hubIN4cuda3std3__45tupleIJblEEEyN6thrust24THRUST_300001_SM_1000_NS8cuda_cub9__find_if7functorIS9_EEE10Policy1000EPS9_SI_iSF_S9_S9_NS7_10__identityEEEvT0_T1_T2_T3_T4_T6_E12temp_storage+56];
	ld.shared.u64 	%rd277, [_ZZN3cub18CUB_300001_SM_10006detail6reduce28DeviceReduceSingleTileKernelINS2_10policy_hubIN4cuda3std3__45tupleIJblEEEyN6thrust24THRUST_300001_SM_1000_NS8cuda_cub9__find_if7functorIS9_EEE10Policy1000EPS9_SI_iSF_S9_S9_NS7_10__identityEEEvT0_T1_T2_T3_T4_T6_E12temp_storage+64];
	and.b16  	%rs240, %rs311, 255;
	setp.eq.s16 	%p129, %rs240, 0;
	setp.eq.s16 	%p130, %rs239, 0;
	min.s64 	%rd278, %rd277, %rd329;
	selp.b16 	%rs241, %rs311, 1, %p130;
	selp.b16 	%rs311, %rs239, %rs241, %p129;
	selp.b64 	%rd279, %rd329, %rd278, %p130;
	selp.b64 	%rd329, %rd277, %rd279, %p129;
$L__BB13_66:
	setp.lt.s32 	%p131, %r38, 129;
	@%p131 bra 	$L__BB13_68;
	ld.shared.u8 	%rs242, [_ZZN3cub18CUB_300001_SM_10006detail6reduce28DeviceReduceSingleTileKernelINS2_10policy_hubIN4cuda3std3__45tupleIJblEEEyN6thrust24THRUST_300001_SM_1000_NS8cuda_cub9__find_if7functorIS9_EEE10Policy1000EPS9_SI_iSF_S9_S9_NS7_10__identityEEEvT0_T1_T2_T3_T4_T6_E12temp_storage+72];
	ld.shared.u64 	%rd280, [_ZZN3cub18CUB_300001_SM_10006detail6reduce28DeviceReduceSingleTileKernelINS2_10policy_hubIN4cuda3std3__45tupleIJblEEEyN6thrust24THRUST_300001_SM_1000_NS8cuda_cub9__find_if7functorIS9_EEE10Policy1000EPS9_SI_iSF_S9_S9_NS7_10__identityEEEvT0_T1_T2_T3_T4_T6_E12temp_storage+80];
	and.b16  	%rs243, %rs311, 255;
	setp.eq.s16 	%p132, %rs243, 0;
	setp.eq.s16 	%p133, %rs242, 0;
	min.s64 	%rd281, %rd280, %rd329;
	selp.b16 	%rs244, %rs311, 1, %p133;
	selp.b16 	%rs311, %rs242, %rs244, %p132;
	selp.b64 	%rd282, %rd329, %rd281, %p133;
	selp.b64 	%rd329, %rd280, %rd282, %p132;
$L__BB13_68:
	setp.lt.s32 	%p134, %r38, 161;
	@%p134 bra 	$L__BB13_70;
	ld.shared.u8 	%rs245, [_ZZN3cub18CUB_300001_SM_10006detail6reduce28DeviceReduceSingleTileKernelINS2_10policy_hubIN4cuda3std3__45tupleIJblEEEyN6thrust24THRUST_300001_SM_1000_NS8cuda_cub9__find_if7functorIS9_EEE10Policy1000EPS9_SI_iSF_S9_S9_NS7_10__identityEEEvT0_T1_T2_T3_T4_T6_E12temp_storage+88];
	ld.shared.u64 	%rd283, [_ZZN3cub18CUB_300001_SM_10006detail6reduce28DeviceReduceSingleTileKernelINS2_10policy_hubIN4cuda3std3__45tupleIJblEEEyN6thrust24THRUST_300001_SM_1000_NS8cuda_cub9__find_if7functorIS9_EEE10Policy1000EPS9_SI_iSF_S9_S9_NS7_10__identityEEEvT0_T1_T2_T3_T4_T6_E12temp_storage+96];
	and.b16  	%rs246, %rs311, 255;
	setp.eq.s16 	%p135, %rs246, 0;
	setp.eq.s16 	%p136, %rs245, 0;
	min.s64 	%rd284, %rd283, %rd329;
	selp.b16 	%rs247, %rs311, 1, %p136;
	selp.b16 	%rs311, %rs245, %rs247, %p135;
	selp.b64 	%rd285, %rd329, %rd284, %p136;
	selp.b64 	%rd329, %rd283, %rd285, %p135;
$L__BB13_70:
	setp.lt.s32 	%p137, %r38, 193;
	@%p137 bra 	$L__BB13_72;
	ld.shared.u8 	%rs248, [_ZZN3cub18CUB_300001_SM_10006detail6reduce28DeviceReduceSingleTileKernelINS2_10policy_hubIN4cuda3std3__45tupleIJblEEEyN6thrust24THRUST_300001_SM_1000_NS8cuda_cub9__find_if7functorIS9_EEE10Policy1000EPS9_SI_iSF_S9_S9_NS7_10__identityEEEvT0_T1_T2_T3_T4_T6_E12temp_storage+104];
	ld.shared.u64 	%rd286, [_ZZN3cub18CUB_300001_SM_10006detail6reduce28DeviceReduceSingleTileKernelINS2_10policy_hubIN4cuda3std3__45tupleIJblEEEyN6thrust24THRUST_300001_SM_1000_NS8cuda_cub9__find_if7functorIS9_EEE10Policy1000EPS9_SI_iSF_S9_S9_NS7_10__identityEEEvT0_T1_T2_T3_T4_T6_E12temp_storage+112];
	and.b16  	%rs249, %rs311, 255;
	setp.eq.s16 	%p138, %rs249, 0;
	setp.eq.s16 	%p139, %rs248, 0;
	min.s64 	%rd287, %rd286, %rd329;
	selp.b16 	%rs250, %rs311, 1, %p139;
	selp.b16 	%rs311, %rs248, %rs250, %p138;
	selp.b64 	%rd288, %rd329, %rd287, %p139;
	selp.b64 	%rd329, %rd286, %rd288, %p138;
$L__BB13_72:
	setp.lt.s32 	%p140, %r38, 225;
	@%p140 bra 	$L__BB13_110;
	ld.shared.u8 	%rs251, [_ZZN3cub18CUB_300001_SM_10006detail6reduce28DeviceReduceSingleTileKernelINS2_10policy_hubIN4cuda3std3__45tupleIJblEEEyN6thrust24THRUST_300001_SM_1000_NS8cuda_cub9__find_if7functorIS9_EEE10Policy1000EPS9_SI_iSF_S9_S9_NS7_10__identityEEEvT0_T1_T2_T3_T4_T6_E12temp_storage+120];
	ld.shared.u64 	%rd289, [_ZZN3cub18CUB_300001_SM_10006detail6reduce28DeviceReduceSingleTileKernelINS2_10policy_hubIN4cuda3std3__45tupleIJblEEEyN6thrust24THRUST_300001_SM_1000_NS8cuda_cub9__find_if7functorIS9_EEE10Policy1000EPS9_SI_iSF_S9_S9_NS7_10__identityEEEvT0_T1_T2_T3_T4_T6_E12temp_storage+128];
	and.b16  	%rs252, %rs311, 255;
	setp.eq.s16 	%p141, %rs252, 0;
	setp.eq.s16 	%p142, %rs251, 0;
	min.s64 	%rd290, %rd289, %rd329;
	selp.b16 	%rs253, %rs311, 1, %p142;
	selp.b16 	%rs311, %rs251, %rs253, %p141;
	selp.b64 	%rd291, %rd329, %rd290, %p142;
	selp.b64 	%rd329, %rd289, %rd291, %p141;
	bra.uni 	$L__BB13_110;
$L__BB13_74:
	mov.u32 	%r16, %tid.x;
	mul.wide.u32 	%rd124, %r16, 16;
	add.s64 	%rd109, %rd105, %rd124;
	// begin inline asm
	ld.global.nc.u64 %rd108, [%rd109];
	// end inline asm
	add.s64 	%rd111, %rd109, 8;
	// begin inline asm
	ld.global.nc.u64 %rd110, [%rd111];
	// end inline asm
	cvt.u16.u64 	%rs83, %rd108;
	and.b16  	%rs84, %rs83, 255;
	add.s64 	%rd113, %rd109, 4096;
	// begin inline asm
	ld.global.nc.u64 %rd112, [%rd113];
	// end inline asm
	add.s64 	%rd115, %rd109, 4104;
	// begin inline asm
	ld.global.nc.u64 %rd114, [%rd115];
	// end inline asm
	cvt.u16.u64 	%rs85, %rd112;
	and.b16  	%rs86, %rs85, 255;
	add.s64 	%rd117, %rd109, 8192;
	// begin inline asm
	ld.global.nc.u64 %rd116, [%rd117];
	// end inline asm
	add.s64 	%rd119, %rd109, 8200;
	// begin inline asm
	ld.global.nc.u64 %rd118, [%rd119];
	// end inline asm
	cvt.u16.u64 	%rs87, %rd116;
	and.b16  	%rs88, %rs87, 255;
	add.s64 	%rd121, %rd109, 12288;
	// begin inline asm
	ld.global.nc.u64 %rd120, [%rd121];
	// end inline asm
	add.s64 	%rd123, %rd109, 12296;
	// begin inline asm
	ld.global.nc.u64 %rd122, [%rd123];
	// end inline asm
	cvt.u16.u64 	%rs89, %rd120;
	and.b16  	%rs90, %rs89, 255;
	setp.eq.s16 	%p3, %rs84, 0;
	setp.eq.s16 	%p4, %rs86, 0;
	min.s64 	%rd125, %rd114, %rd110;
	selp.b16 	%rs91, %rs83, 1, %p4;
	selp.b64 	%rd126, %rd110, %rd125, %p4;
	selp.b16 	%rs92, %rs85, %rs91, %p3;
	and.b16  	%rs93, %rs92, 255;
	selp.b64 	%rd127, %rd114, %rd126, %p3;
	setp.eq.s16 	%p5, %rs93, 0;
	setp.eq.s16 	%p6, %rs88, 0;
	min.s64 	%rd128, %rd118, %rd127;
	selp.b16 	%rs94, %rs92, 1, %p6;
	selp.b64 	%rd129, %rd127, %rd128, %p6;
	selp.b16 	%rs95, %rs87, %rs94, %p5;
	and.b16  	%rs96, %rs95, 255;
	selp.b64 	%rd130, %rd118, %rd129, %p5;
	setp.eq.s16 	%p7, %rs96, 0;
	setp.eq.s16 	%p8, %rs90, 0;
	min.s64 	%rd131, %rd122, %rd130;
	selp.b16 	%rs97, %rs95, 1, %p8;
	selp.b64 	%rd132, %rd130, %rd131, %p8;
	selp.b16 	%rs311, %rs89, %rs97, %p7;
	selp.b64 	%rd329, %rd122, %rd132, %p7;
	setp.lt.u32 	%p9, %r38, 2048;
	mov.b32 	%r399, 1024;
	@%p9 bra 	$L__BB13_78;
	add.s32 	%r17, %r38, -1024;
	mov.b32 	%r399, 1024;
$L__BB13_76:
	mul.wide.s32 	%rd149, %r399, 16;
	add.s64 	%rd134, %rd109, %rd149;
	// begin inline asm
	ld.global.nc.u64 %rd133, [%rd134];
	// end inline asm
	add.s64 	%rd136, %rd134, 8;
	// begin inline asm
	ld.global.nc.u64 %rd135, [%rd136];
	// end inline asm
	cvt.u16.u64 	%rs98, %rd133;
	and.b16  	%rs99, %rs98, 255;
	add.s64 	%rd138, %rd134, 4096;
	// begin inline asm
	ld.global.nc.u64 %rd137, [%rd138];
	// end inline asm
	add.s64 	%rd140, %rd134, 4104;
	// begin inline asm
	ld.global.nc.u64 %rd139, [%rd140];
	// end inline asm
	cvt.u16.u64 	%rs100, %rd137;
	and.b16  	%rs101, %rs100, 255;
	add.s64 	%rd142, %rd134, 8192;
	// begin inline asm
	ld.global.nc.u64 %rd141, [%rd142];
	// end inline asm
	add.s64 	%rd144, %rd134, 8200;
	// begin inline asm
	ld.global.nc.u64 %rd143, [%rd144];
	// end inline asm
	cvt.u16.u64 	%rs102, %rd141;
	and.b16  	%rs103, %rs102, 255;
	add.s64 	%rd146, %rd134, 12288;
	// begin inline asm
	ld.global.nc.u64 %rd145, [%rd146];
	// end inline asm
	add.s64 	%rd148, %rd134, 12296;
	// begin inline asm
	ld.global.nc.u64 %rd147, [%rd148];
	// end inline asm
	cvt.u16.u64 	%rs104, %rd145;
	and.b16  	%rs105, %rs104, 255;
	and.b16  	%rs106, %rs311, 255;
	setp.eq.s16 	%p10, %rs106, 0;
	setp.eq.s16 	%p11, %rs99, 0;
	min.s64 	%rd150, %rd135, %rd329;
	selp.b16 	%rs107, %rs311, 1, %p11;
	selp.b64 	%rd151, %rd329, %rd150, %p11;
	selp.b16 	%rs108, %rs98, %rs107, %p10;
	and.b16  	%rs109, %rs108, 255;
	selp.b64 	%rd152, %rd135, %rd151, %p10;
	setp.eq.s16 	%p12, %rs109, 0;
	setp.eq.s16 	%p13, %rs101, 0;
	min.s64 	%rd153, %rd139, %rd152;
	selp.b16 	%rs110, %rs108, 1, %p13;
	selp.b64 	%rd154, %rd152, %rd153, %p13;
	selp.b16 	%rs111, %rs100, %rs110, %p12;
	and.b16  	%rs112, %rs111, 255;
	selp.b64 	%rd155, %rd139, %rd154, %p12;
	setp.eq.s16 	%p14, %rs112, 0;
	setp.eq.s16 	%p15, %rs103, 0;
	min.s64 	%rd156, %rd143, %rd155;
	selp.b16 	%rs113, %rs111, 1, %p15;
	selp.b64 	%rd157, %rd155, %rd156, %p15;
	selp.b16 	%rs114, %rs102, %rs113, %p14;
	and.b16  	%rs115, %rs114, 255;
	selp.b64 	%rd158, %rd143, %rd157, %p14;
	setp.eq.s16 	%p16, %rs115, 0;
	setp.eq.s16 	%p17, %rs105, 0;
	min.s64 	%rd159, %rd147, %rd158;
	selp.b16 	%rs116, %rs114, 1, %p17;
	selp.b64 	%rd160, %rd158, %rd159, %p17;
	selp.b16 	%rs311, %rs104, %rs116, %p16;
	selp.b64 	%rd329, %rd147, %rd160, %p16;
	sub.s32 	%r41, %r38, %r399;
	setp.lt.s32 	%p18, %r41, 1024;
	@%p18 bra 	$L__BB13_86;
	add.s32 	%r399, %r399, 1024;
	setp.le.s32 	%p19, %r399, %r17;
	@%p19 bra 	$L__BB13_76;
$L__BB13_78:
	setp.le.s32 	%p20, %r38, %r399;
	@%p20 bra 	$L__BB13_86;
	sub.s32 	%r21, %r38, %r399;
	setp.ge.s32 	%p21, %r16, %r21;
	@%p21 bra 	$L__BB13_86;
	not.b32 	%r42, %r16;
	add.s32 	%r43, %r38, %r42;
	sub.s32 	%r22, %r43, %r399;
	and.b32  	%r44, %r22, 768;
	setp.eq.s32 	%p22, %r44, 768;
	mov.u32 	%r403, %r16;
	@%p22 bra 	$L__BB13_83;
	add.s32 	%r401, %r16, %r399;
	shr.u32 	%r45, %r22, 8;
	add.s32 	%r46, %r45, 1;
	and.b32  	%r47, %r46, 3;
	neg.s32 	%r400, %r47;
	mov.u32 	%r403, %r16;
$L__BB13_82:
	.pragma "nounroll";
	mul.wide.u32 	%rd166, %r401, 16;
	add.s64 	%rd163, %rd105, %rd166;
	// begin inline asm
	ld.global.nc.u64 %rd162, [%rd163];
	// end inline asm
	add.s64 	%rd165, %rd163, 8;
	// begin inline asm
	ld.global.nc.u64 %rd164, [%rd165];
	// end inline asm
	cvt.u16.u64 	%rs118, %rd162;
	and.b16  	%rs119, %rs118, 255;
	and.b16  	%rs120, %rs311, 255;
	setp.eq.s16 	%p23, %rs120, 0;
	setp.eq.s16 	%p24, %rs119, 0;
	min.s64 	%rd167, %rd164, %rd329;
	selp.b16 	%rs121, %rs311, 1, %p24;
	selp.b16 	%rs311, %rs118, %rs121, %p23;
	selp.b64 	%rd168, %rd329, %rd167, %p24;
	selp.b64 	%rd329, %rd164, %rd168, %p23;
	add.s32 	%r403, %r403, 256;
	add.s32 	%r401, %r401, 256;
	add.s32 	%r400, %r400, 1;
	setp.ne.s32 	%p25, %r400, 0;
	@%p25 bra 	$L__BB13_82;
$L__BB13_83:
	setp.lt.u32 	%p26, %r22, 768;
	@%p26 bra 	$L__BB13_86;
	cvt.u64.u32 	%rd169, %r403;
	cvt.u64.u32 	%rd170, %r399;
	add.s64 	%rd171, %rd169, %rd170;
	shl.b64 	%rd172, %rd171, 4;
	add.s64 	%rd173, %rd172, %rd105;
	add.s64 	%rd350, %rd173, 12296;
	add.s32 	%r404, %r403, %r399;
$L__BB13_85:
	mul.wide.u32 	%rd190, %r404, 16;
	add.s64 	%rd175, %rd105, %rd190;
	// begin inline asm
	ld.global.nc.u64 %rd174, [%rd175];
	// end inline asm
	add.s64 	%rd177, %rd175, 8;
	// begin inline asm
	ld.global.nc.u64 %rd176, [%rd177];
	// end inline asm
	cvt.u16.u64 	%rs122, %rd174;
	and.b16  	%rs123, %rs122, 255;
	and.b16  	%rs124, %rs311, 255;
	setp.eq.s16 	%p27, %rs124, 0;
	setp.eq.s16 	%p28, %rs123, 0;
	min.s64 	%rd191, %rd176, %rd329;
	selp.b16 	%rs125, %rs311, 1, %p28;
	selp.b16 	%rs126, %rs122, %rs125, %p27;
	and.b16  	%rs127, %rs126, 255;
	selp.b64 	%rd192, %rd329, %rd191, %p28;
	selp.b64 	%rd193, %rd176, %rd192, %p27;
	add.s64 	%rd179, %rd350, -8200;
	// begin inline asm
	ld.global.nc.u64 %rd178, [%rd179];
	// end inline asm
	add.s64 	%rd181, %rd350, -8192;
	// begin inline asm
	ld.global.nc.u64 %rd180, [%rd181];
	// end inline asm
	cvt.u16.u64 	%rs128, %rd178;
	and.b16  	%rs129, %rs128, 255;
	setp.eq.s16 	%p29, %rs127, 0;
	setp.eq.s16 	%p30, %rs129, 0;
	min.s64 	%rd194, %rd180, %rd193;
	selp.b16 	%rs130, %rs126, 1, %p30;
	selp.b16 	%rs131, %rs128, %rs130, %p29;
	and.b16  	%rs132, %rs131, 255;
	selp.b64 	%rd195, %rd193, %rd194, %p30;
	selp.b64 	%rd196, %rd180, %rd195, %p29;
	add.s64 	%rd183, %rd350, -4104;
	// begin inline asm
	ld.global.nc.u64 %rd182, [%rd183];
	// end inline asm
	add.s64 	%rd185, %rd350, -4096;
	// begin inline asm
	ld.global.nc.u64 %rd184, [%rd185];
	// end inline asm
	cvt.u16.u64 	%rs133, %rd182;
	and.b16  	%rs134, %rs133, 255;
	setp.eq.s16 	%p31, %rs132, 0;
	setp.eq.s16 	%p32, %rs134, 0;
	min.s64 	%rd197, %rd184, %rd196;
	selp.b16 	%rs135, %rs131, 1, %p32;
	selp.b16 	%rs136, %rs133, %rs135, %p31;
	and.b16  	%rs137, %rs136, 255;
	selp.b64 	%rd198, %rd196, %rd197, %p32;
	selp.b64 	%rd199, %rd184, %rd198, %p31;
	add.s64 	%rd187, %rd350, -8;
	// begin inline asm
	ld.global.nc.u64 %rd186, [%rd187];
	// end inline asm
	// begin inline asm
	ld.global.nc.u64 %rd188, [%rd350];
	// end inline asm
	cvt.u16.u64 	%rs138, %rd186;
	and.b16  	%rs139, %rs138, 255;
	setp.eq.s16 	%p33, %rs137, 0;
	setp.eq.s16 	%p34, %rs139, 0;
	min.s64 	%rd200, %rd188, %rd199;
	selp.b16 	%rs140, %rs136, 1, %p34;
	selp.b16 	%rs311, %rs138, %rs140, %p33;
	selp.b64 	%rd201, %rd199, %rd200, %p34;
	selp.b64 	%rd329, %rd188, %rd201, %p33;
	add.s32 	%r403, %r403, 1024;
	add.s64 	%rd350, %rd350, 16384;
	add.s32 	%r404, %r404, 1024;
	setp.lt.s32 	%p35, %r403, %r21;
	@%p35 bra 	$L__BB13_85;
$L__BB13_86:
	// begin inline asm
	mov.u32 %r48, %laneid;
	// end inline asm
	cvt.u32.u16 	%r69, %rs311;
	and.b32  	%r50, %r69, 255;
	mov.b32 	%r66, 1;
	mov.b32 	%r67, 31;
	mov.b32 	%r68, -1;
	// begin inline asm
	shfl.sync.down.b32 %r49, %r50, %r66, %r67, %r68;
	// end inline asm
	// begin inline asm
	shfl.sync.down.b32 %r54, %r55, %r66, %r67, %r68;
	// end inline asm
	mov.b64 	{%r60, %r65}, %rd329;
	// begin inline asm
	shfl.sync.down.b32 %r59, %r60, %r66, %r67, %r68;
	// end inline asm
	// begin inline asm
	shfl.sync.down.b32 %r64, %r65, %r66, %r67, %r68;
	// end inline asm
	mov.b64 	%rd83, {%r59, %r64};
	cvt.u16.u32 	%rs65, %r49;
	setp.gt.s32 	%p36, %r48, 30;
	@%p36 bra 	$L__BB13_90;
	and.b16  	%rs141, %rs311, 255;
	setp.eq.s16 	%p37, %rs141, 0;
	and.b16  	%rs142, %rs65, 255;
	setp.eq.s16 	%p38, %rs142, 0;
	or.pred  	%p39, %p37, %p38;
	@%p39 bra 	$L__BB13_89;
	min.s64 	%rd329, %rd83, %rd329;
	mov.b16 	%rs311, 1;
	bra.uni 	$L__BB13_90;
$L__BB13_89:
	setp.eq.s16 	%p40, %rs141, 0;
	selp.b16 	%rs311, %rs65, %rs311, %p40;
	selp.b64 	%rd329, %rd83, %rd329, %p40;
$L__BB13_90:
	cvt.u32.u16 	%r90, %rs311;
	and.b32  	%r71, %r90, 255;
	mov.b32 	%r87, 2;
	mov.b32 	%r88, 31;
	mov.b32 	%r89, -1;
	// begin inline asm
	shfl.sync.down.b32 %r70, %r71, %r87, %r88, %r89;
	// end inline asm
	// begin inline asm
	shfl.sync.down.b32 %r75, %r76, %r87, %r88, %r89;
	// end inline asm
	mov.b64 	{%r81, %r86}, %rd329;
	// begin inline asm
	shfl.sync.down.b32 %r80, %r81, %r87, %r88, %r89;
	// end inline asm
	// begin inline asm
	shfl.sync.down.b32 %r85, %r86, %r87, %r88, %r89;
	// end inline asm
	mov.b64 	%rd87, {%r80, %r85};
	cvt.u16.u32 	%rs68, %r70;
	setp.gt.s32 	%p41, %r48, 29;
	@%p41 bra 	$L__BB13_94;
	and.b16  	%rs145, %rs311, 255;
	setp.eq.s16 	%p42, %rs145, 0;
	and.b16  	%rs146, %rs68, 255;
	setp.eq.s16 	%p43, %rs146, 0;
	or.pred  	%p44, %p42, %p43;
	@%p44 bra 	$L__BB13_93;
	min.s64 	%rd329, %rd87, %rd329;
	mov.b16 	%rs311, 1;
	bra.uni 	$L__BB13_94;
$L__BB13_93:
	setp.eq.s16 	%p45, %rs145, 0;
	selp.b16 	%rs311, %rs68, %rs311, %p45;
	selp.b64 	%rd329, %rd87, %rd329, %p45;
$L__BB13_94:
	cvt.u32.u16 	%r111, %rs311;
	and.b32  	%r92, %r111, 255;
	mov.b32 	%r108, 4;
	mov.b32 	%r109, 31;
	mov.b32 	%r110, -1;
	// begin inline asm
	shfl.sync.down.b32 %r91, %r92, %r108, %r109, %r110;
	// end inline asm
	// begin inline asm
	shfl.sync.down.b32 %r96, %r97, %r108, %r109, %r110;
	// end inline asm
	mov.b64 	{%r102, %r107}, %rd329;
	// begin inline asm
	shfl.sync.down.b32 %r101, %r102, %r108, %r109, %r110;
	// end inline asm
	// begin inline asm
	shfl.sync.down.b32 %r106, %r107, %r108, %r109, %r110;
	// end inline asm
	mov.b64 	%rd91, {%r101, %r106};
	cvt.u16.u32 	%rs71, %r91;
	setp.gt.s32 	%p46, %r48, 27;
	@%p46 bra 	$L__BB13_98;
	and.b16  	%rs149, %rs311, 255;
	setp.eq.s16 	%p47, %rs149, 0;
	and.b16  	%rs150, %rs71, 255;
	setp.eq.s16 	%p48, %rs150, 0;
	or.pred  	%p49, %p47, %p48;
	@%p49 bra 	$L__BB13_97;
	min.s64 	%rd329, %rd91, %rd329;
	mov.b16 	%rs311, 1;
	bra.uni 	$L__BB13_98;
$L__BB13_97:
	setp.eq.s16 	%p50, %rs149, 0;
	selp.b16 	%rs311, %rs71, %rs311, %p50;
	selp.b64 	%rd329, %rd91, %rd329, %p50;
$L__BB13_98:
	cvt.u32.u16 	%r132, %rs311;
	and.b32  	%r113, %r132, 255;
	mov.b32 	%r129, 8;
	mov.b32 	%r130, 31;
	mov.b32 	%r131, -1;
	// begin inline asm
	shfl.sync.down.b32 %r112, %r113, %r129, %r130, %r131;
	// end inline asm
	// begin inline asm
	shfl.sync.down.b32 %r117, %r118, %r129, %r130, %r131;
	// end inline asm
	mov.b64 	{%r123, %r128}, %rd329;
	// begin inline asm
	shfl.sync.down.b32 %r122, %r123, %r129, %r130, %r131;
	// end inline asm
	// begin inline asm
	shfl.sync.down.b32 %r127, %r128, %r129, %r130, %r131;
	// end inline asm
	mov.b64 	%rd95, {%r122, %r127};
	cvt.u16.u32 	%rs74, %r112;
	setp.gt.s32 	%p51, %r48, 23;
	@%p51 bra 	$L__BB13_102;
	and.b16  	%rs153, %rs311, 255;
	setp.eq.s16 	%p52, %rs153, 0;
	and.b16  	%rs154, %rs74, 255;
	setp.eq.s16 	%p53, %rs154, 0;
	or.pred  	%p54, %p52, %p53;
	@%p54 bra 	$L__BB13_101;
	min.s64 	%rd329, %rd95, %rd329;
	mov.b16 	%rs311, 1;
	bra.uni 	$L__BB13_102;
$L__BB13_101:
	setp.eq.s16 	%p55, %rs153, 0;
	selp.b16 	%rs311, %rs74, %rs311, %p55;
	selp.b64 	%rd329, %rd95, %rd329, %p55;
$L__BB13_102:
	cvt.u32.u16 	%r153, %rs311;
	and.b32  	%r134, %r153, 255;
	mov.b32 	%r150, 16;
	mov.b32 	%r151, 31;
	mov.b32 	%r152, -1;
	// begin inline asm
	shfl.sync.down.b32 %r133, %r134, %r150, %r151, %r152;
	// end inline asm
	// begin inline asm
	shfl.sync.down.b32 %r138, %r139, %r150, %r151, %r152;
	// end inline asm
	mov.b64 	{%r144, %r149}, %rd329;
	// begin inline asm
	shfl.sync.down.b32 %r143, %r144, %r150, %r151, %r152;
	// end inline asm
	// begin inline asm
	shfl.sync.down.b32 %r148, %r149, %r150, %r151, %r152;
	// end inline asm
	mov.b64 	%rd99, {%r143, %r148};
	cvt.u16.u32 	%rs77, %r133;
	setp.gt.s32 	%p56, %r48, 15;
	@%p56 bra 	$L__BB13_106;
	and.b16  	%rs157, %rs311, 255;
	setp.eq.s16 	%p57, %rs157, 0;
	and.b16  	%rs158, %rs77, 255;
	setp.eq.s16 	%p58, %rs158, 0;
	or.pred  	%p59, %p57, %p58;
	@%p59 bra 	$L__BB13_105;
	min.s64 	%rd329, %rd99, %rd329;
	mov.b16 	%rs311, 1;
	bra.uni 	$L__BB13_106;
$L__BB13_105:
	setp.eq.s16 	%p60, %rs157, 0;
	selp.b16 	%rs311, %rs77, %rs311, %p60;
	selp.b64 	%rd329, %rd99, %rd329, %p60;
$L__BB13_106:
	setp.ne.s32 	%p61, %r48, 0;
	@%p61 bra 	$L__BB13_108;
	shr.u32 	%r154, %r16, 1;
	and.b32  	%r155, %r154, 496;
	mov.u32 	%r156, _ZZN3cub18CUB_300001_SM_10006detail6reduce28DeviceReduceSingleTileKernelINS2_10policy_hubIN4cuda3std3__45tupleIJblEEEyN6thrust24THRUST_300001_SM_1000_NS8cuda_cub9__find_if7functorIS9_EEE10Policy1000EPS9_SI_iSF_S9_S9_NS7_10__identityEEEvT0_T1_T2_T3_T4_T6_E12temp_storage;
	add.s32 	%r157, %r156, %r155;
	st.shared.u8 	[%r157+8], %rs311;
	st.shared.u64 	[%r157+16], %rd329;
$L__BB13_108:
	bar.sync 	0;
	setp.ne.s32 	%p62, %r16, 0;
	@%p62 bra 	$L__BB13_110;
	ld.shared.u8 	%rs161, [_ZZN3cub18CUB_300001_SM_10006detail6reduce28DeviceReduceSingleTileKernelINS2_10policy_hubIN4cuda3std3__45tupleIJblEEEyN6thrust24THRUST_300001_SM_1000_NS8cuda_cub9__find_if7functorIS9_EEE10Policy1000EPS9_SI_iSF_S9_S9_NS7_10__identityEEEvT0_T1_T2_T3_T4_T6_E12temp_storage+24];
	ld.shared.u64 	%rd202, [_ZZN3cub18CUB_300001_SM_10006detail6reduce28DeviceReduceSingleTileKernelINS2_10policy_hubIN4cuda3std3__45tupleIJblEEEyN6thrust24THRUST_300001_SM_1000_NS8cuda_cub9__find_if7functorIS9_EEE10Policy1000EPS9_SI_iSF_S9_S9_NS7_10__identityEEEvT0_T1_T2_T3_T4_T6_E12temp_storage+32];
	and.b16  	%rs162, %rs311, 255;
	setp.eq.s16 	%p63, %rs162, 0;
	setp.eq.s16 	%p64, %rs161, 0;
	min.s64 	%rd203, %rd202, %rd329;
	selp.b16 	%rs163, %rs311, 1, %p64;
	selp.b16 	%rs164, %rs161, %rs163, %p63;
	and.b16  	%rs165, %rs164, 255;
	selp.b64 	%rd204, %rd329, %rd203, %p64;
	selp.b64 	%rd205, %rd202, %rd204, %p63;
	ld.shared.u8 	%rs166, [_ZZN3cub18CUB_300001_SM_10006detail6reduce28DeviceReduceSingleTileKernelINS2_10policy_hubIN4cuda3std3__45tupleIJblEEEyN6thrust24THRUST_300001_SM_1000_NS8cuda_cub9__find_if7functorIS9_EEE10Policy1000EPS9_SI_iSF_S9_S9_NS7_10__identityEEEvT0_T1_T2_T3_T4_T6_E12temp_storage+40];
	ld.shared.u64 	%rd206, [_ZZN3cub18CUB_300001_SM_10006detail6reduce28DeviceReduceSingleTileKernelINS2_10policy_hubIN4cuda3std3__45tupleIJblEEEyN6thrust24THRUST_300001_SM_1000_NS8cuda_cub9__find_if7functorIS9_EEE10Policy1000EPS9_SI_iSF_S9_S9_NS7_10__identityEEEvT0_T1_T2_T3_T4_T6_E12temp_storage+48];
	setp.eq.s16 	%p65, %rs165, 0;
	setp.eq.s16 	%p66, %rs166, 0;
	min.s64 	%rd207, %rd206, %rd205;
	selp.b16 	%rs167, %rs164, 1, %p66;
	selp.b16 	%rs168, %rs166, %rs167, %p65;
	and.b16  	%rs169, %rs168, 255;
	selp.b64 	%rd208, %rd205, %rd207, %p66;
	selp.b64 	%rd209, %rd206, %rd208, %p65;
	ld.shared.u8 	%rs170, [_ZZN3cub18CUB_300001_SM_10006detail6reduce28DeviceReduceSingleTileKernelINS2_10policy_hubIN4cuda3std3__45tupleIJblEEEyN6thrust24THRUST_300001_SM_1000_NS8cuda_cub9__find_if7functorIS9_EEE10Policy1000EPS9_SI_iSF_S9_S9_NS7_10__identityEEEvT0_T1_T2_T3_T4_T6_E12temp_storage+56];
	ld.shared.u64 	%rd210, [_ZZN3cub18CUB_300001_SM_10006detail6reduce28DeviceReduceSingleTileKernelINS2_10policy_hubIN4cuda3std3__45tupleIJblEEEyN6thrust24THRUST_300001_SM_1000_NS8cuda_cub9__find_if7functorIS9_EEE10Policy1000EPS9_SI_iSF_S9_S9_NS7_10__identityEEEvT0_T1_T2_T3_T4_T6_E12temp_storage+64];
	setp.eq.s16 	%p67, %rs169, 0;
	setp.eq.s16 	%p68, %rs170, 0;
	min.s64 	%rd211, %rd210, %rd209;
	selp.b16 	%rs171, %rs168, 1, %p68;
	selp.b16 	%rs172, %rs170, %rs171, %p67;
	and.b16  	%rs173, %rs172, 255;
	selp.b64 	%rd212, %rd209, %rd211, %p68;
	selp.b64 	%rd213, %rd210, %rd212, %p67;
	ld.shared.u8 	%rs174, [_ZZN3cub18CUB_300001_SM_10006detail6reduce28DeviceReduceSingleTileKernelINS2_10policy_hubIN4cuda3std3__45tupleIJblEEEyN6thrust24THRUST_300001_SM_1000_NS8cuda_cub9__find_if7functorIS9_EEE10Policy1000EPS9_SI_iSF_S9_S9_NS7_10__identityEEEvT0_T1_T2_T3_T4_T6_E12temp_storage+72];
	ld.shared.u64 	%rd214, [_ZZN3cub18CUB_300001_SM_10006detail6reduce28DeviceReduceSingleTileKernelINS2_10policy_hubIN4cuda3std3__45tupleIJblEEEyN6thrust24THRUST_300001_SM_1000_NS8cuda_cub9__find_if7functorIS9_EEE10Policy1000EPS9_SI_iSF_S9_S9_NS7_10__identityEEEvT0_T1_T2_T3_T4_T6_E12temp_storage+80];
	setp.eq.s16 	%p69, %rs173, 0;
	setp.eq.s16 	%p70, %rs174, 0;
	min.s64 	%rd215, %rd214, %rd213;
	selp.b16 	%rs175, %rs172, 1, %p70;
	selp.b16 	%rs176, %rs174, %rs175, %p69;
	and.b16  	%rs177, %rs176, 255;
	selp.b64 	%rd216, %rd213, %rd215, %p70;
	selp.b64 	%rd217, %rd214, %rd216, %p69;
	ld.shared.u8 	%rs178, [_ZZN3cub18CUB_300001_SM_10006detail6reduce28DeviceReduceSingleTileKernelINS2_10policy_hubIN4cuda3std3__45tupleIJblEEEyN6thrust24THRUST_300001_SM_1000_NS8cuda_cub9__find_if7functorIS9_EEE10Policy1000EPS9_SI_iSF_S9_S9_NS7_10__identityEEEvT0_T1_T2_T3_T4_T6_E12temp_storage+88];
	ld.shared.u64 	%rd218, [_ZZN3cub18CUB_300001_SM_10006detail6reduce28DeviceReduceSingleTileKernelINS2_10policy_hubIN4cuda3std3__45tupleIJblEEEyN6thrust24THRUST_300001_SM_1000_NS8cuda_cub9__find_if7functorIS9_EEE10Policy1000EPS9_SI_iSF_S9_S9_NS7_10__identityEEEvT0_T1_T2_T3_T4_T6_E12temp_storage+96];
	setp.eq.s16 	%p71, %rs177, 0;
	setp.eq.s16 	%p72, %rs178, 0;
	min.s64 	%rd219, %rd218, %rd217;
	selp.b16 	%rs179, %rs176, 1, %p72;
	selp.b16 	%rs180, %rs178, %rs179, %p71;
	and.b16  	%rs181, %rs180, 255;
	selp.b64 	%rd220, %rd217, %rd219, %p72;
	selp.b64 	%rd221, %rd218, %rd220, %p71;
	ld.shared.u8 	%rs182, [_ZZN3cub18CUB_300001_SM_10006detail6reduce28DeviceReduceSingleTileKernelINS2_10policy_hubIN4cuda3std3__45tupleIJblEEEyN6thrust24THRUST_300001_SM_1000_NS8cuda_cub9__find_if7functorIS9_EEE10Policy1000EPS9_SI_iSF_S9_S9_NS7_10__identityEEEvT0_T1_T2_T3_T4_T6_E12temp_storage+104];
	ld.shared.u64 	%rd222, [_ZZN3cub18CUB_300001_SM_10006detail6reduce28DeviceReduceSingleTileKernelINS2_10policy_hubIN4cuda3std3__45tupleIJblEEEyN6thrust24THRUST_300001_SM_1000_NS8cuda_cub9__find_if7functorIS9_EEE10Policy1000EPS9_SI_iSF_S9_S9_NS7_10__identityEEEvT0_T1_T2_T3_T4_T6_E12temp_storage+112];
	setp.eq.s16 	%p73, %rs181, 0;
	setp.eq.s16 	%p74, %rs182, 0;
	min.s64 	%rd223, %rd222, %rd221;
	selp.b16 	%rs183, %rs180, 1, %p74;
	selp.b16 	%rs184, %rs182, %rs183, %p73;
	and.b16  	%rs185, %rs184, 255;
	selp.b64 	%rd224, %rd221, %rd223, %p74;
	selp.b64 	%rd225, %rd222, %rd224, %p73;
	ld.shared.u8 	%rs186, [_ZZN3cub18CUB_300001_SM_10006detail6reduce28DeviceReduceSingleTileKernelINS2_10policy_hubIN4cuda3std3__45tupleIJblEEEyN6thrust24THRUST_300001_SM_1000_NS8cuda_cub9__find_if7functorIS9_EEE10Policy1000EPS9_SI_iSF_S9_S9_NS7_10__identityEEEvT0_T1_T2_T3_T4_T6_E12temp_storage+120];
	ld.shared.u64 	%rd226, [_ZZN3cub18CUB_300001_SM_10006detail6reduce28DeviceReduceSingleTileKernelINS2_10policy_hubIN4cuda3std3__45tupleIJblEEEyN6thrust24THRUST_300001_SM_1000_NS8cuda_cub9__find_if7functorIS9_EEE10Policy1000EPS9_SI_iSF_S9_S9_NS7_10__identityEEEvT0_T1_T2_T3_T4_T6_E12temp_storage+128];
	setp.eq.s16 	%p75, %rs185, 0;
	setp.eq.s16 	%p76, %rs186, 0;
	min.s64 	%rd227, %rd226, %rd225;
	selp.b16 	%rs187, %rs184, 1, %p76;
	selp.b16 	%rs311, %rs186, %rs187, %p75;
	selp.b64 	%rd228, %rd225, %rd227, %p76;
	selp.b64 	%rd329, %rd226, %rd228, %p75;
$L__BB13_110:
	mov.u32 	%r391, %tid.x;
	setp.ne.s32 	%p184, %r391, 0;
	@%p184 bra 	$L__BB13_112;
	setp.eq.s16 	%p185, %rs82, 0;
	and.b16  	%rs302, %rs311, 255;
	setp.eq.s16 	%p186, %rs302, 0;
	min.s64 	%rd319, %rd329, %rd106;
	selp.b16 	%rs303, %rs82, 1, %p186;
	selp.b16 	%rs304, %rs311, %rs303, %p185;
	selp.b64 	%rd320, %rd106, %rd319, %p186;
	selp.b64 	%rd321, %rd329, %rd320, %p185;
	st.global.u8 	[%rd1], %rs304;
	st.global.u64 	[%rd1+8], %rd321;
$L__BB13_112:
	ret;

}
	// .globl	_ZN3cub18CUB_300001_SM_10006detail8for_each13static_kernelINS2_12policy_hub_t12policy_500_tEmN6thrust24THRUST_300001_SM_1000_NS8cuda_cub20__uninitialized_fill7functorINS7_10device_ptrIiEEiEEEEvT0_T1_
.visible .entry _ZN3cub18CUB_300001_SM_10006detail8for_each13static_kernelINS2_12policy_hub_t12policy_500_tEmN6thrust24THRUST_300001_SM_1000_NS8cuda_cub20__uninitialized_fill7functorINS7_10device_ptrIiEEiEEEEvT0_T1_(
	.param .u64 _ZN3cub18CUB_300001_SM_10006detail8for_each13static_kernelINS2_12policy_hub_t12policy_500_tEmN6thrust24THRUST_300001_SM_1000_NS8cuda_cub20__uninitialized_fill7functorINS7_10device_ptrIiEEiEEEEvT0_T1__param_0,
	.param .align 8 .b8 _ZN3cub18CUB_300001_SM_10006detail8for_each13static_kernelINS2_12policy_hub_t12policy_500_tEmN6thrust24THRUST_300001_SM_1000_NS8cuda_cub20__uninitialized_fill7functorINS7_10device_ptrIiEEiEEEEvT0_T1__param_1[16]
)
.maxntid 256
{
	.reg .pred 	%p<4>;
	.reg .b16 	%rs<5>;
	.reg .b32 	%r<12>;
	.reg .b64 	%rd<16>;

	ld.param.u32 	%r3, [_ZN3cub18CUB_300001_SM_10006detail8for_each13static_kernelINS2_12policy_hub_t12policy_500_tEmN6thrust24THRUST_300001_SM_1000_NS8cuda_cub20__uninitialized_fill7functorINS7_10device_ptrIiEEiEEEEvT0_T1__param_1+8];
	ld.param.u64 	%rd4, [_ZN3cub18CUB_300001_SM_10006detail8for_each13static_kernelINS2_12policy_hub_t12policy_500_tEmN6thrust24THRUST_300001_SM_1000_NS8cuda_cub20__uninitialized_fill7functorINS7_10device_ptrIiEEiEEEEvT0_T1__param_1];
	ld.param.u64 	%rd5, [_ZN3cub18CUB_300001_SM_10006detail8for_each13static_kernelINS2_12policy_hub_t12policy_500_tEmN6thrust24THRUST_300001_SM_1000_NS8cuda_cub20__uninitialized_fill7functorINS7_10device_ptrIiEEiEEEEvT0_T1__param_0];
	mov.u32 	%r9, %ctaid.x;
	mul.wide.u32 	%rd1, %r9, 512;
	sub.s64 	%rd2, %rd5, %rd1;
	setp.lt.u64 	%p1, %rd2, 512;
	@%p1 bra 	$L__BB14_2;
	mov.u32 	%r11, %tid.x;
	cvta.to.global.u64 	%rd11, %rd4;
	cvt.u64.u32 	%rd12, %r11;
	add.s64 	%rd13, %rd1, %rd12;
	shl.b64 	%rd14, %rd13, 2;
	add.s64 	%rd15, %rd11, %rd14;
	st.global.u32 	[%rd15], %r3;
	st.global.u32 	[%rd15+1024], %r3;
	bra.uni 	$L__BB14_6;
$L__BB14_2:
	cvta.to.global.u64 	%rd6, %rd4;
	mov.u32 	%r2, %tid.x;
	cvt.u64.u32 	%rd7, %r2;
	setp.le.u64 	%p2, %rd2, %rd7;
	add.s64 	%rd8, %rd1, %rd7;
	shl.b64 	%rd9, %rd8, 2;
	add.s64 	%rd3, %rd6, %rd9;
	@%p2 bra 	$L__BB14_4;
	st.global.u32 	[%rd3], %r3;
$L__BB14_4:
	add.s32 	%r10, %r2, 256;
	cvt.u64.u32 	%rd10, %r10;
	setp.le.u64 	%p3, %rd2, %rd10;
	@%p3 bra 	$L__BB14_6;
	st.global.u32 	[%rd3+1024], %r3;
$L__BB14_6:
	ret;

}
	// .globl	_ZN3cub18CUB_300001_SM_10006detail8for_each13static_kernelINS2_12policy_hub_t12policy_500_tEmN6thrust24THRUST_300001_SM_1000_NS8cuda_cub20__uninitialized_fill7functorINS7_10device_ptrIfEEfEEEEvT0_T1_
.visible .entry _ZN3cub18CUB_300001_SM_10006detail8for_each13static_kernelINS2_12policy_hub_t12policy_500_tEmN6thrust24THRUST_300001_SM_1000_NS8cuda_cub20__uninitialized_fill7functorINS7_10device_ptrIfEEfEEEEvT0_T1_(
	.param .u64 _ZN3cub18CUB_300001_SM_10006detail8for_each13static_kernelINS2_12policy_hub_t12policy_500_tEmN6thrust24THRUST_300001_SM_1000_NS8cuda_cub20__uninitialized_fill7functorINS7_10device_ptrIfEEfEEEEvT0_T1__param_0,
	.param .align 8 .b8 _ZN3cub18CUB_300001_SM_10006detail8for_each13static_kernelINS2_12policy_hub_t12policy_500_tEmN6thrust24THRUST_300001_SM_1000_NS8cuda_cub20__uninitialized_fill7functorINS7_10device_ptrIfEEfEEEEvT0_T1__param_1[16]
)
.maxntid 256
{
	.reg .pred 	%p<4>;
	.reg .b16 	%rs<5>;
	.reg .b32 	%r<10>;
	.reg .b32 	%f<3>;
	.reg .b64 	%rd<16>;

	ld.param.f32 	%f2, [_ZN3cub18CUB_300001_SM_10006detail8for_each13static_kernelINS2_12policy_hub_t12policy_500_tEmN6thrust24THRUST_300001_SM_1000_NS8cuda_cub20__uninitialized_fill7functorINS7_10device_ptrIfEEfEEEEvT0_T1__param_1+8];
	ld.param.u64 	%rd4, [_ZN3cub18CUB_300001_SM_10006detail8for_each13static_kernelINS2_12policy_hub_t12policy_500_tEmN6thrust24THRUST_300001_SM_1000_NS8cuda_cub20__uninitialized_fill7functorINS7_10device_ptrIfEEfEEEEvT0_T1__param_1];
	ld.param.u64 	%rd5, [_ZN3cub18CUB_300001_SM_10006detail8for_each13static_kernelINS2_12policy_hub_t12policy_500_tEmN6thrust24THRUST_300001_SM_1000_NS8cuda_cub20__uninitialized_fill7functorINS7_10device_ptrIfEEfEEEEvT0_T1__param_0];
	mov.u32 	%r7, %ctaid.x;
	mul.wide.u32 	%rd1, %r7, 512;
	sub.s64 	%rd2, %rd5, %rd1;
	setp.lt.u64 	%p1, %rd2, 512;
	@%p1 bra 	$L__BB15_2;
	mov.u32 	%r9, %tid.x;
	cvta.to.global.u64 	%rd11, %rd4;
	cvt.u64.u32 	%rd12, %r9;
	add.s64 	%rd13, %rd1, %rd12;
	shl.b64 	%rd14, %rd13, 2;
	add.s64 	%rd15, %rd11, %rd14;
	st.global.f32 	[%rd15], %f2;
	st.global.f32 	[%rd15+1024], %f2;
	bra.uni 	$L__BB15_6;
$L__BB15_2:
	cvta.to.global.u64 	%rd6, %rd4;
	mov.u32 	%r1, %tid.x;
	cvt.u64.u32 	%rd7, %r1;
	setp.le.u64 	%p2, %rd2, %rd7;
	add.s64 	%rd8, %rd1, %rd7;
	shl.b64 	%rd9, %rd8, 2;
	add.s64 	%rd3, %rd6, %rd9;
	@%p2 bra 	$L__BB15_4;
	st.global.f32 	[%rd3], %f2;
$L__BB15_4:
	add.s32 	%r8, %r1, 256;
	cvt.u64.u32 	%rd10, %r8;
	setp.le.u64 	%p3, %rd2, %rd10;
	@%p3 bra 	$L__BB15_6;
	st.global.f32 	[%rd3+1024], %f2;
$L__BB15_6:
	ret;

}
	// .globl	_ZN3cub18CUB_300001_SM_10006detail8for_each13static_kernelINS2_12policy_hub_t12policy_500_tElN6thrust24THRUST_300001_SM_1000_NS8cuda_cub6__fill7functorINS7_6detail15normal_iteratorINS7_10device_ptrIfEEEEiEEEEvT0_T1_
.visible .entry _ZN3cub18CUB_300001_SM_10006detail8for_each13static_kernelINS2_12policy_hub_t12policy_500_tElN6thrust24THRUST_300001_SM_1000_NS8cuda_cub6__fill7functorINS7_6detail15normal_iteratorINS7_10device_ptrIfEEEEiEEEEvT0_T1_(
	.param .u64 _ZN3cub18CUB_300001_SM_10006detail8for_each13static_kernelINS2_12policy_hub_t12policy_500_tElN6thrust24THRUST_300001_SM_1000_NS8cuda_cub6__fill7functorINS7_6detail15normal_iteratorINS7_10device_ptrIfEEEEiEEEEvT0_T1__param_0,
	.param .align 8 .b8 _ZN3cub18CUB_300001_SM_10006detail8for_each13static_kernelINS2_12policy_hub_t12policy_500_tElN6thrust24THRUST_300001_SM_1000_NS8cuda_cub6__fill7functorINS7_6detail15normal_iteratorINS7_10device_ptrIfEEEEiEEEEvT0_T1__param_1[16]
)
.maxntid 256
{
	.reg .pred 	%p<4>;
	.reg .b16 	%rs<5>;
	.reg .b32 	%r<11>;
	.reg .b32 	%f<3>;
	.reg .b64 	%rd<17>;

	ld.param.u32 	%r2, [_ZN3cub18CUB_300001_SM_10006detail8for_each13static_kernelINS2_12policy_hub_t12policy_500_tElN6thrust24THRUST_300001_SM_1000_NS8cuda_cub6__fill7functorINS7_6detail15normal_iteratorINS7_10device_ptrIfEEEEiEEEEvT0_T1__param_1+8];
	ld.param.u64 	%rd5, [_ZN3cub18CUB_300001_SM_10006detail8for_each13static_kernelINS2_12policy_hub_t12policy_500_tElN6thrust24THRUST_300001_SM_1000_NS8cuda_cub6__fill7functorINS7_6detail15normal_iteratorINS7_10device_ptrIfEEEEiEEEEvT0_T1__param_1];
	ld.param.u64 	%rd6, [_ZN3cub18CUB_300001_SM_10006detail8for_each13static_kernelINS2_12policy_hub_t12policy_500_tElN6thrust24THRUST_300001_SM_1000_NS8cuda_cub6__fill7functorINS7_6detail15normal_iteratorINS7_10device_ptrIfEEEEiEEEEvT0_T1__param_0];
	mov.u32 	%r8, %ctaid.x;
	mul.wide.u32 	%rd1, %r8, 512;
	sub.s64 	%rd2, %rd6, %rd1;
	setp.lt.s64 	%p1, %rd2, 512;
	@%p1 bra 	$L__BB16_2;
	cvt.rn.f32.s32 	%f2, %r2;
	mov.u32 	%r10, %tid.x;
	cvta.to.global.u64 	%rd12, %rd5;
	cvt.u64.u32 	%rd13, %r10;
	add.s64 	%rd14, %rd1, %rd13;
	shl.b64 	%rd15, %rd14, 2;
	add.s64 	%rd16, %rd12, %rd15;
	st.global.f32 	[%rd16], %f2;
	st.global.f32 	[%rd16+1024], %f2;
	bra.uni 	$L__BB16_6;
$L__BB16_2:
	cvta.to.global.u64 	%rd7, %rd5;
	mov.u32 	%r1, %tid.x;
	cvt.s64.s32 	%rd3, %rd2;
	cvt.rn.f32.s32 	%f1, %r2;
	cvt.u64.u32 	%rd8, %r1;
	setp.le.s64 	%p2, %rd3, %rd8;
	add.s64 	%rd9, %rd1, %rd8;
	shl.b64 	%rd10, %rd9, 2;
	add.s64 	%rd4, %rd7, %rd10;
	@%p2 bra 	$L__BB16_4;
	st.global.f32 	[%rd4], %f1;
$L__BB16_4:
	add.s32 	%r9, %r1, 256;
	cvt.u64.u32 	%rd11, %r9;
	setp.le.s64 	%p3, %rd3, %rd11;
	@%p3 bra 	$L__BB16_6;
	st.global.f32 	[%rd4+1024], %f1;
$L__BB16_6:
	ret;

}
	// .globl	_ZN3cub18CUB_300001_SM_10006detail8for_each13static_kernelINS2_12policy_hub_t12policy_500_tEmN6thrust24THRUST_300001_SM_1000_NS8cuda_cub20__uninitialized_fill7functorINS7_10device_ptrIjEEjEEEEvT0_T1_
.visible .entry _ZN3cub18CUB_300001_SM_10006detail8for_each13static_kernelINS2_12policy_hub_t12policy_500_tEmN6thrust24THRUST_300001_SM_1000_NS8cuda_cub20__uninitialized_fill7functorINS7_10device_ptrIjEEjEEEEvT0_T1_(
	.param .u64 _ZN3cub18CUB_300001_SM_10006detail8for_each13static_kernelINS2_12policy_hub_t12policy_500_tEmN6thrust24THRUST_300001_SM_1000_NS8cuda_cub20__uninitialized_fill7functorINS7_10device_ptrIjEEjEEEEvT0_T1__param_0,
	.param .align 8 .b8 _ZN3cub18CUB_300001_SM_10006detail8for_each13static_kernelINS2_12policy_hub_t12policy_500_tEmN6thrust24THRUST_300001_SM_1000_NS8cuda_cub20__uninitialized_fill7functorINS7_10device_ptrIjEEjEEEEvT0_T1__param_1[16]
)
.maxntid 256
{
	.reg .pred 	%p<4>;
	.reg .b16 	%rs<5>;
	.reg .b32 	%r<12>;
	.reg .b64 	%rd<16>;

	ld.param.u32 	%r3, [_ZN3cub18CUB_300001_SM_10006detail8for_each13static_kernelINS2_12policy_hub_t12policy_500_tEmN6thrust24THRUST_300001_SM_1000_NS8cuda_cub20__uninitialized_fill7functorINS7_10device_ptrIjEEjEEEEvT0_T1__param_1+8];
	ld.param.u64 	%rd4, [_ZN3cub18CUB_300001_SM_10006detail8for_each13static_kernelINS2_12policy_hub_t12policy_500_tEmN6thrust24THRUST_300001_SM_1000_NS8cuda_cub20__uninitialized_fill7functorINS7_10device_ptrIjEEjEEEEvT0_T1__param_1];
	ld.param.u64 	%rd5, [_ZN3cub18CUB_300001_SM_10006detail8for_each13static_kernelINS2_12policy_hub_t12policy_500_tEmN6thrust24THRUST_300001_SM_1000_NS8cuda_cub20__uninitialized_fill7functorINS7_10device_ptrIjEEjEEEEvT0_T1__param_0];
	mov.u32 	%r9, %ctaid.x;
	mul.wide.u32 	%rd1, %r9, 512;
	sub.s64 	%rd2, %rd5, %rd1;
	setp.lt.u64 	%p1, %rd2, 512;
	@%p1 bra 	$L__BB17_2;
	mov.u32 	%r11, %tid.x;
	cvta.to.global.u64 	%rd11, %rd4;
	cvt.u64.u32 	%rd12, %r11;
	add.s64 	%rd13, %rd1, %rd12;
	shl.b64 	%rd14, %rd13, 2;
	add.s64 	%rd15, %rd11, %rd14;
	st.global.u32 	[%rd15], %r3;
	st.global.u32 	[%rd15+1024], %r3;
	bra.uni 	$L__BB17_6;
$L__BB17_2:
	cvta.to.global.u64 	%rd6, %rd4;
	mov.u32 	%r2, %tid.x;
	cvt.u64.u32 	%rd7, %r2;
	setp.le.u64 	%p2, %rd2, %rd7;
	add.s64 	%rd8, %rd1, %rd7;
	shl.b64 	%rd9, %rd8, 2;
	add.s64 	%rd3, %rd6, %rd9;
	@%p2 bra 	$L__BB17_4;
	st.global.u32 	[%rd3], %r3;
$L__BB17_4:
	add.s32 	%r10, %r2, 256;
	cvt.u64.u32 	%rd10, %r10;
	setp.le.u64 	%p3, %rd2, %rd10;
	@%p3 bra 	$L__BB17_6;
	st.global.u32 	[%rd3+1024], %r3;
$L__BB17_6:
	ret;

}
	// .globl	_ZN3cub18CUB_300001_SM_10006detail8for_each13static_kernelINS2_12policy_hub_t12policy_500_tElNS2_12op_wrapper_tIlN6thrust24THRUST_300001_SM_1000_NS6system6detail7generic6detail21binary_search_functorINS8_6detail15normal_iteratorINS8_10device_ptrIiEEEENSC_18binary_search_lessENSC_3lbfEEENS8_12zip_iteratorIN4cuda3std3__45tupleIJNS8_17counting_iteratorIjNS8_11use_defaultESS_SS_EENSF_INSG_IjEEEEEEEEEEEEEvT0_T1_
.visible .entry _ZN3cub18CUB_300001_SM_10006detail8for_each13static_kernelINS2_12policy_hub_t12policy_500_tElNS2_12op_wrapper_tIlN6thrust24THRUST_300001_SM_1000_NS6system6detail7generic6detail21binary_search_functorINS8_6detail15normal_iteratorINS8_10device_ptrIiEEEENSC_18binary_search_lessENSC_3lbfEEENS8_12zip_iteratorIN4cuda3std3__45tupleIJNS8_17counting_iteratorIjNS8_11use_defaultESS_SS_EENSF_INSG_IjEEEEEEEEEEEEEvT0_T1_(
	.param .u64 _ZN3cub18CUB_300001_SM_10006detail8for_each13static_kernelINS2_12policy_hub_t12policy_500_tElNS2_12op_wrapper_tIlN6thrust24THRUST_300001_SM_1000_NS6system6detail7generic6detail21binary_search_functorINS8_6detail15normal_iteratorINS8_10device_ptrIiEEEENSC_18binary_search_lessENSC_3lbfEEENS8_12zip_iteratorIN4cuda3std3__45tupleIJNS8_17counting_iteratorIjNS8_11use_defaultESS_SS_EENSF_INSG_IjEEEEEEEEEEEEEvT0_T1__param_0,
	.param .align 8 .b8 _ZN3cub18CUB_300001_SM_10006detail8for_each13static_kernelINS2_12policy_hub_t12policy_500_tElNS2_12op_wrapper_tIlN6thrust24THRUST_300001_SM_1000_NS6system6detail7generic6detail21binary_search_functorINS8_6detail15normal_iteratorINS8_10device_ptrIiEEEENSC_18binary_search_lessENSC_3lbfEEENS8_12zip_iteratorIN4cuda3std3__45tupleIJNS8_17counting_iteratorIjNS8_11use_defaultESS_SS_EENSF_INSG_IjEEEEEEEEEEEEEvT0_T1__param_1[40]
)
.maxntid 256
{
	.reg .pred 	%p<16>;
	.reg .b16 	%rs<9>;
	.reg .b32 	%r<33>;
	.reg .b64 	%rd<98>;

	ld.param.u64 	%rd34, [_ZN3cub18CUB_300001_SM_10006detail8for_each13static_kernelINS2_12policy_hub_t12policy_500_tElNS2_12op_wrapper_tIlN6thrust24THRUST_300001_SM_1000_NS6system6detail7generic6detail21binary_search_functorINS8_6detail15normal_iteratorINS8_10device_ptrIiEEEENSC_18binary_search_lessENSC_3lbfEEENS8_12zip_iteratorIN4cuda3std3__45tupleIJNS8_17counting_iteratorIjNS8_11use_defaultESS_SS_EENSF_INSG_IjEEEEEEEEEEEEEvT0_T1__param_1+24];
	ld.param.u64 	%rd33, [_ZN3cub18CUB_300001_SM_10006detail8for_each13static_kernelINS2_12policy_hub_t12policy_500_tElNS2_12op_wrapper_tIlN6thrust24THRUST_300001_SM_1000_NS6system6detail7generic6detail21binary_search_functorINS8_6detail15normal_iteratorINS8_10device_ptrIiEEEENSC_18binary_search_lessENSC_3lbfEEENS8_12zip_iteratorIN4cuda3std3__45tupleIJNS8_17counting_iteratorIjNS8_11use_defaultESS_SS_EENSF_INSG_IjEEEEEEEEEEEEEvT0_T1__param_1+16];
	ld.param.u64 	%rd32, [_ZN3cub18CUB_300001_SM_10006detail8for_each13static_kernelINS2_12policy_hub_t12policy_500_tElNS2_12op_wrapper_tIlN6thrust24THRUST_300001_SM_1000_NS6system6detail7generic6detail21binary_search_functorINS8_6detail15normal_iteratorINS8_10device_ptrIiEEEENSC_18binary_search_lessENSC_3lbfEEENS8_12zip_iteratorIN4cuda3std3__45tupleIJNS8_17counting_iteratorIjNS8_11use_defaultESS_SS_EENSF_INSG_IjEEEEEEEEEEEEEvT0_T1__param_1+8];
	ld.param.u32 	%r9, [_ZN3cub18CUB_300001_SM_10006detail8for_each13static_kernelINS2_12policy_hub_t12policy_500_tElNS2_12op_wrapper_tIlN6thrust24THRUST_300001_SM_1000_NS6system6detail7generic6detail21binary_search_functorINS8_6detail15normal_iteratorINS8_10device_ptrIiEEEENSC_18binary_search_lessENSC_3lbfEEENS8_12zip_iteratorIN4cuda3std3__45tupleIJNS8_17counting_iteratorIjNS8_11use_defaultESS_SS_EENSF_INSG_IjEEEEEEEEEEEEEvT0_T1__param_1];
	ld.param.u64 	%rd35, [_ZN3cub18CUB_300001_SM_10006detail8for_each13static_kernelINS2_12policy_hub_t12policy_500_tElNS2_12op_wrapper_tIlN6thrust24THRUST_300001_SM_1000_NS6system6detail7generic6detail21binary_search_functorINS8_6detail15normal_iteratorINS8_10device_ptrIiEEEENSC_18binary_search_lessENSC_3lbfEEENS8_12zip_iteratorIN4cuda3std3__45tupleIJNS8_17counting_iteratorIjNS8_11use_defaultESS_SS_EENSF_INSG_IjEEEEEEEEEEEEEvT0_T1__param_0];
	mov.u32 	%r20, %ctaid.x;
	mul.wide.u32 	%rd1, %r20, 512;
	sub.s64 	%rd2, %rd35, %rd1;
	setp.lt.s64 	%p1, %rd2, 512;
	@%p1 bra 	$L__BB18_8;
	cvta.to.global.u64 	%rd3, %rd33;
	mov.u32 	%r2, %tid.x;
	cvta.to.global.u64 	%rd4, %rd32;
	sub.s64 	%rd64, %rd34, %rd33;
	shr.s64 	%rd93, %rd64, 2;
	setp.lt.s64 	%p11, %rd93, 1;
	@%p11 bra 	$L__BB18_7;
	cvt.u64.u32 	%rd70, %r2;
	add.s64 	%rd71, %rd1, %rd70;
	cvt.u32.u64 	%r30, %rd71;
	add.s32 	%r3, %r9, %r30;
	shl.b64 	%rd72, %rd71, 2;
	add.s64 	%rd6, %rd4, %rd72;
	mov.b64 	%rd90, 0;
	mov.u64 	%rd91, %rd93;
$L__BB18_3:
	sub.s64 	%rd73, %rd91, %rd90;
	shr.u64 	%rd74, %rd73, 63;
	add.s64 	%rd75, %rd73, %rd74;
	shr.s64 	%rd76, %rd75, 1;
	add.s64 	%rd77, %rd76, %rd90;
	shl.b64 	%rd78, %rd77, 2;
	add.s64 	%rd79, %rd3, %rd78;
	ld.global.u32 	%r31, [%rd79];
	setp.lt.u32 	%p12, %r31, %r3;
	add.s64 	%rd80, %rd77, 1;
	selp.b64 	%rd91, %rd91, %rd77, %p12;
	selp.b64 	%rd90, %rd80, %rd90, %p12;
	setp.lt.s64 	%p13, %rd90, %rd91;
	@%p13 bra 	$L__BB18_3;
	st.global.u32 	[%rd6], %rd90;
	add.s32 	%r4, %r3, 256;
	mov.b64 	%rd92, 0;
$L__BB18_5:
	sub.s64 	%rd82, %rd93, %rd92;
	shr.u64 	%rd83, %rd82, 63;
	add.s64 	%rd84, %rd82, %rd83;
	shr.s64 	%rd85, %rd84, 1;
	add.s64 	%rd86, %rd85, %rd92;
	shl.b64 	%rd87, %rd86, 2;
	add.s64 	%rd88, %rd3, %rd87;
	ld.global.u32 	%r32, [%rd88];
	setp.lt.u32 	%p14, %r32, %r4;
	add.s64 	%rd89, %rd86, 1;
	selp.b64 	%rd93, %rd93, %rd86, %p14;
	selp.b64 	%rd92, %rd89, %rd92, %p14;
	setp.lt.s64 	%p15, %rd92, %rd93;
	@%p15 bra 	$L__BB18_5;
	st.global.u32 	[%rd6+1024], %rd92;
	bra.uni 	$L__BB18_21;
$L__BB18_7:
	cvt.u64.u32 	%rd65, %r2;
	add.s64 	%rd66, %rd1, %rd65;
	shl.b64 	%rd67, %rd66, 2;
	add.s64 	%rd68, %rd4, %rd67;
	mov.b32 	%r29, 0;
	st.global.u32 	[%rd68], %r29;
	st.global.u32 	[%rd68+1024], %r29;
	bra.uni 	$L__BB18_21;
$L__BB18_8:
	cvta.to.global.u64 	%rd15, %rd33;
	mov.u32 	%r5, %tid.x;
	cvt.s64.s32 	%rd16, %rd2;
	cvta.to.global.u64 	%rd17, %rd32;
	sub.s64 	%rd36, %rd34, %rd33;
	shr.s64 	%rd97, %rd36, 2;
	setp.lt.s64 	%p2, %rd97, 1;
	@%p2 bra 	$L__BB18_17;
	cvt.u64.u32 	%rd19, %r5;
	setp.le.s64 	%p5, %rd16, %rd19;
	@%p5 bra 	$L__BB18_13;
	add.s64 	%rd20, %rd1, %rd19;
	cvt.u32.u64 	%r24, %rd20;
	add.s32 	%r7, %r9, %r24;
	mov.b64 	%rd94, 0;
	mov.u64 	%rd95, %rd97;
$L__BB18_11:
	sub.s64 	%rd42, %rd95, %rd94;
	shr.u64 	%rd43, %rd42, 63;
	add.s64 	%rd44, %rd42, %rd43;
	shr.s64 	%rd45, %rd44, 1;
	add.s64 	%rd46, %rd45, %rd94;
	shl.b64 	%rd47, %rd46, 2;
	add.s64 	%rd48, %rd15, %rd47;
	ld.global.u32 	%r25, [%rd48];
	setp.lt.u32 	%p6, %r25, %r7;
	add.s64 	%rd49, %rd46, 1;
	selp.b64 	%rd95, %rd95, %rd46, %p6;
	selp.b64 	%rd94, %rd49, %rd94, %p6;
	setp.lt.s64 	%p7, %rd94, %rd95;
	@%p7 bra 	$L__BB18_11;
	shl.b64 	%rd50, %rd20, 2;
	add.s64 	%rd51, %rd17, %rd50;
	st.global.u32 	[%rd51], %rd94;
$L__BB18_13:
	add.s32 	%r26, %r5, 256;
	cvt.u64.u32 	%rd25, %r26;
	setp.le.s64 	%p8, %rd16, %rd25;
	@%p8 bra 	$L__BB18_21;
	add.s64 	%rd53, %rd1, %rd25;
	shl.b64 	%rd54, %rd53, 2;
	cvt.u32.u64 	%r27, %rd53;
	add.s32 	%r8, %r9, %r27;
	add.s64 	%rd55, %rd54, %rd17;
	add.s64 	%rd26, %rd55, -1024;
	mov.b64 	%rd96, 0;
$L__BB18_15:
	sub.s64 	%rd56, %rd97, %rd96;
	shr.u64 	%rd57, %rd56, 63;
	add.s64 	%rd58, %rd56, %rd57;
	shr.s64 	%rd59, %rd58, 1;
	add.s64 	%rd60, %rd59, %rd96;
	shl.b64 	%rd61, %rd60, 2;
	add.s64 	%rd62, %rd15, %rd61;
	ld.global.u32 	%r28, [%rd62];
	setp.lt.u32 	%p9, %r28, %r8;
	add.s64 	%rd63, %rd60, 1;
	selp.b64 	%rd97, %rd97, %rd60, %p9;
	selp.b64 	%rd96, %rd63, %rd96, %p9;
	setp.lt.s64 	%p10, %rd96, %rd97;
	@%p10 bra 	$L__BB18_15;
	st.global.u32 	[%rd26+1024], %rd96;
	bra.uni 	$L__BB18_21;
$L__BB18_17:
	cvt.u64.u32 	%rd37, %r5;
	setp.le.s64 	%p3, %rd16, %rd37;
	add.s64 	%rd38, %rd1, %rd37;
	shl.b64 	%rd39, %rd38, 2;
	add.s64 	%rd31, %rd17, %rd39;
	@%p3 bra 	$L__BB18_19;
	mov.b32 	%r21, 0;
	st.global.u32 	[%rd31], %r21;
$L__BB18_19:
	add.s32 	%r22, %r5, 256;
	cvt.u64.u32 	%rd40, %r22;
	setp.le.s64 	%p4, %rd16, %rd40;
	@%p4 bra 	$L__BB18_21;
	mov.b32 	%r23, 0;
	st.global.u32 	[%rd31+1024], %r23;
$L__BB18_21:
	ret;

}
	// .globl	_ZN3cub18CUB_300001_SM_10006detail8for_each13static_kernelINS2_12policy_hub_t12policy_500_tElNS2_12op_wrapper_tIlN6thrust24THRUST_300001_SM_1000_NS6system6detail7generic6detail21binary_search_functorINS8_6detail15normal_iteratorINS8_10device_ptrIiEEEENSC_18binary_search_lessENSC_3ubfEEENS8_12zip_iteratorIN4cuda3std3__45tupleIJNS8_17counting_iteratorIjNS8_11use_defaultESS_SS_EENSF_INSG_IjEEEEEEEEEEEEEvT0_T1_
.visible .entry _ZN3cub18CUB_300001_SM_10006detail8for_each13static_kernelINS2_12policy_hub_t12policy_500_tElNS2_12op_wrapper_tIlN6thrust24THRUST_300001_SM_1000_NS6system6detail7generic6detail21binary_search_functorINS8_6detail15normal_iteratorINS8_10device_ptrIiEEEENSC_18binary_search_lessENSC_3ubfEEENS8_12zip_iteratorIN4cuda3std3__45tupleIJNS8_17counting_iteratorIjNS8_11use_defaultESS_SS_EENSF_INSG_IjEEEEEEEEEEEEEvT0_T1_(
	.param .u64 _ZN3cub18CUB_300001_SM_10006detail8for_each13static_kernelINS2_12policy_hub_t12policy_500_tElNS2_12op_wrapper_tIlN6thrust24THRUST_300001_SM_1000_NS6system6detail7generic6detail21binary_search_functorINS8_6detail15normal_iteratorINS8_10device_ptrIiEEEENSC_18binary_search_lessENSC_3ubfEEENS8_12zip_iteratorIN4cuda3std3__45tupleIJNS8_17counting_iteratorIjNS8_11use_defaultESS_SS_EENSF_INSG_IjEEEEEEEEEEEEEvT0_T1__param_0,
	.param .align 8 .b8 _ZN3cub18CUB_300001_SM_10006detail8for_each13static_kernelINS2_12policy_hub_t12policy_500_tElNS2_12op_wrapper_tIlN6thrust24THRUST_300001_SM_1000_NS6system6detail7generic6detail21binary_search_functorINS8_6detail15normal_iteratorINS8_10device_ptrIiEEEENSC_18binary_search_lessENSC_3ubfEEENS8_12zip_iteratorIN4cuda3std3__45tupleIJNS8_17counting_iteratorIjNS8_11use_defaultESS_SS_EENSF_INSG_IjEEEEEEEEEEEEEvT0_T1__param_1[40]
)
.maxntid 256
{
	.reg .pred 	%p<16>;
	.reg .b16 	%rs<9>;
	.reg .b32 	%r<33>;
	.reg .b64 	%rd<98>;

	ld.param.u64 	%rd34, [_ZN3cub18CUB_300001_SM_10006detail8for_each13static_kernelINS2_12policy_hub_t12policy_500_tElNS2_12op_wrapper_tIlN6thrust24THRUST_300001_SM_1000_NS6system6detail7generic6detail21binary_search_functorINS8_6detail15normal_iteratorINS8_10device_ptrIiEEEENSC_18binary_search_lessENSC_3ubfEEENS8_12zip_iteratorIN4cuda3std3__45tupleIJNS8_17counting_iteratorIjNS8_11use_defaultESS_SS_EENSF_INSG_IjEEEEEEEEEEEEEvT0_T1__param_1+24];
	ld.param.u64 	%rd33, [_ZN3cub18CUB_300001_SM_10006detail8for_each13static_kernelINS2_12policy_hub_t12policy_500_tElNS2_12op_wrapper_tIlN6thrust24THRUST_300001_SM_1000_NS6system6detail7generic6detail21binary_search_functorINS8_6detail15normal_iteratorINS8_10device_ptrIiEEEENSC_18binary_search_lessENSC_3ubfEEENS8_12zip_iteratorIN4cuda3std3__45tupleIJNS8_17counting_iteratorIjNS8_11use_defaultESS_SS_EENSF_INSG_IjEEEEEEEEEEEEEvT0_T1__param_1+16];
	ld.param.u64 	%rd32, [_ZN3cub18CUB_300001_SM_10006detail8for_each13static_kernelINS2_12policy_hub_t12policy_500_tElNS2_12op_wrapper_tIlN6thrust24THRUST_300001_SM_1000_NS6system6detail7generic6detail21binary_search_functorINS8_6detail15normal_iteratorINS8_10device_ptrIiEEEENSC_18binary_search_lessENSC_3ubfEEENS8_12zip_iteratorIN4cuda3std3__45tupleIJNS8_17counting_iteratorIjNS8_11use_defaultESS_SS_EENSF_INSG_IjEEEEEEEEEEEEEvT0_T1__param_1+8];
	ld.param.u32 	%r9, [_ZN3cub18CUB_300001_SM_10006detail8for_each13static_kernelINS2_12policy_hub_t12policy_500_tElNS2_12op_wrapper_tIlN6thrust24THRUST_300001_SM_1000_NS6system6detail7generic6detail21binary_search_functorINS8_6detail15normal_iteratorINS8_10device_ptrIiEEEENSC_18binary_search_lessENSC_3ubfEEENS8_12zip_iteratorIN4cuda3std3__45tupleIJNS8_17counting_iteratorIjNS8_11use_defaultESS_SS_EENSF_INSG_IjEEEEEEEEEEEEEvT0_T1__param_1];
	ld.param.u64 	%rd35, [_ZN3cub18CUB_300001_SM_10006detail8for_each13static_kernelINS2_12policy_hub_t12policy_500_tElNS2_12op_wrapper_tIlN6thrust24THRUST_300001_SM_1000_NS6system6detail7generic6detail21binary_search_functorINS8_6detail15normal_iteratorINS8_10device_ptrIiEEEENSC_18binary_search_lessENSC_3ubfEEENS8_12zip_iteratorIN4cuda3std3__45tupleIJNS8_17counting_iteratorIjNS8_11use_defaultESS_SS_EENSF_INSG_IjEEEEEEEEEEEEEvT0_T1__param_0];
	mov.u32 	%r20, %ctaid.x;
	mul.wide.u32 	%rd1, %r20, 512;
	sub.s64 	%rd2, %rd35, %rd1;
	setp.lt.s64 	%p1, %rd2, 512;
	@%p1 bra 	$L__BB19_8;
	cvta.to.global.u64 	%rd3, %rd33;
	mov.u32 	%r2, %tid.x;
	cvta.to.global.u64 	%rd4, %rd32;
	sub.s64 	%rd64, %rd34, %rd33;
	shr.s64 	%rd93, %rd64, 2;
	setp.lt.s64 	%p11, %rd93, 1;
	@%p11 bra 	$L__BB19_7;
	cvt.u64.u32 	%rd70, %r2;
	add.s64 	%rd71, %rd1, %rd70;
	cvt.u32.u64 	%r30, %rd71;
	add.s32 	%r3, %r9, %r30;
	shl.b64 	%rd72, %rd71, 2;
	add.s64 	%rd6, %rd4, %rd72;
	mov.b64 	%rd90, 0;
	mov.u64 	%rd91, %rd93;
$L__BB19_3:
	sub.s64 	%rd73, %rd91, %rd90;
	shr.u64 	%rd74, %rd73, 63;
	add.s64 	%rd75, %rd73, %rd74;
	shr.s64 	%rd76, %rd75, 1;
	add.s64 	%rd77, %rd76, %rd90;
	shl.b64 	%rd78, %rd77, 2;
	add.s64 	%rd79, %rd3, %rd78;
	ld.global.u32 	%r31, [%rd79];
	setp.lt.u32 	%p12, %r3, %r31;
	add.s64 	%rd80, %rd77, 1;
	selp.b64 	%rd91, %rd77, %rd91, %p12;
	selp.b64 	%rd90, %rd90, %rd80, %p12;
	setp.lt.s64 	%p13, %rd90, %rd91;
	@%p13 bra 	$L__BB19_3;
	st.global.u32 	[%rd6], %rd90;
	add.s32 	%r4, %r3, 256;
	mov.b64 	%rd92, 0;
$L__BB19_5:
	sub.s64 	%rd82, %rd93, %rd92;
	shr.u64 	%rd83, %rd82, 63;
	add.s64 	%rd84, %rd82, %rd83;
	shr.s64 	%rd85, %rd84, 1;
	add.s64 	%rd86, %rd85, %rd92;
	shl.b64 	%rd87, %rd86, 2;
	add.s64 	%rd88, %rd3, %rd87;
	ld.global.u32 	%r32, [%rd88];
	setp.lt.u32 	%p14, %r4, %r32;
	add.s64 	%rd89, %rd86, 1;
	selp.b64 	%rd93, %rd86, %rd93, %p14;
	selp.b64 	%rd92, %rd92, %rd89, %p14;
	setp.lt.s64 	%p15, %rd92, %rd93;
	@%p15 bra 	$L__BB19_5;
	st.global.u32 	[%rd6+1024], %rd92;
	bra.uni 	$L__BB19_21;
$L__BB19_7:
	cvt.u64.u32 	%rd65, %r2;
	add.s64 	%rd66, %rd1, %rd65;
	shl.b64 	%rd67, %rd66, 2;
	add.s64 	%rd68, %rd4, %rd67;
	mov.b32 	%r29, 0;
	st.global.u32 	[%rd68], %r29;
	st.global.u32 	[%rd68+1024], %r29;
	bra.uni 	$L__BB19_21;
$L__BB19_8:
	cvta.to.global.u64 	%rd15, %rd33;
	mov.u32 	%r5, %tid.x;
	cvt.s64.s32 	%rd16, %rd2;
	cvta.to.global.u64 	%rd17, %rd32;
	sub.s64 	%rd36, %rd34, %rd33;
	shr.s64 	%rd97, %rd36, 2;
	setp.lt.s64 	%p2, %rd97, 1;
	@%p2 bra 	$L__BB19_17;
	cvt.u64.u32 	%rd19, %r5;
	setp.le.s64 	%p5, %rd16, %rd19;
	@%p5 bra 	$L__BB19_13;
	add.s64 	%rd20, %rd1, %rd19;
	cvt.u32.u64 	%r24, %rd20;
	add.s32 	%r7, %r9, %r24;
	mov.b64 	%rd94, 0;
	mov.u64 	%rd95, %rd97;
$L__BB19_11:
	sub.s64 	%rd42, %rd95, %rd94;
	shr.u64 	%rd43, %rd42, 63;
	add.s64 	%rd44, %rd42, %rd43;
	shr.s64 	%rd45, %rd44, 1;
	add.s64 	%rd46, %rd45, %rd94;
	shl.b64 	%rd47, %rd46, 2;
	add.s64 	%rd48, %rd15, %rd47;
	ld.global.u32 	%r25, [%rd48];
	setp.lt.u32 	%p6, %r7, %r25;
	add.s64 	%rd49, %rd46, 1;
	selp.b64 	%rd95, %rd46, %rd95, %p6;
	selp.b64 	%rd94, %rd94, %rd49, %p6;
	setp.lt.s64 	%p7, %rd94, %rd95;
	@%p7 bra 	$L__BB19_11;
	shl.b64 	%rd50, %rd20, 2;
	add.s64 	%rd51, %rd17, %rd50;
	st.global.u32 	[%rd51], %rd94;
$L__BB19_13:
	add.s32 	%r26, %r5, 256;
	cvt.u64.u32 	%rd25, %r26;
	setp.le.s64 	%p8, %rd16, %rd25;
	@%p8 bra 	$L__BB19_21;
	add.s64 	%rd53, %rd1, %rd25;
	shl.b64 	%rd54, %rd53, 2;
	cvt.u32.u64 	%r27, %rd53;
	add.s32 	%r8, %r9, %r27;
	add.s64 	%rd55, %rd54, %rd17;
	add.s64 	%rd26, %rd55, -1024;
	mov.b64 	%rd96, 0;
$L__BB19_15:
	sub.s64 	%rd56, %rd97, %rd96;
	shr.u64 	%rd57, %rd56, 63;
	add.s64 	%rd58, %rd56, %rd57;
	shr.s64 	%rd59, %rd58, 1;
	add.s64 	%rd60, %rd59, %rd96;
	shl.b64 	%rd61, %rd60, 2;
	add.s64 	%rd62, %rd15, %rd61;
	ld.global.u32 	%r28, [%rd62];
	setp.lt.u32 	%p9, %r8, %r28;
	add.s64 	%rd63, %rd60, 1;
	selp.b64 	%rd97, %rd60, %rd97, %p9;
	selp.b64 	%rd96, %rd96, %rd63, %p9;
	setp.lt.s64 	%p10, %rd96, %rd97;
	@%p10 bra 	$L__BB19_15;
	st.global.u32 	[%rd26+1024], %rd96;
	bra.uni 	$L__BB19_21;
$L__BB19_17:
	cvt.u64.u32 	%rd37, %r5;
	setp.le.s64 	%p3, %rd16, %rd37;
	add.s64 	%rd38, %rd1, %rd37;
	shl.b64 	%rd39, %rd38, 2;
	add.s64 	%rd31, %rd17, %rd39;
	@%p3 bra 	$L__BB19_19;
	mov.b32 	%r21, 0;
	st.global.u32 	[%rd31], %r21;
$L__BB19_19:
	add.s32 	%r22, %r5, 256;
	cvt.u64.u32 	%rd40, %r22;
	setp.le.s64 	%p4, %rd16, %rd40;
	@%p4 bra 	$L__BB19_21;
	mov.b32 	%r23, 0;
	st.global.u32 	[%rd31+1024], %r23;
$L__BB19_21:
	ret;

}
	// .globl	_ZN3cub18CUB_300001_SM_10006detail9transform16transform_kernelINS2_10policy_hubILb0EN4cuda3std3__45tupleIJN6thrust24THRUST_300001_SM_1000_NS6detail15normal_iteratorINSA_10device_ptrIjEEEESF_EEEE10policy1000EiNS7_5minusIjEENSC_INSD_IiEEEEJPjSN_EEEvT0_iT1_T2_DpNS2_10kernel_argIT3_EE
.visible .entry _ZN3cub18CUB_300001_SM_10006detail9transform16transform_kernelINS2_10policy_hubILb0EN4cuda3std3__45tupleIJN6thrust24THRUST_300001_SM_1000_NS6detail15normal_iteratorINSA_10device_ptrIjEEEESF_EEEE10policy1000EiNS7_5minusIjEENSC_INSD_IiEEEEJPjSN_EEEvT0_iT1_T2_DpNS2_10kernel_argIT3_EE(
	.param .u32 _ZN3cub18CUB_300001_SM_10006detail9transform16transform_kernelINS2_10policy_hubILb0EN4cuda3std3__45tupleIJN6thrust24THRUST_300001_SM_1000_NS6detail15normal_iteratorINSA_10device_ptrIjEEEESF_EEEE10policy1000EiNS7_5minusIjEENSC_INSD_IiEEEEJPjSN_EEEvT0_iT1_T2_DpNS2_10kernel_argIT3_EE_param_0,
	.param .u32 _ZN3cub18CUB_300001_SM_10006detail9transform16transform_kernelINS2_10policy_hubILb0EN4cuda3std3__45tupleIJN6thrust24THRUST_300001_SM_1000_NS6detail15normal_iteratorINSA_10device_ptrIjEEEESF_EEEE10policy1000EiNS7_5minusIjEENSC_INSD_IiEEEEJPjSN_EEEvT0_iT1_T2_DpNS2_10kernel_argIT3_EE_param_1,
	.param .align 1 .b8 _ZN3cub18CUB_300001_SM_10006detail9transform16transform_kernelINS2_10policy_hubILb0EN4cuda3std3__45tupleIJN6thrust24THRUST_300001_SM_1000_NS6detail15normal_iteratorINSA_10device_ptrIjEEEESF_EEEE10policy1000EiNS7_5minusIjEENSC_INSD_IiEEEEJPjSN_EEEvT0_iT1_T2_DpNS2_10kernel_argIT3_EE_param_2[1],
	.param .align 8 .b8 _ZN3cub18CUB_300001_SM_10006detail9transform16transform_kernelINS2_10policy_hubILb0EN4cuda3std3__45tupleIJN6thrust24THRUST_300001_SM_1000_NS6detail15normal_iteratorINSA_10device_ptrIjEEEESF_EEEE10policy1000EiNS7_5minusIjEENSC_INSD_IiEEEEJPjSN_EEEvT0_iT1_T2_DpNS2_10kernel_argIT3_EE_param_3[8],
	.param .align 8 .b8 _ZN3cub18CUB_300001_SM_10006detail9transform16transform_kernelINS2_10policy_hubILb0EN4cuda3std3__45tupleIJN6thrust24THRUST_300001_SM_1000_NS6detail15normal_iteratorINSA_10device_ptrIjEEEESF_EEEE10policy1000EiNS7_5minusIjEENSC_INSD_IiEEEEJPjSN_EEEvT0_iT1_T2_DpNS2_10kernel_argIT3_EE_param_4[16],
	.param .align 8 .b8 _ZN3cub18CUB_300001_SM_10006detail9transform16transform_kernelINS2_10policy_hubILb0EN4cuda3std3__45tupleIJN6thrust24THRUST_300001_SM_1000_NS6detail15normal_iteratorINSA_10device_ptrIjEEEESF_EEEE10policy1000EiNS7_5minusIjEENSC_INSD_IiEEEEJPjSN_EEEvT0_iT1_T2_DpNS2_10kernel_argIT3_EE_param_5[16]
)
.maxntid 128
{
	.reg .pred 	%p<28>;
	.reg .b32 	%r<194>;
	.reg .b64 	%rd<143>;
	// demoted variable
	.shared .align 8 .u64 _ZZN3cub18CUB_300001_SM_10006detail9transform23transform_kernel_ublkcpINS2_19async_copy_policy_tILi128EEEiN4cuda3std3__45minusIjEEN6thrust24THRUST_300001_SM_1000_NS6detail15normal_iteratorINSC_10device_ptrIiEEEEJjjEEEvT0_iT1_T2_DpNS2_16aligned_base_ptrIT3_EEE3bar;
	ld.param.u64 	%rd66, [_ZN3cub18CUB_300001_SM_10006detail9transform16transform_kernelINS2_10policy_hubILb0EN4cuda3std3__45tupleIJN6thrust24THRUST_300001_SM_1000_NS6detail15normal_iteratorINSA_10device_ptrIjEEEESF_EEEE10policy1000EiNS7_5minusIjEENSC_INSD_IiEEEEJPjSN_EEEvT0_iT1_T2_DpNS2_10kernel_argIT3_EE_param_5];
	ld.param.u64 	%rd64, [_ZN3cub18CUB_300001_SM_10006detail9transform16transform_kernelINS2_10policy_hubILb0EN4cuda3std3__45tupleIJN6thrust24THRUST_300001_SM_1000_NS6detail15normal_iteratorINSA_10device_ptrIjEEEESF_EEEE10policy1000EiNS7_5minusIjEENSC_INSD_IiEEEEJPjSN_EEEvT0_iT1_T2_DpNS2_10kernel_argIT3_EE_param_4];
	ld.param.u32 	%r71, [_ZN3cub18CUB_300001_SM_10006detail9transform16transform_kernelINS2_10policy_hubILb0EN4cuda3std3__45tupleIJN6thrust24THRUST_300001_SM_1000_NS6detail15normal_iteratorINSA_10device_ptrIjEEEESF_EEEE10policy1000EiNS7_5minusIjEENSC_INSD_IiEEEEJPjSN_EEEvT0_iT1_T2_DpNS2_10kernel_argIT3_EE_param_0];
	ld.param.u64 	%rd67, [_ZN3cub18CUB_300001_SM_10006detail9transform16transform_kernelINS2_10policy_hubILb0EN4cuda3std3__45tupleIJN6thrust24THRUST_300001_SM_1000_NS6detail15normal_iteratorINSA_10device_ptrIjEEEESF_EEEE10policy1000EiNS7_5minusIjEENSC_INSD_IiEEEEJPjSN_EEEvT0_iT1_T2_DpNS2_10kernel_argIT3_EE_param_5+8];
	ld.param.u64 	%rd65, [_ZN3cub18CUB_300001_SM_10006detail9transform16transform_kernelINS2_10policy_hubILb0EN4cuda3std3__45tupleIJN6thrust24THRUST_300001_SM_1000_NS6detail15normal_iteratorINSA_10device_ptrIjEEEESF_EEEE10policy1000EiNS7_5minusIjEENSC_INSD_IiEEEEJPjSN_EEEvT0_iT1_T2_DpNS2_10kernel_argIT3_EE_param_4+8];
	ld.param.u64 	%rd68, [_ZN3cub18CUB_300001_SM_10006detail9transform16transform_kernelINS2_10policy_hubILb0EN4cuda3std3__45tupleIJN6thrust24THRUST_300001_SM_1000_NS6detail15normal_iteratorINSA_10device_ptrIjEEEESF_EEEE10policy1000EiNS7_5minusIjEENSC_INSD_IiEEEEJPjSN_EEEvT0_iT1_T2_DpNS2_10kernel_argIT3_EE_param_3];
	ld.param.u32 	%r70, [_ZN3cub18CUB_300001_SM_10006detail9transform16transform_kernelINS2_10policy_hubILb0EN4cuda3std3__45tupleIJN6thrust24THRUST_300001_SM_1000_NS6detail15normal_iteratorINSA_10device_ptrIjEEEESF_EEEE10policy1000EiNS7_5minusIjEENSC_INSD_IiEEEEJPjSN_EEEvT0_iT1_T2_DpNS2_10kernel_argIT3_EE_param_1];
	cvta.to.global.u64 	%rd1, %rd68;
	cvt.u32.u64 	%r1, %rd65;
	cvt.u32.u64 	%r2, %rd67;
	shl.b32 	%r3, %r70, 7;
	mov.u32 	%r72, %ctaid.x;
	mul.lo.s32 	%r4, %r3, %r72;
	sub.s32 	%r5, %r71, %r4;
	min.s32 	%r6, %r3, %r5;
	setp.eq.s32 	%p1, %r72, 0;
	add.s32 	%r74, %r72, 2;
	mov.u32 	%r75, %nctaid.x;
	setp.ge.u32 	%p2, %r74, %r75;
	shl.b32 	%r7, %r70, 9;
	or.pred  	%p3, %p1, %p2;
	@%p3 bra 	$L__BB20_5;
	mov.b32 	%r139, -1;
	// begin inline asm
	{
	 .reg .pred P_OUT; 
	elect.sync _|P_OUT, %r139;
	selp.b32 %r138, 1, 0, P_OUT; 
}
	// end inline asm
	mov.u32 	%r140, %tid.x;
	setp.gt.u32 	%p18, %r140, 31;
	setp.eq.s32 	%p19, %r138, 0;
	or.pred  	%p20, %p18, %p19;
	@%p20 bra 	$L__BB20_3;
	mov.u32 	%r141, _ZZN3cub18CUB_300001_SM_10006detail9transform23transform_kernel_ublkcpINS2_19async_copy_policy_tILi128EEEiN4cuda3std3__45minusIjEEN6thrust24THRUST_300001_SM_1000_NS6detail15normal_iteratorINSC_10device_ptrIiEEEEJjjEEEvT0_iT1_T2_DpNS2_16aligned_base_ptrIT3_EEE3bar;
	mov.b32 	%r142, 1;
	// begin inline asm
	mbarrier.init.shared.b64 [%r141], %r142;
	// end inline asm
	// begin inline asm
	fence.proxy.async.shared::cta; // 6.
	// end inline asm
	mul.wide.s32 	%rd120, %r4, 4;
	add.s32 	%r151, %r7, 15;
	add.s32 	%r152, %r151, %r1;
	and.b32  	%r144, %r152, -16;
	cvta.to.global.u64 	%rd121, %rd64;
	add.s64 	%rd117, %rd121, %rd120;
	mov.u32 	%r143, _ZN3cub18CUB_300001_SM_10006detail9transform4smemE;
	// begin inline asm
	cp.async.bulk.shared::cluster.global.mbarrier::complete_tx::bytes [%r143], [%rd117], %r144, [%r141];
	// end inline asm
	add.s32 	%r153, %r151, %r2;
	and.b32  	%r147, %r153, -16;
	add.s32 	%r154, %r143, %r7;
	add.s32 	%r146, %r154, 128;
	cvta.to.global.u64 	%rd122, %rd66;
	add.s64 	%rd118, %rd122, %rd120;
	// begin inline asm
	cp.async.bulk.shared::cluster.global.mbarrier::complete_tx::bytes [%r146], [%rd118], %r147, [%r141];
	// end inline asm
	add.s32 	%r150, %r147, %r144;
	// begin inline asm
	mbarrier.arrive.expect_tx.release.cta.shared::cta.b64 %rd119, [%r141], %r150; // 8. 
	// end inline asm
$L__BB20_3:
	bar.sync 	0;
	mov.u32 	%r156, _ZZN3cub18CUB_300001_SM_10006detail9transform23transform_kernel_ublkcpINS2_19async_copy_policy_tILi128EEEiN4cuda3std3__45minusIjEEN6thrust24THRUST_300001_SM_1000_NS6detail15normal_iteratorINSC_10device_ptrIiEEEEJjjEEEvT0_iT1_T2_DpNS2_16aligned_base_ptrIT3_EEE3bar;
$L__BB20_4:
	mov.b32 	%r157, 0;
	// begin inline asm
	{
	 .reg .pred P_OUT; 
	mbarrier.try_wait.parity.shared::cta.b64  P_OUT, [%r156], %r157;                                // 7a. 
	selp.b32 %r155, 1, 0, P_OUT; 
}
	// end inline asm
	setp.eq.s32 	%p21, %r155, 0;
	@%p21 bra 	$L__BB20_4;
	bra.uni 	$L__BB20_26;
$L__BB20_5:
	cvt.s64.s32 	%rd4, %r1;
	cvt.s64.s32 	%rd5, %r4;
	shl.b32 	%r77, %r6, 2;
	cvt.s64.s32 	%rd69, %r77;
	shr.u64 	%rd6, %rd69, 2;
	mov.u32 	%r8, %ntid.x;
	mov.u32 	%r9, %ntid.y;
	mul.lo.s32 	%r78, %r8, %r9;
	mov.u32 	%r10, %ntid.z;
	mul.lo.s32 	%r11, %r78, %r10;
	mov.u32 	%r79, %tid.x;
	mov.u32 	%r80, %tid.y;
	mov.u32 	%r81, %tid.z;
	mad.lo.s32 	%r82, %r81, %r9, %r80;
	mad.lo.s32 	%r83, %r82, %r8, %r79;
	cvt.u64.u32 	%rd140, %r83;
	setp.le.u64 	%p4, %rd6, %rd140;
	@%p4 bra 	$L__BB20_15;
	cvt.u32.u64 	%r84, %rd140;
	cvt.u64.u32 	%rd8, %r11;
	add.s32 	%r85, %r84, %r11;
	cvt.u64.u32 	%rd70, %r85;
	max.u64 	%rd71, %rd6, %rd70;
	setp.gt.u64 	%p5, %rd6, %rd70;
	selp.u64 	%rd9, 1, 0, %p5;
	add.s64 	%rd72, %rd9, %rd70;
	sub.s64 	%rd10, %rd71, %rd72;
	and.b64  	%rd73, %rd10, -4294967296;
	setp.ne.s64 	%p6, %rd73, 0;
	@%p6 bra 	$L__BB20_8;
	cvt.u32.u64 	%r86, %rd8;
	cvt.u32.u64 	%r87, %rd10;
	div.u32 	%r88, %r87, %r86;
	cvt.u64.u32 	%rd129, %r88;
	bra.uni 	$L__BB20_9;
$L__BB20_8:
	div.u64 	%rd129, %rd10, %rd8;
$L__BB20_9:
	add.s64 	%rd14, %rd129, %rd9;
	and.b64  	%rd74, %rd14, 3;
	setp.eq.s64 	%p7, %rd74, 3;
	mov.u64 	%rd133, %rd140;
	@%p7 bra 	$L__BB20_12;
	shl.b64 	%rd75, %rd140, 2;
	shl.b64 	%rd76, %rd5, 2;
	add.s64 	%rd77, %rd75, %rd76;
	add.s64 	%rd78, %rd77, %rd4;
	add.s64 	%rd131, %rd64, %rd78;
	mov.u32 	%r90, _ZN3cub18CUB_300001_SM_10006detail9transform4smemE;
	add.s32 	%r91, %r1, %r90;
	shl.b32 	%r92, %r84, 2;
	add.s32 	%r176, %r91, %r92;
	mul.lo.s32 	%r93, %r10, %r9;
	mul.lo.s32 	%r94, %r93, %r8;
	shl.b32 	%r13, %r94, 2;
	add.s64 	%rd79, %rd14, 1;
	and.b64  	%rd80, %rd79, 3;
	neg.s64 	%rd130, %rd80;
	mov.u64 	%rd133, %rd140;
$L__BB20_11:
	.pragma "nounroll";
	// begin inline asm
	cp.async.ca.shared.global [%r176], [%rd131], 4, 4;
	// end inline asm
	add.s64 	%rd133, %rd133, %rd8;
	shl.b64 	%rd82, %rd8, 2;
	add.s64 	%rd131, %rd131, %rd82;
	add.s32 	%r176, %r176, %r13;
	add.s64 	%rd130, %rd130, 1;
	setp.ne.s64 	%p8, %rd130, 0;
	@%p8 bra 	$L__BB20_11;
$L__BB20_12:
	setp.lt.u64 	%p9, %rd14, 3;
	@%p9 bra 	$L__BB20_15;
	shl.b64 	%rd24, %rd8, 2;
	shl.b64 	%rd83, %rd133, 2;
	shl.b64 	%rd84, %rd5, 2;
	add.s64 	%rd25, %rd83, %rd84;
	shl.b64 	%rd85, %rd8, 3;
	add.s64 	%rd26, %rd25, %rd85;
	add.s64 	%rd86, %rd133, %rd5;
	shl.b64 	%rd87, %rd86, 2;
	mad.lo.s64 	%rd27, %rd8, 12, %rd87;
	cvt.u32.u64 	%r96, %rd65;
	mov.u32 	%r97, _ZN3cub18CUB_300001_SM_10006detail9transform4smemE;
	add.s32 	%r98, %r96, %r97;
	mul.lo.s32 	%r99, %r10, %r9;
	mul.lo.s32 	%r100, %r99, %r8;
	shl.b32 	%r101, %r100, 2;
	cvt.u32.u64 	%r102, %rd133;
	shl.b32 	%r103, %r102, 2;
	add.s32 	%r177, %r98, %r103;
	add.s32 	%r180, %r177, %r101;
	shl.b32 	%r104, %r100, 3;
	add.s32 	%r179, %r177, %r104;
	mad.lo.s32 	%r178, %r100, 12, %r177;
	cvt.s64.s32 	%rd88, %rd65;
	add.s64 	%rd134, %rd64, %rd88;
$L__BB20_14:
	add.s64 	%rd89, %rd134, %rd25;
	// begin inline asm
	cp.async.ca.shared.global [%r177], [%rd89], 4, 4;
	// end inline asm
	add.s64 	%rd93, %rd25, %rd24;
	add.s64 	%rd90, %rd134, %rd93;
	// begin inline asm
	cp.async.ca.shared.global [%r180], [%rd90], 4, 4;
	// end inline asm
	add.s64 	%rd91, %rd134, %rd26;
	// begin inline asm
	cp.async.ca.shared.global [%r179], [%rd91], 4, 4;
	// end inline asm
	add.s64 	%rd92, %rd134, %rd27;
	// begin inline asm
	cp.async.ca.shared.global [%r178], [%rd92], 4, 4;
	// end inline asm
	add.s64 	%rd133, %rd133, %rd24;
	mul.wide.u32 	%rd94, %r11, 16;
	add.s64 	%rd134, %rd134, %rd94;
	mul.lo.s32 	%r109, %r10, %r9;
	mul.lo.s32 	%r110, %r109, %r8;
	shl.b32 	%r111, %r110, 4;
	add.s32 	%r180, %r180, %r111;
	add.s32 	%r179, %r179, %r111;
	add.s32 	%r178, %r178, %r111;
	add.s32 	%r177, %r177, %r111;
	setp.lt.u64 	%p10, %rd133, %rd6;
	@%p10 bra 	$L__BB20_14;
$L__BB20_15:
	setp.le.u64 	%p11, %rd6, %rd140;
	// begin inline asm
	cp.async.commit_group;
	// end inline asm
	cvt.s64.s32 	%rd33, %r2;
	@%p11 bra 	$L__BB20_25;
	cvt.u32.u64 	%r112, %rd140;
	cvt.u64.u32 	%rd34, %r11;
	add.s32 	%r113, %r112, %r11;
	cvt.u64.u32 	%rd95, %r113;
	max.u64 	%rd96, %rd6, %rd95;
	setp.gt.u64 	%p12, %rd6, %rd95;
	selp.u64 	%rd35, 1, 0, %p12;
	add.s64 	%rd97, %rd35, %rd95;
	sub.s64 	%rd36, %rd96, %rd97;
	and.b64  	%rd98, %rd36, -4294967296;
	setp.ne.s64 	%p13, %rd98, 0;
	@%p13 bra 	$L__BB20_18;
	cvt.u32.u64 	%r114, %rd34;
	cvt.u32.u64 	%r115, %rd36;
	div.u32 	%r116, %r115, %r114;
	cvt.u64.u32 	%rd136, %r116;
	bra.uni 	$L__BB20_19;
$L__BB20_18:
	div.u64 	%rd136, %rd36, %rd34;
$L__BB20_19:
	add.s64 	%rd40, %rd136, %rd35;
	and.b64  	%rd99, %rd40, 3;
	setp.eq.s64 	%p14, %rd99, 3;
	@%p14 bra 	$L__BB20_22;
	shl.b64 	%rd100, %rd140, 2;
	shl.b64 	%rd101, %rd5, 2;
	add.s64 	%rd102, %rd100, %rd101;
	add.s64 	%rd103, %rd102, %rd33;
	add.s64 	%rd138, %rd66, %rd103;
	shl.b64 	%rd42, %rd34, 2;
	mov.u32 	%r118, _ZN3cub18CUB_300001_SM_10006detail9transform4smemE;
	add.s32 	%r119, %r2, %r118;
	add.s32 	%r120, %r119, %r7;
	shl.b32 	%r121, %r112, 2;
	add.s32 	%r181, %r120, %r121;
	mul.lo.s32 	%r122, %r10, %r9;
	mul.lo.s32 	%r123, %r122, %r8;
	shl.b32 	%r29, %r123, 2;
	add.s64 	%rd104, %rd40, 1;
	and.b64  	%rd105, %rd104, 3;
	neg.s64 	%rd137, %rd105;
$L__BB20_21:
	.pragma "nounroll";
	add.s32 	%r124, %r181, 128;
	// begin inline asm
	cp.async.ca.shared.global [%r124], [%rd138], 4, 4;
	// end inline asm
	add.s64 	%rd140, %rd140, %rd34;
	add.s64 	%rd138, %rd138, %rd42;
	add.s32 	%r181, %r181, %r29;
	add.s64 	%rd137, %rd137, 1;
	setp.ne.s64 	%p15, %rd137, 0;
	@%p15 bra 	$L__BB20_21;
$L__BB20_22:
	setp.lt.u64 	%p16, %rd40, 3;
	@%p16 bra 	$L__BB20_25;
	shl.b64 	%rd51, %rd34, 2;
	shl.b64 	%rd107, %rd140, 2;
	shl.b64 	%rd108, %rd5, 2;
	add.s64 	%rd52, %rd107, %rd108;
	add.s64 	%rd53, %rd52, %rd51;
	shl.b64 	%rd54, %rd34, 4;
	shl.b64 	%rd109, %rd34, 3;
	add.s64 	%rd55, %rd52, %rd109;
	add.s64 	%rd110, %rd140, %rd5;
	shl.b64 	%rd111, %rd110, 2;
	mad.lo.s64 	%rd56, %rd34, 12, %rd111;
	mov.u32 	%r125, _ZN3cub18CUB_300001_SM_10006detail9transform4smemE;
	add.s32 	%r126, %r2, %r125;
	mul.lo.s32 	%r127, %r10, %r9;
	mul.lo.s32 	%r128, %r127, %r8;
	shl.b32 	%r129, %r128, 2;
	cvt.u32.u64 	%r130, %rd140;
	shl.b32 	%r131, %r130, 2;
	add.s32 	%r132, %r126, %r7;
	add.s32 	%r182, %r132, %r131;
	add.s32 	%r185, %r182, %r129;
	shl.b32 	%r33, %r128, 4;
	shl.b32 	%r133, %r128, 3;
	add.s32 	%r184, %r182, %r133;
	mad.lo.s32 	%r183, %r128, 12, %r182;
	add.s64 	%rd141, %rd66, %rd33;
$L__BB20_24:
	add.s64 	%rd113, %rd141, %rd52;
	add.s32 	%r134, %r182, 128;
	// begin inline asm
	cp.async.ca.shared.global [%r134], [%rd113], 4, 4;
	// end inline asm
	add.s64 	%rd114, %rd141, %rd53;
	add.s32 	%r135, %r185, 128;
	// begin inline asm
	cp.async.ca.shared.global [%r135], [%rd114], 4, 4;
	// end inline asm
	add.s64 	%rd115, %rd141, %rd55;
	add.s32 	%r136, %r184, 128;
	// begin inline asm
	cp.async.ca.shared.global [%r136], [%rd115], 4, 4;
	// end inline asm
	add.s64 	%rd116, %rd141, %rd56;
	add.s32 	%r137, %r183, 128;
	// begin inline asm
	cp.async.ca.shared.global [%r137], [%rd116], 4, 4;
	// end inline asm
	add.s64 	%rd140, %rd140, %rd51;
	add.s64 	%rd141, %rd141, %rd54;
	add.s32 	%r185, %r185, %r33;
	add.s32 	%r184, %r184, %r33;
	add.s32 	%r183, %r183, %r33;
	add.s32 	%r182, %r182, %r33;
	setp.lt.u64 	%p17, %rd140, %rd6;
	@%p17 bra 	$L__BB20_24;
$L__BB20_25:
	// begin inline asm
	cp.async.commit_group;
	// end inline asm
	// begin inline asm
	cp.async.wait_group 0;
	// end inline asm
	barrier.sync 	0;
$L__BB20_26:
	cvt.u32.u64 	%r45, %rd65;
	setp.gt.s32 	%p22, %r3, %r5;
	@%p22 bra 	$L__BB20_30;
	setp.lt.s32 	%p23, %r70, 1;
	@%p23 bra 	$L__BB20_35;
	mov.u32 	%r186, %tid.x;
	neg.s32 	%r189, %r70;
	add.s32 	%r158, %r2, %r7;
	shl.b32 	%r159, %r186, 2;
	add.s32 	%r160, %r158, %r159;
	mov.u32 	%r161, _ZN3cub18CUB_300001_SM_10006detail9transform4smemE;
	add.s32 	%r162, %r160, %r161;
	add.s32 	%r188, %r162, 128;
	add.s32 	%r163, %r45, %r159;
	add.s32 	%r187, %r161, %r163;
	mul.wide.s32 	%rd123, %r4, 4;
	add.s64 	%rd62, %rd1, %rd123;
$L__BB20_29:
	.pragma "nounroll";
	mul.wide.s32 	%rd124, %r186, 4;
	add.s64 	%rd125, %rd62, %rd124;
	ld.shared.u32 	%r164, [%r187];
	ld.shared.u32 	%r165, [%r188];
	sub.s32 	%r166, %r164, %r165;
	st.global.u32 	[%rd125], %r166;
	add.s32 	%r189, %r189, 1;
	setp.eq.s32 	%p24, %r189, 0;
	add.s32 	%r188, %r188, 512;
	add.s32 	%r187, %r187, 512;
	add.s32 	%r186, %r186, 128;
	@%p24 bra 	$L__BB20_35;
	bra.uni 	$L__BB20_29;
$L__BB20_30:
	setp.lt.s32 	%p25, %r70, 1;
	@%p25 bra 	$L__BB20_35;
	mov.u32 	%r190, %tid.x;
	neg.s32 	%r193, %r70;
	add.s32 	%r167, %r2, %r7;
	shl.b32 	%r168, %r190, 2;
	add.s32 	%r169, %r167, %r168;
	mov.u32 	%r170, _ZN3cub18CUB_300001_SM_10006detail9transform4smemE;
	add.s32 	%r171, %r169, %r170;
	add.s32 	%r192, %r171, 128;
	add.s32 	%r172, %r45, %r168;
	add.s32 	%r191, %r170, %r172;
	mul.wide.s32 	%rd126, %r4, 4;
	add.s64 	%rd63, %rd1, %rd126;
$L__BB20_32:
	.pragma "nounroll";
	setp.ge.s32 	%p26, %r190, %r6;
	@%p26 bra 	$L__BB20_34;
	ld.shared.u32 	%r173, [%r191];
	ld.shared.u32 	%r174, [%r192];
	sub.s32 	%r175, %r173, %r174;
	mul.wide.s32 	%rd127, %r190, 4;
	add.s64 	%rd128, %rd63, %rd127;
	st.global.u32 	[%rd128], %r175;
$L__BB20_34:
	add.s32 	%r193, %r193, 1;
	setp.ne.s32 	%p27, %r193, 0;
	add.s32 	%r192, %r192, 512;
	add.s32 	%r191, %r191, 512;
	add.s32 	%r190, %r190, 128;
	@%p27 bra 	$L__BB20_32;
$L__BB20_35:
	ret;

}
	// .globl	_ZN3cub18CUB_300001_SM_10006detail9transform16transform_kernelINS2_10policy_hubILb0EN4cuda3std3__45tupleIJN6thrust24THRUST_300001_SM_1000_NS6detail15normal_iteratorINSA_10device_ptrIjEEEESF_EEEE10policy1000ElNS7_5minusIjEENSC_INSD_IiEEEEJPjSN_EEEvT0_iT1_T2_DpNS2_10kernel_argIT3_EE
.visible .entry _ZN3cub18CUB_300001_SM_10006detail9transform16transform_kernelINS2_10policy_hubILb0EN4cuda3std3__45tupleIJN6thrust24THRUST_300001_SM_1000_NS6detail15normal_iteratorINSA_10device_ptrIjEEEESF_EEEE10policy1000ElNS7_5minusIjEENSC_INSD_IiEEEEJPjSN_EEEvT0_iT1_T2_DpNS2_10kernel_argIT3_EE(
	.param .u64 _ZN3cub18CUB_300001_SM_10006detail9transform16transform_kernelINS2_10policy_hubILb0EN4cuda3std3__45tupleIJN6thrust24THRUST_300001_SM_1000_NS6detail15normal_iteratorINSA_10device_ptrIjEEEESF_EEEE10policy1000ElNS7_5minusIjEENSC_INSD_IiEEEEJPjSN_EEEvT0_iT1_T2_DpNS2_10kernel_argIT3_EE_param_0,
	.param .u32 _ZN3cub18CUB_300001_SM_10006detail9transform16transform_kernelINS2_10policy_hubILb0EN4cuda3std3__45tupleIJN6thrust24THRUST_300001_SM_1000_NS6detail15normal_iteratorINSA_10device_ptrIjEEEESF_EEEE10policy1000ElNS7_5minusIjEENSC_INSD_IiEEEEJPjSN_EEEvT0_iT1_T2_DpNS2_10kernel_argIT3_EE_param_1,
	.param .align 1 .b8 _ZN3cub18CUB_300001_SM_10006detail9transform16transform_kernelINS2_10policy_hubILb0EN4cuda3std3__45tupleIJN6thrust24THRUST_300001_SM_1000_NS6detail15normal_iteratorINSA_10device_ptrIjEEEESF_EEEE10policy1000ElNS7_5minusIjEENSC_INSD_IiEEEEJPjSN_EEEvT0_iT1_T2_DpNS2_10kernel_argIT3_EE_param_2[1],
	.param .align 8 .b8 _ZN3cub18CUB_300001_SM_10006detail9transform16transform_kernelINS2_10policy_hubILb0EN4cuda3std3__45tupleIJN6thrust24THRUST_300001_SM_1000_NS6detail15normal_iteratorINSA_10device_ptrIjEEEESF_EEEE10policy1000ElNS7_5minusIjEENSC_INSD_IiEEEEJPjSN_EEEvT0_iT1_T2_DpNS2_10kernel_argIT3_EE_param_3[8],
	.param .align 8 .b8 _ZN3cub18CUB_300001_SM_10006detail9transform16transform_kernelINS2_10policy_hubILb0EN4cuda3std3__45tupleIJN6thrust24THRUST_300001_SM_1000_NS6detail15normal_iteratorINSA_10device_ptrIjEEEESF_EEEE10policy1000ElNS7_5minusIjEENSC_INSD_IiEEEEJPjSN_EEEvT0_iT1_T2_DpNS2_10kernel_argIT3_EE_param_4[16],
	.param .align 8 .b8 _ZN3cub18CUB_300001_SM_10006detail9transform16transform_kernelINS2_10policy_hubILb0EN4cuda3std3__45tupleIJN6thrust24THRUST_300001_SM_1000_NS6detail15normal_iteratorINSA_10device_ptrIjEEEESF_EEEE10policy1000ElNS7_5minusIjEENSC_INSD_IiEEEEJPjSN_EEEvT0_iT1_T2_DpNS2_10kernel_argIT3_EE_param_5[16]
)
.maxntid 128
{
	.reg .pred 	%p<28>;
	.reg .b32 	%r<187>;
	.reg .b64 	%rd<147>;
	// demoted variable
	.shared .align 8 .u64 _ZZN3cub18CUB_300001_SM_10006detail9transform23transform_kernel_ublkcpINS2_19async_copy_policy_tILi128EEElN4cuda3std3__45minusIjEEN6thrust24THRUST_300001_SM_1000_NS6detail15normal_iteratorINSC_10device_ptrIiEEEEJjjEEEvT0_iT1_T2_DpNS2_16aligned_base_ptrIT3_EEE3bar;
	ld.param.u64 	%rd68, [_ZN3cub18CUB_300001_SM_10006detail9transform16transform_kernelINS2_10policy_hubILb0EN4cuda3std3__45tupleIJN6thrust24THRUST_300001_SM_1000_NS6detail15normal_iteratorINSA_10device_ptrIjEEEESF_EEEE10policy1000ElNS7_5minusIjEENSC_INSD_IiEEEEJPjSN_EEEvT0_iT1_T2_DpNS2_10kernel_argIT3_EE_param_5];
	ld.param.u64 	%rd66, [_ZN3cub18CUB_300001_SM_10006detail9transform16transform_kernelINS2_10policy_hubILb0EN4cuda3std3__45tupleIJN6thrust24THRUST_300001_SM_1000_NS6detail15normal_iteratorINSA_10device_ptrIjEEEESF_EEEE10policy1000ElNS7_5minusIjEENSC_INSD_IiEEEEJPjSN_EEEvT0_iT1_T2_DpNS2_10kernel_argIT3_EE_param_4];
	ld.param.u64 	%rd70, [_ZN3cub18CUB_300001_SM_10006detail9transform16transform_kernelINS2_10policy_hubILb0EN4cuda3std3__45tupleIJN6thrust24THRUST_300001_SM_1000_NS6detail15normal_iteratorINSA_10device_ptrIjEEEESF_EEEE10policy1000ElNS7_5minusIjEENSC_INSD_IiEEEEJPjSN_EEEvT0_iT1_T2_DpNS2_10kernel_argIT3_EE_param_0];
	ld.param.u64 	%rd69, [_ZN3cub18CUB_300001_SM_10006detail9transform16transform_kernelINS2_10policy_hubILb0EN4cuda3std3__45tupleIJN6thrust24THRUST_300001_SM_1000_NS6detail15normal_iteratorINSA_10device_ptrIjEEEESF_EEEE10policy1000ElNS7_5minusIjEENSC_INSD_IiEEEEJPjSN_EEEvT0_iT1_T2_DpNS2_10kernel_argIT3_EE_param_5+8];
	ld.param.u64 	%rd67, [_ZN3cub18CUB_300001_SM_10006detail9transform16transform_kernelINS2_10policy_hubILb0EN4cuda3std3__45tupleIJN6thrust24THRUST_300001_SM_1000_NS6detail15normal_iteratorINSA_10device_ptrIjEEEESF_EEEE10policy1000ElNS7_5minusIjEENSC_INSD_IiEEEEJPjSN_EEEvT0_iT1_T2_DpNS2_10kernel_argIT3_EE_param_4+8];
	ld.param.u64 	%rd71, [_ZN3cub18CUB_300001_SM_10006detail9transform16transform_kernelINS2_10policy_hubILb0EN4cuda3std3__45tupleIJN6thrust24THRUST_300001_SM_1000_NS6detail15normal_iteratorINSA_10device_ptrIjEEEESF_EEEE10policy1000ElNS7_5minusIjEENSC_INSD_IiEEEEJPjSN_EEEvT0_iT1_T2_DpNS2_10kernel_argIT3_EE_param_3];
	ld.param.u32 	%r68, [_ZN3cub18CUB_300001_SM_10006detail9transform16transform_kernelINS2_10policy_hubILb0EN4cuda3std3__45tupleIJN6thrust24THRUST_300001_SM_1000_NS6detail15normal_iteratorINSA_10device_ptrIjEEEESF_EEEE10policy1000ElNS7_5minusIjEENSC_INSD_IiEEEEJPjSN_EEEvT0_iT1_T2_DpNS2_10kernel_argIT3_EE_param_1];
	cvta.to.global.u64 	%rd1, %rd71;
	cvt.u32.u64 	%r1, %rd67;
	cvt.u32.u64 	%r2, %rd69;
	shl.b32 	%r3, %r68, 7;
	mov.u32 	%r69, %ctaid.x;
	cvt.u64.u32 	%rd72, %r69;
	cvt.s64.s32 	%rd73, %r3;
	mul.lo.s64 	%rd4, %rd73, %rd72;
	sub.s64 	%rd74, %rd70, %rd4;
	min.s64 	%rd75, %rd74, %rd73;
	cvt.u32.u64 	%r4, %rd75;
	setp.eq.s32 	%p1, %r69, 0;
	add.s32 	%r71, %r69, 2;
	mov.u32 	%r72, %nctaid.x;
	setp.ge.u32 	%p2, %r71, %r72;
	shl.b32 	%r5, %r68, 9;
	or.pred  	%p3, %p1, %p2;
	@%p3 bra 	$L__BB21_5;
	mov.b32 	%r132, -1;
	// begin inline asm
	{
	 .reg .pred P_OUT; 
	elect.sync _|P_OUT, %r132;
	selp.b32 %r131, 1, 0, P_OUT; 
}
	// end inline asm
	mov.u32 	%r133, %tid.x;
	setp.gt.u32 	%p18, %r133, 31;
	setp.eq.s32 	%p19, %r131, 0;
	or.pred  	%p20, %p18, %p19;
	@%p20 bra 	$L__BB21_3;
	mov.u32 	%r134, _ZZN3cub18CUB_300001_SM_10006detail9transform23transform_kernel_ublkcpINS2_19async_copy_policy_tILi128EEElN4cuda3std3__45minusIjEEN6thrust24THRUST_300001_SM_1000_NS6detail15normal_iteratorINSC_10device_ptrIiEEEEJjjEEEvT0_iT1_T2_DpNS2_16aligned_base_ptrIT3_EEE3bar;
	mov.b32 	%r135, 1;
	// begin inline asm
	mbarrier.init.shared.b64 [%r134], %r135;
	// end inline asm
	// begin inline asm
	fence.proxy.async.shared::cta; // 6.
	// end inline asm
	shl.b64 	%rd124, %rd4, 2;
	add.s32 	%r144, %r5, 15;
	add.s32 	%r145, %r144, %r1;
	and.b32  	%r137, %r145, -16;
	cvta.to.global.u64 	%rd125, %rd66;
	add.s64 	%rd121, %rd125, %rd124;
	mov.u32 	%r136, _ZN3cub18CUB_300001_SM_10006detail9transform4smemE;
	// begin inline asm
	cp.async.bulk.shared::cluster.global.mbarrier::complete_tx::bytes [%r136], [%rd121], %r137, [%r134];
	// end inline asm
	add.s32 	%r146, %r144, %r2;
	and.b32  	%r140, %r146, -16;
	add.s32 	%r147, %r136, %r5;
	add.s32 	%r139, %r147, 128;
	cvta.to.global.u64 	%rd126, %rd68;
	add.s64 	%rd122, %rd126, %rd124;
	// begin inline asm
	cp.async.bulk.shared::cluster.global.mbarrier::complete_tx::bytes [%r139], [%rd122], %r140, [%r134];
	// end inline asm
	add.s32 	%r143, %r140, %r137;
	// begin inline asm
	mbarrier.arrive.expect_tx.release.cta.shared::cta.b64 %rd123, [%r134], %r143; // 8. 
	// end inline asm
$L__BB21_3:
	bar.sync 	0;
	mov.u32 	%r149, _ZZN3cub18CUB_300001_SM_10006detail9transform23transform_kernel_ublkcpINS2_19async_copy_policy_tILi128EEElN4cuda3std3__45minusIjEEN6thrust24THRUST_300001_SM_1000_NS6detail15normal_iteratorINSC_10device_ptrIiEEEEJjjEEEvT0_iT1_T2_DpNS2_16aligned_base_ptrIT3_EEE3bar;
$L__BB21_4:
	mov.b32 	%r150, 0;
	// begin inline asm
	{
	 .reg .pred P_OUT; 
	mbarrier.try_wait.parity.shared::cta.b64  P_OUT, [%r149], %r150;                                // 7a. 
	selp.b32 %r148, 1, 0, P_OUT; 
}
	// end inline asm
	setp.eq.s32 	%p21, %r148, 0;
	@%p21 bra 	$L__BB21_4;
	bra.uni 	$L__BB21_26;
$L__BB21_5:
	cvt.s64.s32 	%rd5, %r1;
	shl.b32 	%r74, %r4, 2;
	cvt.s64.s32 	%rd76, %r74;
	shr.u64 	%rd6, %rd76, 2;
	mov.u32 	%r6, %ntid.x;
	mov.u32 	%r7, %ntid.y;
	mul.lo.s32 	%r75, %r6, %r7;
	mov.u32 	%r8, %ntid.z;
	mul.lo.s32 	%r9, %r75, %r8;
	mov.u32 	%r76, %tid.x;
	mov.u32 	%r77, %tid.y;
	mov.u32 	%r78, %tid.z;
	mad.lo.s32 	%r79, %r78, %r7, %r77;
	mad.lo.s32 	%r80, %r79, %r6, %r76;
	cvt.u64.u32 	%rd144, %r80;
	setp.le.u64 	%p4, %rd6, %rd144;
	@%p4 bra 	$L__BB21_15;
	cvt.u32.u64 	%r81, %rd144;
	cvt.u64.u32 	%rd8, %r9;
	add.s32 	%r82, %r81, %r9;
	cvt.u64.u32 	%rd77, %r82;
	max.u64 	%rd78, %rd6, %rd77;
	setp.gt.u64 	%p5, %rd6, %rd77;
	selp.u64 	%rd9, 1, 0, %p5;
	add.s64 	%rd79, %rd9, %rd77;
	sub.s64 	%rd10, %rd78, %rd79;
	and.b64  	%rd80, %rd10, -4294967296;
	setp.ne.s64 	%p6, %rd80, 0;
	@%p6 bra 	$L__BB21_8;
	cvt.u32.u64 	%r83, %rd8;
	cvt.u32.u64 	%r84, %rd10;
	div.u32 	%r85, %r84, %r83;
	cvt.u64.u32 	%rd133, %r85;
	bra.uni 	$L__BB21_9;
$L__BB21_8:
	div.u64 	%rd133, %rd10, %rd8;
$L__BB21_9:
	add.s64 	%rd14, %rd133, %rd9;
	and.b64  	%rd81, %rd14, 3;
	setp.eq.s64 	%p7, %rd81, 3;
	mov.u64 	%rd137, %rd144;
	@%p7 bra 	$L__BB21_12;
	shl.b64 	%rd82, %rd4, 2;
	shl.b64 	%rd83, %rd144, 2;
	add.s64 	%rd84, %rd82, %rd83;
	add.s64 	%rd85, %rd84, %rd5;
	add.s64 	%rd135, %rd66, %rd85;
	shl.b64 	%rd16, %rd8, 2;
	mov.u32 	%r87, _ZN3cub18CUB_300001_SM_10006detail9transform4smemE;
	add.s32 	%r88, %r1, %r87;
	shl.b32 	%r89, %r81, 2;
	add.s32 	%r169, %r88, %r89;
	mul.lo.s32 	%r90, %r8, %r7;
	mul.lo.s32 	%r91, %r90, %r6;
	shl.b32 	%r11, %r91, 2;
	add.s64 	%rd86, %rd14, 1;
	and.b64  	%rd87, %rd86, 3;
	neg.s64 	%rd134, %rd87;
	mov.u64 	%rd137, %rd144;
$L__BB21_11:
	.pragma "nounroll";
	// begin inline asm
	cp.async.ca.shared.global [%r169], [%rd135], 4, 4;
	// end inline asm
	add.s64 	%rd137, %rd137, %rd8;
	add.s64 	%rd135, %rd135, %rd16;
	add.s32 	%r169, %r169, %r11;
	add.s64 	%rd134, %rd134, 1;
	setp.ne.s64 	%p8, %rd134, 0;
	@%p8 bra 	$L__BB21_11;
$L__BB21_12:
	setp.lt.u64 	%p9, %rd14, 3;
	@%p9 bra 	$L__BB21_15;
	shl.b64 	%rd25, %rd8, 2;
	shl.b64 	%rd89, %rd4, 2;
	shl.b64 	%rd90, %rd137, 2;
	add.s64 	%rd26, %rd89, %rd90;
	shl.b64 	%rd27, %rd8, 4;
	shl.b64 	%rd91, %rd8, 3;
	add.s64 	%rd28, %rd26, %rd91;
	add.s64 	%rd92, %rd137, %rd4;
	shl.b64 	%rd93, %rd92, 2;
	mad.lo.s64 	%rd29, %rd8, 12, %rd93;
	mov.u32 	%r93, _ZN3cub18CUB_300001_SM_10006detail9transform4smemE;
	add.s32 	%r94, %r1, %r93;
	mul.lo.s32 	%r95, %r8, %r7;
	mul.lo.s32 	%r96, %r95, %r6;
	shl.b32 	%r97, %r96, 2;
	cvt.u32.u64 	%r98, %rd137;
	shl.b32 	%r99, %r98, 2;
	add.s32 	%r170, %r94, %r99;
	add.s32 	%r173, %r170, %r97;
	shl.b32 	%r15, %r96, 4;
	shl.b32 	%r100, %r96, 3;
	add.s32 	%r172, %r170, %r100;
	mad.lo.s32 	%r171, %r96, 12, %r170;
	cvt.s64.s32 	%rd94, %r1;
	add.s64 	%rd138, %rd66, %rd94;
$L__BB21_14:
	add.s64 	%rd95, %rd138, %rd26;
	// begin inline asm
	cp.async.ca.shared.global [%r170], [%rd95], 4, 4;
	// end inline asm
	add.s64 	%rd99, %rd26, %rd25;
	add.s64 	%rd96, %rd138, %rd99;
	// begin inline asm
	cp.async.ca.shared.global [%r173], [%rd96], 4, 4;
	// end inline asm
	add.s64 	%rd97, %rd138, %rd28;
	// begin inline asm
	cp.async.ca.shared.global [%r172], [%rd97], 4, 4;
	// end inline asm
	add.s64 	%rd98, %rd138, %rd29;
	// begin inline asm
	cp.async.ca.shared.global [%r171], [%rd98], 4, 4;
	// end inline asm
	add.s64 	%rd137, %rd137, %rd25;
	add.s64 	%rd138, %rd138, %rd27;
	add.s32 	%r173, %r173, %r15;
	add.s32 	%r172, %r172, %r15;
	add.s32 	%r171, %r171, %r15;
	add.s32 	%r170, %r170, %r15;
	setp.lt.u64 	%p10, %rd137, %rd6;
	@%p10 bra 	$L__BB21_14;
$L__BB21_15:
	setp.le.u64 	%p11, %rd6, %rd144;
	// begin inline asm
	cp.async.commit_group;
	// end inline asm
	cvt.s64.s32 	%rd35, %r2;
	@%p11 bra 	$L__BB21_25;
	cvt.u32.u64 	%r105, %rd144;
	cvt.u64.u32 	%rd36, %r9;
	add.s32 	%r106, %r105, %r9;
	cvt.u64.u32 	%rd100, %r106;
	max.u64 	%rd101, %rd6, %rd100;
	setp.gt.u64 	%p12, %rd6, %rd100;
	selp.u64 	%rd37, 1, 0, %p12;
	add.s64 	%rd102, %rd37, %rd100;
	sub.s64 	%rd38, %rd101, %rd102;
	and.b64  	%rd103, %rd38, -4294967296;
	setp.ne.s64 	%p13, %rd103, 0;
	@%p13 bra 	$L__BB21_18;
	cvt.u32.u64 	%r107, %rd36;
	cvt.u32.u64 	%r108, %rd38;
	div.u32 	%r109, %r108, %r107;
	cvt.u64.u32 	%rd140, %r109;
	bra.uni 	$L__BB21_19;
$L__BB21_18:
	div.u64 	%rd140, %rd38, %rd36;
$L__BB21_19:
	add.s64 	%rd42, %rd140, %rd37;
	and.b64  	%rd104, %rd42, 3;
	setp.eq.s64 	%p14, %rd104, 3;
	@%p14 bra 	$L__BB21_22;
	shl.b64 	%rd105, %rd4, 2;
	shl.b64 	%rd106, %rd144, 2;
	add.s64 	%rd107, %rd105, %rd106;
	add.s64 	%rd108, %rd107, %rd35;
	add.s64 	%rd142, %rd68, %rd108;
	shl.b64 	%rd44, %rd36, 2;
	mov.u32 	%r111, _ZN3cub18CUB_300001_SM_10006detail9transform4smemE;
	add.s32 	%r112, %r2, %r111;
	add.s32 	%r113, %r112, %r5;
	shl.b32 	%r114, %r105, 2;
	add.s32 	%r174, %r113, %r114;
	mul.lo.s32 	%r115, %r8, %r7;
	mul.lo.s32 	%r116, %r115, %r6;
	shl.b32 	%r28, %r116, 2;
	add.s64 	%rd109, %rd42, 1;
	and.b64  	%rd110, %rd109, 3;
	neg.s64 	%rd141, %rd110;
$L__BB21_21:
	.pragma "nounroll";
	add.s32 	%r117, %r174, 128;
	// begin inline asm
	cp.async.ca.shared.global [%r117], [%rd142], 4, 4;
	// end inline asm
	add.s64 	%rd144, %rd144, %rd36;
	add.s64 	%rd142, %rd142, %rd44;
	add.s32 	%r174, %r174, %r28;
	add.s64 	%rd141, %rd141, 1;
	setp.ne.s64 	%p15, %rd141, 0;
	@%p15 bra 	$L__BB21_21;
$L__BB21_22:
	setp.lt.u64 	%p16, %rd42, 3;
	@%p16 bra 	$L__BB21_25;
	shl.b64 	%rd53, %rd36, 2;
	shl.b64 	%rd112, %rd4, 2;
	shl.b64 	%rd113, %rd144, 2;
	add.s64 	%rd54, %rd112, %rd113;
	add.s64 	%rd55, %rd54, %rd53;
	shl.b64 	%rd56, %rd36, 4;
	shl.b64 	%rd114, %rd36, 3;
	add.s64 	%rd57, %rd54, %rd114;
	add.s64 	%rd115, %rd144, %rd4;
	shl.b64 	%rd116, %rd115, 2;
	mad.lo.s64 	%rd58, %rd36, 12, %rd116;
	mov.u32 	%r118, _ZN3cub18CUB_300001_SM_10006detail9transform4smemE;
	add.s32 	%r119, %r2, %r118;
	mul.lo.s32 	%r120, %r8, %r7;
	mul.lo.s32 	%r121, %r120, %r6;
	shl.b32 	%r122, %r121, 2;
	cvt.u32.u64 	%r123, %rd144;
	shl.b32 	%r124, %r123, 2;
	add.s32 	%r125, %r119, %r5;
	add.s32 	%r175, %r125, %r124;
	add.s32 	%r178, %r175, %r122;
	shl.b32 	%r32, %r121, 4;
	shl.b32 	%r126, %r121, 3;
	add.s32 	%r177, %r175, %r126;
	mad.lo.s32 	%r176, %r121, 12, %r175;
	add.s64 	%rd145, %rd68, %rd35;
$L__BB21_24:
	add.s64 	%rd117, %rd145, %rd54;
	add.s32 	%r127, %r175, 128;
	// begin inline asm
	cp.async.ca.shared.global [%r127], [%rd117], 4, 4;
	// end inline asm
	add.s64 	%rd118, %rd145, %rd55;
	add.s32 	%r128, %r178, 128;
	// begin inline asm
	cp.async.ca.shared.global [%r128], [%rd118], 4, 4;
	// end inline asm
	add.s64 	%rd119, %rd145, %rd57;
	add.s32 	%r129, %r177, 128;
	// begin inline asm
	cp.async.ca.shared.global [%r129], [%rd119], 4, 4;
	// end inline asm
	add.s64 	%rd120, %rd145, %rd58;
	add.s32 	%r130, %r176, 128;
	// begin inline asm
	cp.async.ca.shared.global [%r130], [%rd120], 4, 4;
	// end inline asm
	add.s64 	%rd144, %rd144, %rd53;
	add.s64 	%rd145, %rd145, %rd56;
	add.s32 	%r178, %r178, %r32;
	add.s32 	%r177, %r177, %r32;
	add.s32 	%r176, %r176, %r32;
	add.s32 	%r175, %r175, %r32;
	setp.lt.u64 	%p17, %rd144, %rd6;
	@%p17 bra 	$L__BB21_24;
$L__BB21_25:
	// begin inline asm
	cp.async.commit_group;
	// end inline asm
	// begin inline asm
	cp.async.wait_group 0;
	// end inline asm
	barrier.sync 	0;
$L__BB21_26:
	setp.eq.s32 	%p22, %r3, %r4;
	@%p22 bra 	$L__BB21_32;
	setp.lt.s32 	%p23, %r68, 1;
	@%p23 bra 	$L__BB21_35;
	mov.u32 	%r183, %tid.x;
	neg.s32 	%r186, %r68;
	add.s32 	%r151, %r2, %r5;
	shl.b32 	%r152, %r183, 2;
	add.s32 	%r153, %r151, %r152;
	mov.u32 	%r154, _ZN3cub18CUB_300001_SM_10006detail9transform4smemE;
	add.s32 	%r155, %r153, %r154;
	add.s32 	%r185, %r155, 128;
	add.s32 	%r156, %r1, %r152;
	add.s32 	%r184, %r154, %r156;
	shl.b64 	%rd127, %rd4, 2;
	add.s64 	%rd64, %rd1, %rd127;
$L__BB21_29:
	.pragma "nounroll";
	setp.ge.s32 	%p24, %r183, %r4;
	@%p24 bra 	$L__BB21_31;
	ld.shared.u32 	%r157, [%r184];
	ld.shared.u32 	%r158, [%r185];
	sub.s32 	%r159, %r157, %r158;
	mul.wide.s32 	%rd128, %r183, 4;
	add.s64 	%rd129, %rd64, %rd128;
	st.global.u32 	[%rd129], %r159;
$L__BB21_31:
	add.s32 	%r186, %r186, 1;
	setp.ne.s32 	%p25, %r186, 0;
	add.s32 	%r185, %r185, 512;
	add.s32 	%r184, %r184, 512;
	add.s32 	%r183, %r183, 128;
	@%p25 bra 	$L__BB21_29;
	bra.uni 	$L__BB21_35;
$L__BB21_32:
	setp.lt.s32 	%p26, %r68, 1;
	@%p26 bra 	$L__BB21_35;
	mov.u32 	%r179, %tid.x;
	neg.s32 	%r182, %r68;
	add.s32 	%r160, %r2, %r5;
	shl.b32 	%r161, %r179, 2;
	add.s32 	%r162, %r160, %r161;
	mov.u32 	%r163, _ZN3cub18CUB_300001_SM_10006detail9transform4smemE;
	add.s32 	%r164, %r162, %r163;
	add.s32 	%r181, %r164, 128;
	add.s32 	%r165, %r1, %r161;
	add.s32 	%r180, %r163, %r165;
	shl.b64 	%rd130, %rd4, 2;
	add.s64 	%rd65, %rd1, %rd130;
$L__BB21_34:
	.pragma "nounroll";
	mul.wide.s32 	%rd131, %r179, 4;
	add.s64 	%rd132, %rd65, %rd131;
	ld.shared.u32 	%r166, [%r180];
	ld.shared.u32 	%r167, [%r181];
	sub.s32 	%r168, %r166, %r167;
	st.global.u32 	[%rd132], %r168;
	add.s32 	%r182, %r182, 1;
	setp.eq.s32 	%p27, %r182, 0;
	add.s32 	%r181, %r181, 512;
	add.s32 	%r180, %r180, 512;
	add.s32 	%r179, %r179, 128;
	@%p27 bra 	$L__BB21_35;
	bra.uni 	$L__BB21_34;
$L__BB21_35:
	ret;

}
	// .globl	_ZN3cub18CUB_300001_SM_10006detail9transform16transform_kernelINS2_10policy_hubILb0EN4cuda3std3__45tupleIJN6thrust24THRUST_300001_SM_1000_NS6detail15normal_iteratorINSA_10device_ptrIfEEEENSC_INSD_IiEEEEEEEE10policy1000EiNS7_7dividesIfEESF_JPfPiEEEvT0_iT1_T2_DpNS2_10kernel_argIT3_EE
.visible .entry _ZN3cub18CUB_300001_SM_10006detail9transform16transform_kernelINS2_10policy_hubILb0EN4cuda3std3__45tupleIJN6thrust24THRUST_300001_SM_1000_NS6detail15normal_iteratorINSA_10device_ptrIfEEEENSC_INSD_IiEEEEEEEE10policy1000EiNS7_7dividesIfEESF_JPfPiEEEvT0_iT1_T2_DpNS2_10kernel_argIT3_EE(
	.param .u32 _ZN3cub18CUB_300001_SM_10006detail9transform16transform_kernelINS2_10policy_hubILb0EN4cuda3std3__45tupleIJN6thrust24THRUST_300001_SM_1000_NS6detail15normal_iteratorINSA_10device_ptrIfEEEENSC_INSD_IiEEEEEEEE10policy1000EiNS7_7dividesIfEESF_JPfPiEEEvT0_iT1_T2_DpNS2_10kernel_argIT3_EE_param_0,
	.param .u32 _ZN3cub18CUB_300001_SM_10006detail9transform16transform_kernelINS2_10policy_hubILb0EN4cuda3std3__45tupleIJN6thrust24THRUST_300001_SM_1000_NS6detail15normal_iteratorINSA_10device_ptrIfEEEENSC_INSD_IiEEEEEEEE10policy1000EiNS7_7dividesIfEESF_JPfPiEEEvT0_iT1_T2_DpNS2_10kernel_argIT3_EE_param_1,
	.param .align 1 .b8 _ZN3cub18CUB_300001_SM_10006detail9transform16transform_kernelINS2_10policy_hubILb0EN4cuda3std3__45tupleIJN6thrust24THRUST_300001_SM_1000_NS6detail15normal_iteratorINSA_10device_ptrIfEEEENSC_INSD_IiEEEEEEEE10policy1000EiNS7_7dividesIfEESF_JPfPiEEEvT0_iT1_T2_DpNS2_10kernel_argIT3_EE_param_2[1],
	.param .align 8 .b8 _ZN3cub18CUB_300001_SM_10006detail9transform16transform_kernelINS2_10policy_hubILb0EN4cuda3std3__45tupleIJN6thrust24THRUST_300001_SM_1000_NS6detail15normal_iteratorINSA_10device_ptrIfEEEENSC_INSD_IiEEEEEEEE10policy1000EiNS7_7dividesIfEESF_JPfPiEEEvT0_iT1_T2_DpNS2_10kernel_argIT3_EE_param_3[8],
	.param .align 8 .b8 _ZN3cub18CUB_300001_SM_10006detail9transform16transform_kernelINS2_10policy_hubILb0EN4cuda3std3__45tupleIJN6thrust24THRUST_300001_SM_1000_NS6detail15normal_iteratorINSA_10device_ptrIfEEEENSC_INSD_IiEEEEEEEE10policy1000EiNS7_7dividesIfEESF_JPfPiEEEvT0_iT1_T2_DpNS2_10kernel_argIT3_EE_param_4[16],
	.param .align 8 .b8 _ZN3cub18CUB_300001_SM_10006detail9transform16transform_kernelINS2_10policy_hubILb0EN4cuda3std3__45tupleIJN6thrust24THRUST_300001_SM_1000_NS6detail15normal_iteratorINSA_10device_ptrIfEEEENSC_INSD_IiEEEEEEEE10policy1000EiNS7_7dividesIfEESF_JPfPiEEEvT0_iT1_T2_DpNS2_10kernel_argIT3_EE_param_5[16]
)
.maxntid 128
{
	.reg .pred 	%p<28>;
	.reg .b32 	%r<190>;
	.reg .b32 	%f<7>;
	.reg .b64 	%rd<143>;
	// demoted variable
	.shared .align 8 .u64 _ZZN3cub18CUB_300001_SM_10006detail9transform23transform_kernel_ublkcpINS2_19async_copy_policy_tILi128EEEiN4cuda3std3__47dividesIfEEN6thrust24THRUST_300001_SM_1000_NS6detail15normal_iteratorINSC_10device_ptrIfEEEEJfiEEEvT0_iT1_T2_DpNS2_16aligned_base_ptrIT3_EEE3bar;
	ld.param.u64 	%rd66, [_ZN3cub18CUB_300001_SM_10006detail9transform16transform_kernelINS2_10policy_hubILb0EN4cuda3std3__45tupleIJN6thrust24THRUST_300001_SM_1000_NS6detail15normal_iteratorINSA_10device_ptrIfEEEENSC_INSD_IiEEEEEEEE10policy1000EiNS7_7dividesIfEESF_JPfPiEEEvT0_iT1_T2_DpNS2_10kernel_argIT3_EE_param_5];
	ld.param.u64 	%rd64, [_ZN3cub18CUB_300001_SM_10006detail9transform16transform_kernelINS2_10policy_hubILb0EN4cuda3std3__45tupleIJN6thrust24THRUST_300001_SM_1000_NS6detail15normal_iteratorINSA_10device_ptrIfEEEENSC_INSD_IiEEEEEEEE10policy1000EiNS7_7dividesIfEESF_JPfPiEEEvT0_iT1_T2_DpNS2_10kernel_argIT3_EE_param_4];
	ld.param.u32 	%r71, [_ZN3cub18CUB_300001_SM_10006detail9transform16transform_kernelINS2_10policy_hubILb0EN4cuda3std3__45tupleIJN6thrust24THRUST_300001_SM_1000_NS6detail15normal_iteratorINSA_10device_ptrIfEEEENSC_INSD_IiEEEEEEEE10policy1000EiNS7_7dividesIfEESF_JPfPiEEEvT0_iT1_T2_DpNS2_10kernel_argIT3_EE_param_0];
	ld.param.u64 	%rd67, [_ZN3cub18CUB_300001_SM_10006detail9transform16transform_kernelINS2_10policy_hubILb0EN4cuda3std3__45tupleIJN6thrust24THRUST_300001_SM_1000_NS6detail15normal_iteratorINSA_10device_ptrIfEEEENSC_INSD_IiEEEEEEEE10policy1000EiNS7_7dividesIfEESF_JPfPiEEEvT0_iT1_T2_DpNS2_10kernel_argIT3_EE_param_5+8];
	ld.param.u64 	%rd65, [_ZN3cub18CUB_300001_SM_10006detail9transform16transform_kernelINS2_10policy_hubILb0EN4cuda3std3__45tupleIJN6thrust24THRUST_300001_SM_1000_NS6detail15normal_iteratorINSA_10device_ptrIfEEEENSC_INSD_IiEEEEEEEE10policy1000EiNS7_7dividesIfEESF_JPfPiEEEvT0_iT1_T2_DpNS2_10kernel_argIT3_EE_param_4+8];
	ld.param.u64 	%rd68, [_ZN3cub18CUB_300001_SM_10006detail9transform16transform_kernelINS2_10policy_hubILb0EN4cuda3std3__45tupleIJN6thrust24THRUST_300001_SM_1000_NS6detail15normal_iteratorINSA_10device_ptrIfEEEENSC_INSD_IiEEEEEEEE10policy1000EiNS7_7dividesIfEESF_JPfPiEEEvT0_iT1_T2_DpNS2_10kernel_argIT3_EE_param_3];
	ld.param.u32 	%r70, [_ZN3cub18CUB_300001_SM_10006detail9transform16transform_kernelINS2_10policy_hubILb0EN4cuda3std3__45tupleIJN6thrust24THRUST_300001_SM_1000_NS6detail15normal_iteratorINSA_10device_ptrIfEEEENSC_INSD_IiEEEEEEEE10policy1000EiNS7_7dividesIfEESF_JPfPiEEEvT0_iT1_T2_DpNS2_10kernel_argIT3_EE_param_1];
	cvta.to.global.u64 	%rd1, %rd68;
	cvt.u32.u64 	%r1, %rd65;
	cvt.u32.u64 	%r2, %rd67;
	shl.b32 	%r3, %r70, 7;
	mov.u32 	%r72, %ctaid.x;
	mul.lo.s32 	%r4, %r3, %r72;
	sub.s32 	%r5, %r71, %r4;
	min.s32 	%r6, %r3, %r5;
	setp.eq.s32 	%p1, %r72, 0;
	add.s32 	%r74, %r72, 2;
	mov.u32 	%r75, %nctaid.x;
	setp.ge.u32 	%p2, %r74, %r75;
	shl.b32 	%r7, %r70, 9;
	or.pred  	%p3, %p1, %p2;
	@%p3 bra 	$L__BB22_5;
	mov.b32 	%r139, -1;
	// begin inline asm
	{
	 .reg .pred P_OUT; 
	elect.sync _|P_OUT, %r139;
	selp.b32 %r138, 1, 0, P_OUT; 
}
	// end inline asm
	mov.u32 	%r140, %tid.x;
	setp.gt.u32 	%p18, %r140, 31;
	setp.eq.s32 	%p19, %r138, 0;
	or.pred  	%p20, %p18, %p19;
	@%p20 bra 	$L__BB22_3;
	mov.u32 	%r141, _ZZN3cub18CUB_300001_SM_10006detail9transform23transform_kernel_ublkcpINS2_19async_copy_policy_tILi128EEEiN4cuda3std3__47dividesIfEEN6thrust24THRUST_300001_SM_1000_NS6detail15normal_iteratorINSC_10device_ptrIfEEEEJfiEEEvT0_iT1_T2_DpNS2_16aligned_base_ptrIT3_EEE3bar;
	mov.b32 	%r142, 1;
	// begin inline asm
	mbarrier.init.shared.b64 [%r141], %r142;
	// end inline asm
	// begin inline asm
	fence.proxy.async.shared::cta; // 6.
	// end inline asm
	mul.wide.s32 	%rd120, %r4, 4;
	add.s32 	%r151, %r7, 15;
	add.s32 	%r152, %r151, %r1;
	and.b32  	%r144, %r152, -16;
	cvta.to.global.u64 	%rd121, %rd64;
	add.s64 	%rd117, %rd121, %rd120;
	mov.u32 	%r143, _ZN3cub18CUB_300001_SM_10006detail9transform4smemE;
	// begin inline asm
	cp.async.bulk.shared::cluster.global.mbarrier::complete_tx::bytes [%r143], [%rd117], %r144, [%r141];
	// end inline asm
	add.s32 	%r153, %r151, %r2;
	and.b32  	%r147, %r153, -16;
	add.s32 	%r154, %r143, %r7;
	add.s32 	%r146, %r154, 128;
	cvta.to.global.u64 	%rd122, %rd66;
	add.s64 	%rd118, %rd122, %rd120;
	// begin inline asm
	cp.async.bulk.shared::cluster.global.mbarrier::complete_tx::bytes [%r146], [%rd118], %r147, [%r141];
	// end inline asm
	add.s32 	%r150, %r147, %r144;
	// begin inline asm
	mbarrier.arrive.expect_tx.release.cta.shared::cta.b64 %rd119, [%r141], %r150; // 8. 
	// end inline asm
$L__BB22_3:
	bar.sync 	0;
	mov.u32 	%r156, _ZZN3cub18CUB_300001_SM_10006detail9transform23transform_kernel_ublkcpINS2_19async_copy_policy_tILi128EEEiN4cuda3std3__47dividesIfEEN6thrust24THRUST_300001_SM_1000_NS6detail15normal_iteratorINSC_10device_ptrIfEEEEJfiEEEvT0_iT1_T2_DpNS2_16aligned_base_ptrIT3_EEE3bar;
$L__BB22_4:
	mov.b32 	%r157, 0;
	// begin inline asm
	{
	 .reg .pred P_OUT; 
	mbarrier.try_wait.parity.shared::cta.b64  P_OUT, [%r156], %r157;                                // 7a. 
	selp.b32 %r155, 1, 0, P_OUT; 
}
	// end inline asm
	setp.eq.s32 	%p21, %r155, 0;
	@%p21 bra 	$L__BB22_4;
	bra.uni 	$L__BB22_26;
$L__BB22_5:
	cvt.s64.s32 	%rd4, %r1;
	cvt.s64.s32 	%rd5, %r4;
	shl.b32 	%r77, %r6, 2;
	cvt.s64.s32 	%rd69, %r77;
	shr.u64 	%rd6, %rd69, 2;
	mov.u32 	%r8, %ntid.x;
	mov.u32 	%r9, %ntid.y;
	mul.lo.s32 	%r78, %r8, %r9;
	mov.u32 	%r10, %ntid.z;
	mul.lo.s32 	%r11, %r78, %r10;
	mov.u32 	%r79, %tid.x;
	mov.u32 	%r80, %tid.y;
	mov.u32 	%r81, %tid.z;
	mad.lo.s32 	%r82, %r81, %r9, %r80;
	mad.lo.s32 	%r83, %r82, %r8, %r79;
	cvt.u64.u32 	%rd140, %r83;
	setp.le.u64 	%p4, %rd6, %rd140;
	@%p4 bra 	$L__BB22_15;
	cvt.u32.u64 	%r84, %rd140;
	cvt.u64.u32 	%rd8, %r11;
	add.s32 	%r85, %r84, %r11;
	cvt.u64.u32 	%rd70, %r85;
	max.u64 	%rd71, %rd6, %rd70;
	setp.gt.u64 	%p5, %rd6, %rd70;
	selp.u64 	%rd9, 1, 0, %p5;
	add.s64 	%rd72, %rd9, %rd70;
	sub.s64 	%rd10, %rd71, %rd72;
	and.b64  	%rd73, %rd10, -4294967296;
	setp.ne.s64 	%p6, %rd73, 0;
	@%p6 bra 	$L__BB22_8;
	cvt.u32.u64 	%r86, %rd8;
	cvt.u32.u64 	%r87, %rd10;
	div.u32 	%r88, %r87, %r86;
	cvt.u64.u32 	%rd129, %r88;
	bra.uni 	$L__BB22_9;
$L__BB22_8:
	div.u64 	%rd129, %rd10, %rd8;
$L__BB22_9:
	add.s64 	%rd14, %rd129, %rd9;
	and.b64  	%rd74, %rd14, 3;
	setp.eq.s64 	%p7, %rd74, 3;
	mov.u64 	%rd133, %rd140;
	@%p7 bra 	$L__BB22_12;
	shl.b64 	%rd75, %rd140, 2;
	shl.b64 	%rd76, %rd5, 2;
	add.s64 	%rd77, %rd75, %rd76;
	add.s64 	%rd78, %rd77, %rd4;
	add.s64 	%rd131, %rd64, %rd78;
	mov.u32 	%r90, _ZN3cub18CUB_300001_SM_10006detail9transform4smemE;
	add.s32 	%r91, %r1, %r90;
	shl.b32 	%r92, %r84, 2;
	add.s32 	%r172, %r91, %r92;
	mul.lo.s32 	%r93, %r10, %r9;
	mul.lo.s32 	%r94, %r93, %r8;
	shl.b32 	%r13, %r94, 2;
	add.s64 	%rd79, %rd14, 1;
	and.b64  	%rd80, %rd79, 3;
	neg.s64 	%rd130, %rd80;
	mov.u64 	%rd133, %rd140;
$L__BB22_11:
	.pragma "nounroll";
	// begin inline asm
	cp.async.ca.shared.global [%r172], [%rd131], 4, 4;
	// end inline asm
	add.s64 	%rd133, %rd133, %rd8;
	shl.b64 	%rd82, %rd8, 2;
	add.s64 	%rd131, %rd131, %rd82;
	add.s32 	%r172, %r172, %r13;
	add.s64 	%rd130, %rd130, 1;
	setp.ne.s64 	%p8, %rd130, 0;
	@%p8 bra 	$L__BB22_11;
$L__BB22_12:
	setp.lt.u64 	%p9, %rd14, 3;
	@%p9 bra 	$L__BB22_15;
	shl.b64 	%rd24, %rd8, 2;
	shl.b64 	%rd83, %rd133, 2;
	shl.b64 	%rd84, %rd5, 2;
	add.s64 	%rd25, %rd83, %rd84;
	shl.b64 	%rd85, %rd8, 3;
	add.s64 	%rd26, %rd25, %rd85;
	add.s64 	%rd86, %rd133, %rd5;
	shl.b64 	%rd87, %rd86, 2;
	mad.lo.s64 	%rd27, %rd8, 12, %rd87;
	cvt.u32.u64 	%r96, %rd65;
	mov.u32 	%r97, _ZN3cub18CUB_300001_SM_10006detail9transform4smemE;
	add.s32 	%r98, %r96, %r97;
	mul.lo.s32 	%r99, %r10, %r9;
	mul.lo.s32 	%r100, %r99, %r8;
	shl.b32 	%r101, %r100, 2;
	cvt.u32.u64 	%r102, %rd133;
	shl.b32 	%r103, %r102, 2;
	add.s32 	%r173, %r98, %r103;
	add.s32 	%r176, %r173, %r101;
	shl.b32 	%r104, %r100, 3;
	add.s32 	%r175, %r173, %r104;
	mad.lo.s32 	%r174, %r100, 12, %r173;
	cvt.s64.s32 	%rd88, %rd65;
	add.s64 	%rd134, %rd64, %rd88;
$L__BB22_14:
	add.s64 	%rd89, %rd134, %rd25;
	// begin inline asm
	cp.async.ca.shared.global [%r173], [%rd89], 4, 4;
	// end inline asm
	add.s64 	%rd93, %rd25, %rd24;
	add.s64 	%rd90, %rd134, %rd93;
	// begin inline asm
	cp.async.ca.shared.global [%r176], [%rd90], 4, 4;
	// end inline asm
	add.s64 	%rd91, %rd134, %rd26;
	// begin inline asm
	cp.async.ca.shared.global [%r175], [%rd91], 4, 4;
	// end inline asm
	add.s64 	%rd92, %rd134, %rd27;
	// begin inline asm
	cp.async.ca.shared.global [%r174], [%rd92], 4, 4;
	// end inline asm
	add.s64 	%rd133, %rd133, %rd24;
	mul.wide.u32 	%rd94, %r11, 16;
	add.s64 	%rd134, %rd134, %rd94;
	mul.lo.s32 	%r109, %r10, %r9;
	mul.lo.s32 	%r110, %r109, %r8;
	shl.b32 	%r111, %r110, 4;
	add.s32 	%r176, %r176, %r111;
	add.s32 	%r175, %r175, %r111;
	add.s32 	%r174, %r174, %r111;
	add.s32 	%r173, %r173, %r111;
	setp.lt.u64 	%p10, %rd133, %rd6;
	@%p10 bra 	$L__BB22_14;
$L__BB22_15:
	setp.le.u64 	%p11, %rd6, %rd140;
	// begin inline asm
	cp.async.commit_group;
	// end inline asm
	cvt.s64.s32 	%rd33, %r2;
	@%p11 bra 	$L__BB22_25;
	cvt.u32.u64 	%r112, %rd140;
	cvt.u64.u32 	%rd34, %r11;
	add.s32 	%r113, %r112, %r11;
	cvt.u64.u32 	%rd95, %r113;
	max.u64 	%rd96, %rd6, %rd95;
	setp.gt.u64 	%p12, %rd6, %rd95;
	selp.u64 	%rd35, 1, 0, %p12;
	add.s64 	%rd97, %rd35, %rd95;
	sub.s64 	%rd36, %rd96, %rd97;
	and.b64  	%rd98, %rd36, -4294967296;
	setp.ne.s64 	%p13, %rd98, 0;
	@%p13 bra 	$L__BB22_18;
	cvt.u32.u64 	%r114, %rd34;
	cvt.u32.u64 	%r115, %rd36;
	div.u32 	%r116, %r115, %r114;
	cvt.u64.u32 	%rd136, %r116;
	bra.uni 	$L__BB22_19;
$L__BB22_18:
	div.u64 	%rd136, %rd36, %rd34;
$L__BB22_19:
	add.s64 	%rd40, %rd136, %rd35;
	and.b64  	%rd99, %rd40, 3;
	setp.eq.s64 	%p14, %rd99, 3;
	@%p14 bra 	$L__BB22_22;
	shl.b64 	%rd100, %rd140, 2;
	shl.b64 	%rd101, %rd5, 2;
	add.s64 	%rd102, %rd100, %rd101;
	add.s64 	%rd103, %rd102, %rd33;
	add.s64 	%rd138, %rd66, %rd103;
	shl.b64 	%rd42, %rd34, 2;
	mov.u32 	%r118, _ZN3cub18CUB_300001_SM_10006detail9transform4smemE;
	add.s32 	%r119, %r2, %r118;
	add.s32 	%r120, %r119, %r7;
	shl.b32 	%r121, %r112, 2;
	add.s32 	%r177, %r120, %r121;
	mul.lo.s32 	%r122, %r10, %r9;
	mul.lo.s32 	%r123, %r122, %r8;
	shl.b32 	%r29, %r123, 2;
	add.s64 	%rd104, %rd40, 1;
	and.b64  	%rd105, %rd104, 3;
	neg.s64 	%rd137, %rd105;
$L__BB22_21:
	.pragma "nounroll";
	add.s32 	%r124, %r177, 128;
	// begin inline asm
	cp.async.ca.shared.global [%r124], [%rd138], 4, 4;
	// end inline asm
	add.s64 	%rd140, %rd140, %rd34;
	add.s64 	%rd138, %rd138, %rd42;
	add.s32 	%r177, %r177, %r29;
	add.s64 	%rd137, %rd137, 1;
	setp.ne.s64 	%p15, %rd137, 0;
	@%p15 bra 	$L__BB22_21;
$L__BB22_22:
	setp.lt.u64 	%p16, %rd40, 3;
	@%p16 bra 	$L__BB22_25;
	shl.b64 	%rd51, %rd34, 2;
	shl.b64 	%rd107, %rd140, 2;
	shl.b64 	%rd108, %rd5, 2;
	add.s64 	%rd52, %rd107, %rd108;
	add.s64 	%rd53, %rd52, %rd51;
	shl.b64 	%rd54, %rd34, 4;
	shl.b64 	%rd109, %rd34, 3;
	add.s64 	%rd55, %rd52, %rd109;
	add.s64 	%rd110, %rd140, %rd5;
	shl.b64 	%rd111, %rd110, 2;
	mad.lo.s64 	%rd56, %rd34, 12, %rd111;
	mov.u32 	%r125, _ZN3cub18CUB_300001_SM_10006detail9transform4smemE;
	add.s32 	%r126, %r2, %r125;
	mul.lo.s32 	%r127, %r10, %r9;
	mul.lo.s32 	%r128, %r127, %r8;
	shl.b32 	%r129, %r128, 2;
	cvt.u32.u64 	%r130, %rd140;
	shl.b32 	%r131, %r130, 2;
	add.s32 	%r132, %r126, %r7;
	add.s32 	%r178, %r132, %r131;
	add.s32 	%r181, %r178, %r129;
	shl.b32 	%r33, %r128, 4;
	shl.b32 	%r133, %r128, 3;
	add.s32 	%r180, %r178, %r133;
	mad.lo.s32 	%r179, %r128, 12, %r178;
	add.s64 	%rd141, %rd66, %rd33;
$L__BB22_24:
	add.s64 	%rd113, %rd141, %rd52;
	add.s32 	%r134, %r178, 128;
	// begin inline asm
	cp.async.ca.shared.global [%r134], [%rd113], 4, 4;
	// end inline asm
	add.s64 	%rd114, %rd141, %rd53;
	add.s32 	%r135, %r181, 128;
	// begin inline asm
	cp.async.ca.shared.global [%r135], [%rd114], 4, 4;
	// end inline asm
	add.s64 	%rd115, %rd141, %rd55;
	add.s32 	%r136, %r180, 128;
	// begin inline asm
	cp.async.ca.shared.global [%r136], [%rd115], 4, 4;
	// end inline asm
	add.s64 	%rd116, %rd141, %rd56;
	add.s32 	%r137, %r179, 128;
	// begin inline asm
	cp.async.ca.shared.global [%r137], [%rd116], 4, 4;
	// end inline asm
	add.s64 	%rd140, %rd140, %rd51;
	add.s64 	%rd141, %rd141, %rd54;
	add.s32 	%r181, %r181, %r33;
	add.s32 	%r180, %r180, %r33;
	add.s32 	%r179, %r179, %r33;
	add.s32 	%r178, %r178, %r33;
	setp.lt.u64 	%p17, %rd140, %rd6;
	@%p17 bra 	$L__BB22_24;
$L__BB22_25:
	// begin inline asm
	cp.async.commit_group;
	// end inline asm
	// begin inline asm
	cp.async.wait_group 0;
	// end inline asm
	barrier.sync 	0;
$L__BB22_26:
	cvt.u32.u64 	%r45, %rd65;
	setp.gt.s32 	%p22, %r3, %r5;
	@%p22 bra 	$L__BB22_30;
	setp.lt.s32 	%p23, %r70, 1;
	@%p23 bra 	$L__BB22_35;
	mov.u32 	%r182, %tid.x;
	neg.s32 	%r185, %r70;
	add.s32 	%r158, %r2, %r7;
	shl.b32 	%r159, %r182, 2;
	add.s32 	%r160, %r158, %r159;
	mov.u32 	%r161, _ZN3cub18CUB_300001_SM_10006detail9transform4smemE;
	add.s32 	%r162, %r160, %r161;
	add.s32 	%r184, %r162, 128;
	add.s32 	%r163, %r45, %r159;
	add.s32 	%r183, %r161, %r163;
	mul.wide.s32 	%rd123, %r4, 4;
	add.s64 	%rd62, %rd1, %rd123;
$L__BB22_29:
	.pragma "nounroll";
	mul.wide.s32 	%rd124, %r182, 4;
	add.s64 	%rd125, %rd62, %rd124;
	ld.shared.f32 	%f1, [%r183];
	ld.shared.u32 	%r164, [%r184];
	cvt.rn.f32.s32 	%f2, %r164;
	div.rn.f32 	%f3, %f1, %f2;
	st.global.f32 	[%rd125], %f3;
	add.s32 	%r185, %r185, 1;
	setp.eq.s32 	%p24, %r185, 0;
	add.s32 	%r184, %r184, 512;
	add.s32 	%r183, %r183, 512;
	add.s32 	%r182, %r182, 128;
	@%p24 bra 	$L__BB22_35;
	bra.uni 	$L__BB22_29;
$L__BB22_30:
	setp.lt.s32 	%p25, %r70, 1;
	@%p25 bra 	$L__BB22_35;
	mov.u32 	%r186, %tid.x;
	neg.s32 	%r189, %r70;
	add.s32 	%r165, %r2, %r7;
	shl.b32 	%r166, %r186, 2;
	add.s32 	%r167, %r165, %r166;
	mov.u32 	%r168, _ZN3cub18CUB_300001_SM_10006detail9transform4smemE;
	add.s32 	%r169, %r167, %r168;
	add.s32 	%r188, %r169, 128;
	add.s32 	%r170, %r45, %r166;
	add.s32 	%r187, %r168, %r170;
	mul.wide.s32 	%rd126, %r4, 4;
	add.s64 	%rd63, %rd1, %rd126;
$L__BB22_32:
	.pragma "nounroll";
	setp.ge.s32 	%p26, %r186, %r6;
	@%p26 bra 	$L__BB22_34;
	ld.shared.f32 	%f4, [%r187];
	ld.shared.u32 	%r171, [%r188];
	cvt.rn.f32.s32 	%f5, %r171;
	div.rn.f32 	%f6, %f4, %f5;
	mul.wide.s32 	%rd127, %r186, 4;
	add.s64 	%rd128, %rd63, %rd127;
	st.global.f32 	[%rd128], %f6;
$L__BB22_34:
	add.s32 	%r189, %r189, 1;
	setp.ne.s32 	%p27, %r189, 0;
	add.s32 	%r188, %r188, 512;
	add.s32 	%r187, %r187, 512;
	add.s32 	%r186, %r186, 128;
	@%p27 bra 	$L__BB22_32;
$L__BB22_35:
	ret;

}
	// .globl	_ZN3cub18CUB_300001_SM_10006detail9transform16transform_kernelINS2_10policy_hubILb0EN4cuda3std3__45tupleIJN6thrust24THRUST_300001_SM_1000_NS6detail15normal_iteratorINSA_10device_ptrIfEEEENSC_INSD_IiEEEEEEEE10policy1000ElNS7_7dividesIfEESF_JPfPiEEEvT0_iT1_T2_DpNS2_10kernel_argIT3_EE
.visible .entry _ZN3cub18CUB_300001_SM_10006detail9transform16transform_kernelINS2_10policy_hubILb0EN4cuda3std3__45tupleIJN6thrust24THRUST_300001_SM_1000_NS6detail15normal_iteratorINSA_10device_ptrIfEEEENSC_INSD_IiEEEEEEEE10policy1000ElNS7_7dividesIfEESF_JPfPiEEEvT0_iT1_T2_DpNS2_10kernel_argIT3_EE(
	.param .u64 _ZN3cub18CUB_300001_SM_10006detail9transform16transform_kernelINS2_10policy_hubILb0EN4cuda3std3__45tupleIJN6thrust24THRUST_300001_SM_1000_NS6detail15normal_iteratorINSA_10device_ptrIfEEEENSC_INSD_IiEEEEEEEE10policy1000ElNS7_7dividesIfEESF_JPfPiEEEvT0_iT1_T2_DpNS2_10kernel_argIT3_EE_param_0,
	.param .u32 _ZN3cub18CUB_300001_SM_10006detail9transform16transform_kernelINS2_10policy_hubILb0EN4cuda3std3__45tupleIJN6thrust24THRUST_300001_SM_1000_NS6detail15normal_iteratorINSA_10device_ptrIfEEEENSC_INSD_IiEEEEEEEE10policy1000ElNS7_7dividesIfEESF_JPfPiEEEvT0_iT1_T2_DpNS2_10kernel_argIT3_EE_param_1,
	.param .align 1 .b8 _ZN3cub18CUB_300001_SM_10006detail9transform16transform_kernelINS2_10policy_hubILb0EN4cuda3std3__45tupleIJN6thrust24THRUST_300001_SM_1000_NS6detail15normal_iteratorINSA_10device_ptrIfEEEENSC_INSD_IiEEEEEEEE10policy1000ElNS7_7dividesIfEESF_JPfPiEEEvT0_iT1_T2_DpNS2_10kernel_argIT3_EE_param_2[1],
	.param .align 8 .b8 _ZN3cub18CUB_300001_SM_10006detail9transform16transform_kernelINS2_10policy_hubILb0EN4cuda3std3__45tupleIJN6thrust24THRUST_300001_SM_1000_NS6detail15normal_iteratorINSA_10device_ptrIfEEEENSC_INSD_IiEEEEEEEE10policy1000ElNS7_7dividesIfEESF_JPfPiEEEvT0_iT1_T2_DpNS2_10kernel_argIT3_EE_param_3[8],
	.param .align 8 .b8 _ZN3cub18CUB_300001_SM_10006detail9transform16transform_kernelINS2_10policy_hubILb0EN4cuda3std3__45tupleIJN6thrust24THRUST_300001_SM_1000_NS6detail15normal_iteratorINSA_10device_ptrIfEEEENSC_INSD_IiEEEEEEEE10policy1000ElNS7_7dividesIfEESF_JPfPiEEEvT0_iT1_T2_DpNS2_10kernel_argIT3_EE_param_4[16],
	.param .align 8 .b8 _ZN3cub18CUB_300001_SM_10006detail9transform16transform_kernelINS2_10policy_hubILb0EN4cuda3std3__45tupleIJN6thrust24THRUST_300001_SM_1000_NS6detail15normal_iteratorINSA_10device_ptrIfEEEENSC_INSD_IiEEEEEEEE10policy1000ElNS7_7dividesIfEESF_JPfPiEEEvT0_iT1_T2_DpNS2_10kernel_argIT3_EE_param_5[16]
)
.maxntid 128
{
	.reg .pred 	%p<28>;
	.reg .b32 	%r<183>;
	.reg .b32 	%f<7>;
	.reg .b64 	%rd<147>;
	// demoted variable
	.shared .align 8 .u64 _ZZN3cub18CUB_300001_SM_10006detail9transform23transform_kernel_ublkcpINS2_19async_copy_policy_tILi128EEElN4cuda3std3__47dividesIfEEN6thrust24THRUST_300001_SM_1000_NS6detail15normal_iteratorINSC_10device_ptrIfEEEEJfiEEEvT0_iT1_T2_DpNS2_16aligned_base_ptrIT3_EEE3bar;
	ld.param.u64 	%rd68, [_ZN3cub18CUB_300001_SM_10006detail9transform16transform_kernelINS2_10policy_hubILb0EN4cuda3std3__45tupleIJN6thrust24THRUST_300001_SM_1000_NS6detail15normal_iteratorINSA_10device_ptrIfEEEENSC_INSD_IiEEEEEEEE10policy1000ElNS7_7dividesIfEESF_JPfPiEEEvT0_iT1_T2_DpNS2_10kernel_argIT3_EE_param_5];
	ld.param.u64 	%rd66, [_ZN3cub18CUB_300001_SM_10006detail9transform16transform_kernelINS2_10policy_hubILb0EN4cuda3std3__45tupleIJN6thrust24THRUST_300001_SM_1000_NS6detail15normal_iteratorINSA_10device_ptrIfEEEENSC_INSD_IiEEEEEEEE10policy1000ElNS7_7dividesIfEESF_JPfPiEEEvT0_iT1_T2_DpNS2_10kernel_argIT3_EE_param_4];
	ld.param.u64 	%rd70, [_ZN3cub18CUB_300001_SM_10006detail9transform16transform_kernelINS2_10policy_hubILb0EN4cuda3std3__45tupleIJN6thrust24THRUST_300001_SM_1000_NS6detail15normal_iteratorINSA_10device_ptrIfEEEENSC_INSD_IiEEEEEEEE10policy1000ElNS7_7dividesIfEESF_JPfPiEEEvT0_iT1_T2_DpNS2_10kernel_argIT3_EE_param_0];
	ld.param.u64 	%rd69, [_ZN3cub18CUB_300001_SM_10006detail9transform16transform_kernelINS2_10policy_hubILb0EN4cuda3std3__45tupleIJN6thrust24THRUST_300001_SM_1000_NS6detail15normal_iteratorINSA_10device_ptrIfEEEENSC_INSD_IiEEEEEEEE10policy1000ElNS7_7dividesIfEESF_JPfPiEEEvT0_iT1_T2_DpNS2_10kernel_argIT3_EE_param_5+8];
	ld.param.u64 	%rd67, [_ZN3cub18CUB_300001_SM_10006detail9transform16transform_kernelINS2_10policy_hubILb0EN4cuda3std3__45tupleIJN6thrust24THRUST_300001_SM_1000_NS6detail15normal_iteratorINSA_10device_ptrIfEEEENSC_INSD_IiEEEEEEEE10policy1000ElNS7_7dividesIfEESF_JPfPiEEEvT0_iT1_T2_DpNS2_10kernel_argIT3_EE_param_4+8];
	ld.param.u64 	%rd71, [_ZN3cub18CUB_300001_SM_10006detail9transform16transform_kernelINS2_10policy_hubILb0EN4cuda3std3__45tupleIJN6thrust24THRUST_300001_SM_1000_NS6detail15normal_iteratorINSA_10device_ptrIfEEEENSC_INSD_IiEEEEEEEE10policy1000ElNS7_7dividesIfEESF_JPfPiEEEvT0_iT1_T2_DpNS2_10kernel_argIT3_EE_param_3];
	ld.param.u32 	%r68, [_ZN3cub18CUB_300001_SM_10006detail9transform16transform_kernelINS2_10policy_hubILb0EN4cuda3std3__45tupleIJN6thrust24THRUST_300001_SM_1000_NS6detail15normal_iteratorINSA_10device_ptrIfEEEENSC_INSD_IiEEEEEEEE10policy1000ElNS7_7dividesIfEESF_JPfPiEEEvT0_iT1_T2_DpNS2_10kernel_argIT3_EE_param_1];
	cvta.to.global.u64 	%rd1, %rd71;
	cvt.u32.u64 	%r1, %rd67;
	cvt.u32.u64 	%r2, %rd69;
	shl.b32 	%r3, %r68, 7;
	mov.u32 	%r69, %ctaid.x;
	cvt.u64.u32 	%rd72, %r69;
	cvt.s64.s32 	%rd73, %r3;
	mul.lo.s64 	%rd4, %rd73, %rd72;
	sub.s64 	%rd74, %rd70, %rd4;
	min.s64 	%rd75, %rd74, %rd73;
	cvt.u32.u64 	%r4, %rd75;
	setp.eq.s32 	%p1, %r69, 0;
	add.s32 	%r71, %r69, 2;
	mov.u32 	%r72, %nctaid.x;
	setp.ge.u32 	%p2, %r71, %r72;
	shl.b32 	%r5, %r68, 9;
	or.pred  	%p3, %p1, %p2;
	@%p3 bra 	$L__BB23_5;
	mov.b32 	%r132, -1;
	// begin inline asm
	{
	 .reg .pred P_OUT; 
	elect.sync _|P_OUT, %r132;
	selp.b32 %r131, 1, 0, P_OUT; 
}
	// end inline asm
	mov.u32 	%r133, %tid.x;
	setp.gt.u32 	%p18, %r133, 31;
	setp.eq.s32 	%p19, %r131, 0;
	or.pred  	%p20, %p18, %p19;
	@%p20 bra 	$L__BB23_3;
	mov.u32 	%r134, _ZZN3cub18CUB_300001_SM_10006detail9transform23transform_kernel_ublkcpINS2_19async_copy_policy_tILi128EEElN4cuda3std3__47dividesIfEEN6thrust24THRUST_300001_SM_1000_NS6detail15normal_iteratorINSC_10device_ptrIfEEEEJfiEEEvT0_iT1_T2_DpNS2_16aligned_base_ptrIT3_EEE3bar;
	mov.b32 	%r135, 1;
	// begin inline asm
	mbarrier.init.shared.b64 [%r134], %r135;
	// end inline asm
	// begin inline asm
	fence.proxy.async.shared::cta; // 6.
	// end inline asm
	shl.b64 	%rd124, %rd4, 2;
	add.s32 	%r144, %r5, 15;
	add.s32 	%r145, %r144, %r1;
	and.b32  	%r137, %r145, -16;
	cvta.to.global.u64 	%rd125, %rd66;
	add.s64 	%rd121, %rd125, %rd124;
	mov.u32 	%r136, _ZN3cub18CUB_300001_SM_10006detail9transform4smemE;
	// begin inline asm
	cp.async.bulk.shared::cluster.global.mbarrier::complete_tx::bytes [%r136], [%rd121], %r137, [%r134];
	// end inline asm
	add.s32 	%r146, %r144, %r2;
	and.b32  	%r140, %r146, -16;
	add.s32 	%r147, %r136, %r5;
	add.s32 	%r139, %r147, 128;
	cvta.to.global.u64 	%rd126, %rd68;
	add.s64 	%rd122, %rd126, %rd124;
	// begin inline asm
	cp.async.bulk.shared::cluster.global.mbarrier::complete_tx::bytes [%r139], [%rd122], %r140, [%r134];
	// end inline asm
	add.s32 	%r143, %r140, %r137;
	// begin inline asm
	mbarrier.arrive.expect_tx.release.cta.shared::cta.b64 %rd123, [%r134], %r143; // 8. 
	// end inline asm
$L__BB23_3:
	bar.sync 	0;
	mov.u32 	%r149, _ZZN3cub18CUB_300001_SM_10006detail9transform23transform_kernel_ublkcpINS2_19async_copy_policy_tILi128EEElN4cuda3std3__47dividesIfEEN6thrust24THRUST_300001_SM_1000_NS6detail15normal_iteratorINSC_10device_ptrIfEEEEJfiEEEvT0_iT1_T2_DpNS2_16aligned_base_ptrIT3_EEE3bar;
$L__BB23_4:
	mov.b32 	%r150, 0;
	// begin inline asm
	{
	 .reg .pred P_OUT; 
	mbarrier.try_wait.parity.shared::cta.b64  P_OUT, [%r149], %r150;                                // 7a. 
	selp.b32 %r148, 1, 0, P_OUT; 
}
	// end inline asm
	setp.eq.s32 	%p21, %r148, 0;
	@%p21 bra 	$L__BB23_4;
	bra.uni 	$L__BB23_26;
$L__BB23_5:
	cvt.s64.s32 	%rd5, %r1;
	shl.b32 	%r74, %r4, 2;
	cvt.s64.s32 	%rd76, %r74;
	shr.u64 	%rd6, %rd76, 2;
	mov.u32 	%r6, %ntid.x;
	mov.u32 	%r7, %ntid.y;
	mul.lo.s32 	%r75, %r6, %r7;
	mov.u32 	%r8, %ntid.z;
	mul.lo.s32 	%r9, %r75, %r8;
	mov.u32 	%r76, %tid.x;
	mov.u32 	%r77, %tid.y;
	mov.u32 	%r78, %tid.z;
	mad.lo.s32 	%r79, %r78, %r7, %r77;
	mad.lo.s32 	%r80, %r79, %r6, %r76;
	cvt.u64.u32 	%rd144, %r80;
	setp.le.u64 	%p4, %rd6, %rd144;
	@%p4 bra 	$L__BB23_15;
	cvt.u32.u64 	%r81, %rd144;
	cvt.u64.u32 	%rd8, %r9;
	add.s32 	%r82, %r81, %r9;
	cvt.u64.u32 	%rd77, %r82;
	max.u64 	%rd78, %rd6, %rd77;
	setp.gt.u64 	%p5, %rd6, %rd77;
	selp.u64 	%rd9, 1, 0, %p5;
	add.s64 	%rd79, %rd9, %rd77;
	sub.s64 	%rd10, %rd78, %rd79;
	and.b64  	%rd80, %rd10, -4294967296;
	setp.ne.s64 	%p6, %rd80, 0;
	@%p6 bra 	$L__BB23_8;
	cvt.u32.u64 	%r83, %rd8;
	cvt.u32.u64 	%r84, %rd10;
	div.u32 	%r85, %r84, %r83;
	cvt.u64.u32 	%rd133, %r85;
	bra.uni 	$L__BB23_9;
$L__BB23_8:
	div.u64 	%rd133, %rd10, %rd8;
$L__BB23_9:
	add.s64 	%rd14, %rd133, %rd9;
	and.b64  	%rd81, %rd14, 3;
	setp.eq.s64 	%p7, %rd81, 3;
	mov.u64 	%rd137, %rd144;
	@%p7 bra 	$L__BB23_12;
	shl.b64 	%rd82, %rd4, 2;
	shl.b64 	%rd83, %rd144, 2;
	add.s64 	%rd84, %rd82, %rd83;
	add.s64 	%rd85, %rd84, %rd5;
	add.s64 	%rd135, %rd66, %rd85;
	shl.b64 	%rd16, %rd8, 2;
	mov.u32 	%r87, _ZN3cub18CUB_300001_SM_10006detail9transform4smemE;
	add.s32 	%r88, %r1, %r87;
	shl.b32 	%r89, %r81, 2;
	add.s32 	%r165, %r88, %r89;
	mul.lo.s32 	%r90, %r8, %r7;
	mul.lo.s32 	%r91, %r90, %r6;
	shl.b32 	%r11, %r91, 2;
	add.s64 	%rd86, %rd14, 1;
	and.b64  	%rd87, %rd86, 3;
	neg.s64 	%rd134, %rd87;
	mov.u64 	%rd137, %rd144;
$L__BB23_11:
	.pragma "nounroll";
	// begin inline asm
	cp.async.ca.shared.global [%r165], [%rd135], 4, 4;
	// end inline asm
	add.s64 	%rd137, %rd137, %rd8;
	add.s64 	%rd135, %rd135, %rd16;
	add.s32 	%r165, %r165, %r11;
	add.s64 	%rd134, %rd134, 1;
	setp.ne.s64 	%p8, %rd134, 0;
	@%p8 bra 	$L__BB23_11;
$L__BB23_12:
	setp.lt.u64 	%p9, %rd14, 3;
	@%p9 bra 	$L__BB23_15;
	shl.b64 	%rd25, %rd8, 2;
	shl.b64 	%rd89, %rd4, 2;
	shl.b64 	%rd90, %rd137, 2;
	add.s64 	%rd26, %rd89, %rd90;
	shl.b64 	%rd27, %rd8, 4;
	shl.b64 	%rd91, %rd8, 3;
	add.s64 	%rd28, %rd26, %rd91;
	add.s64 	%rd92, %rd137, %rd4;
	shl.b64 	%rd93, %rd92, 2;
	mad.lo.s64 	%rd29, %rd8, 12, %rd93;
	mov.u32 	%r93, _ZN3cub18CUB_300001_SM_10006detail9transform4smemE;
	add.s32 	%r94, %r1, %r93;
	mul.lo.s32 	%r95, %r8, %r7;
	mul.lo.s32 	%r96, %r95, %r6;
	shl.b32 	%r97, %r96, 2;
	cvt.u32.u64 	%r98, %rd137;
	shl.b32 	%r99, %r98, 2;
	add.s32 	%r166, %r94, %r99;
	add.s32 	%r169, %r166, %r97;
	shl.b32 	%r15, %r96, 4;
	shl.b32 	%r100, %r96, 3;
	add.s32 	%r168, %r166, %r100;
	mad.lo.s32 	%r167, %r96, 12, %r166;
	cvt.s64.s32 	%rd94, %r1;
	add.s64 	%rd138, %rd66, %rd94;
$L__BB23_14:
	add.s64 	%rd95, %rd138, %rd26;
	// begin inline asm
	cp.async.ca.shared.global [%r166], [%rd95], 4, 4;
	// end inline asm
	add.s64 	%rd99, %rd26, %rd25;
	add.s64 	%rd96, %rd138, %rd99;
	// begin inline asm
	cp.async.ca.shared.global [%r169], [%rd96], 4, 4;
	// end inline asm
	add.s64 	%rd97, %rd138, %rd28;
	// begin inline asm
	cp.async.ca.shared.global [%r168], [%rd97], 4, 4;
	// end inline asm
	add.s64 	%rd98, %rd138, %rd29;
	// begin inline asm
	cp.async.ca.shared.global [%r167], [%rd98], 4, 4;
	// end inline asm
	add.s64 	%rd137, %rd137, %rd25;
	add.s64 	%rd138, %rd138, %rd27;
	add.s32 	%r169, %r169, %r15;
	add.s32 	%r168, %r168, %r15;
	add.s32 	%r167, %r167, %r15;
	add.s32 	%r166, %r166, %r15;
	setp.lt.u64 	%p10, %rd137, %rd6;
	@%p10 bra 	$L__BB23_14;
$L__BB23_15:
	setp.le.u64 	%p11, %rd6, %rd144;
	// begin inline asm
	cp.async.commit_group;
	// end inline asm
	cvt.s64.s32 	%rd35, %r2;
	@%p11 bra 	$L__BB23_25;
	cvt.u32.u64 	%r105, %rd144;
	cvt.u64.u32 	%rd36, %r9;
	add.s32 	%r106, %r105, %r9;
	cvt.u64.u32 	%rd100, %r106;
	max.u64 	%rd101, %rd6, %rd100;
	setp.gt.u64 	%p12, %rd6, %rd100;
	selp.u64 	%rd37, 1, 0, %p12;
	add.s64 	%rd102, %rd37, %rd100;
	sub.s64 	%rd38, %rd101, %rd102;
	and.b64  	%rd103, %rd38, -4294967296;
	setp.ne.s64 	%p13, %rd103, 0;
	@%p13 bra 	$L__BB23_18;
	cvt.u32.u64 	%r107, %rd36;
	cvt.u32.u64 	%r108, %rd38;
	div.u32 	%r109, %r108, %r107;
	cvt.u64.u32 	%rd140, %r109;
	bra.uni 	$L__BB23_19;
$L__BB23_18:
	div.u64 	%rd140, %rd38, %rd36;
$L__BB23_19:
	add.s64 	%rd42, %rd140, %rd37;
	and.b64  	%rd104, %rd42, 3;
	setp.eq.s64 	%p14, %rd104, 3;
	@%p14 bra 	$L__BB23_22;
	shl.b64 	%rd105, %rd4, 2;
	shl.b64 	%rd106, %rd144, 2;
	add.s64 	%rd107, %rd105, %rd106;
	add.s64 	%rd108, %rd107, %rd35;
	add.s64 	%rd142, %rd68, %rd108;
	shl.b64 	%rd44, %rd36, 2;
	mov.u32 	%r111, _ZN3cub18CUB_300001_SM_10006detail9transform4smemE;
	add.s32 	%r112, %r2, %r111;
	add.s32 	%r113, %r112, %r5;
	shl.b32 	%r114, %r105, 2;
	add.s32 	%r170, %r113, %r114;
	mul.lo.s32 	%r115, %r8, %r7;
	mul.lo.s32 	%r116, %r115, %r6;
	shl.b32 	%r28, %r116, 2;
	add.s64 	%rd109, %rd42, 1;
	and.b64  	%rd110, %rd109, 3;
	neg.s64 	%rd141, %rd110;
$L__BB23_21:
	.pragma "nounroll";
	add.s32 	%r117, %r170, 128;
	// begin inline asm
	cp.async.ca.shared.global [%r117], [%rd142], 4, 4;
	// end inline asm
	add.s64 	%rd144, %rd144, %rd36;
	add.s64 	%rd142, %rd142, %rd44;
	add.s32 	%r170, %r170, %r28;
	add.s64 	%rd141, %rd141, 1;
	setp.ne.s64 	%p15, %rd141, 0;
	@%p15 bra 	$L__BB23_21;
$L__BB23_22:
	setp.lt.u64 	%p16, %rd42, 3;
	@%p16 bra 	$L__BB23_25;
	shl.b64 	%rd53, %rd36, 2;
	shl.b64 	%rd112, %rd4, 2;
	shl.b64 	%rd113, %rd144, 2;
	add.s64 	%rd54, %rd112, %rd113;
	add.s64 	%rd55, %rd54, %rd53;
	shl.b64 	%rd56, %rd36, 4;
	shl.b64 	%rd114, %rd36, 3;
	add.s64 	%rd57, %rd54, %rd114;
	add.s64 	%rd115, %rd144, %rd4;
	shl.b64 	%rd116, %rd115, 2;
	mad.lo.s64 	%rd58, %rd36, 12, %rd116;
	mov.u32 	%r118, _ZN3cub18CUB_300001_SM_10006detail9transform4smemE;
	add.s32 	%r119, %r2, %r118;
	mul.lo.s32 	%r120, %r8, %r7;
	mul.lo.s32 	%r121, %r120, %r6;
	shl.b32 	%r122, %r121, 2;
	cvt.u32.u64 	%r123, %rd144;
	shl.b32 	%r124, %r123, 2;
	add.s32 	%r125, %r119, %r5;
	add.s32 	%r171, %r125, %r124;
	add.s32 	%r174, %r171, %r122;
	shl.b32 	%r32, %r121, 4;
	shl.b32 	%r126, %r121, 3;
	add.s32 	%r173, %r171, %r126;
	mad.lo.s32 	%r172, %r121, 12, %r171;
	add.s64 	%rd145, %rd68, %rd35;
$L__BB23_24:
	add.s64 	%rd117, %rd145, %rd54;
	add.s32 	%r127, %r171, 128;
	// begin inline asm
	cp.async.ca.shared.global [%r127], [%rd117], 4, 4;
	// end inline asm
	add.s64 	%rd118, %rd145, %rd55;
	add.s32 	%r128, %r174, 128;
	// begin inline asm
	cp.async.ca.shared.global [%r128], [%rd118], 4, 4;
	// end inline asm
	add.s64 	%rd119, %rd145, %rd57;
	add.s32 	%r129, %r173, 128;
	// begin inline asm
	cp.async.ca.shared.global [%r129], [%rd119], 4, 4;
	// end inline asm
	add.s64 	%rd120, %rd145, %rd58;
	add.s32 	%r130, %r172, 128;
	// begin inline asm
	cp.async.ca.shared.global [%r130], [%rd120], 4, 4;
	// end inline asm
	add.s64 	%rd144, %rd144, %rd53;
	add.s64 	%rd145, %rd145, %rd56;
	add.s32 	%r174, %r174, %r32;
	add.s32 	%r173, %r173, %r32;
	add.s32 	%r172, %r172, %r32;
	add.s32 	%r171, %r171, %r32;
	setp.lt.u64 	%p17, %rd144, %rd6;
	@%p17 bra 	$L__BB23_24;
$L__BB23_25:
	// begin inline asm
	cp.async.commit_group;
	// end inline asm
	// begin inline asm
	cp.async.wait_group 0;
	// end inline asm
	barrier.sync 	0;
$L__BB23_26:
	setp.eq.s32 	%p22, %r3, %r4;
	@%p22 bra 	$L__BB23_32;
	setp.lt.s32 	%p23, %r68, 1;
	@%p23 bra 	$L__BB23_35;
	mov.u32 	%r179, %tid.x;
	neg.s32 	%r182, %r68;
	add.s32 	%r151, %r2, %r5;
	shl.b32 	%r152, %r179, 2;
	add.s32 	%r153, %r151, %r152;
	mov.u32 	%r154, _ZN3cub18CUB_300001_SM_10006detail9transform4smemE;
	add.s32 	%r155, %r153, %r154;
	add.s32 	%r181, %r155, 128;
	add.s32 	%r156, %r1, %r152;
	add.s32 	%r180, %r154, %r156;
	shl.b64 	%rd127, %rd4, 2;
	add.s64 	%rd64, %rd1, %rd127;
$L__BB23_29:
	.pragma "nounroll";
	setp.ge.s32 	%p24, %r179, %r4;
	@%p24 bra 	$L__BB23_31;
	ld.shared.f32 	%f1, [%r180];
	ld.shared.u32 	%r157, [%r181];
	cvt.rn.f32.s32 	%f2, %r157;
	div.rn.f32 	%f3, %f1, %f2;
	mul.wide.s32 	%rd128, %r179, 4;
	add.s64 	%rd129, %rd64, %rd128;
	st.global.f32 	[%rd129], %f3;
$L__BB23_31:
	add.s32 	%r182, %r182, 1;
	setp.ne.s32 	%p25, %r182, 0;
	add.s32 	%r181, %r181, 512;
	add.s32 	%r180, %r180, 512;
	add.s32 	%r179, %r179, 128;
	@%p25 bra 	$L__BB23_29;
	bra.uni 	$L__BB23_35;
$L__BB23_32:
	setp.lt.s32 	%p26, %r68, 1;
	@%p26 bra 	$L__BB23_35;
	mov.u32 	%r175, %tid.x;
	neg.s32 	%r178, %r68;
	add.s32 	%r158, %r2, %r5;
	shl.b32 	%r159, %r175, 2;
	add.s32 	%r160, %r158, %r159;
	mov.u32 	%r161, _ZN3cub18CUB_300001_SM_10006detail9transform4smemE;
	add.s32 	%r162, %r160, %r161;
	add.s32 	%r177, %r162, 128;
	add.s32 	%r163, %r1, %r159;
	add.s32 	%r176, %r161, %r163;
	shl.b64 	%rd130, %rd4, 2;
	add.s64 	%rd65, %rd1, %rd130;
$L__BB23_34:
	.pragma "nounroll";
	mul.wide.s32 	%rd131, %r175, 4;
	add.s64 	%rd132, %rd65, %rd131;
	ld.shared.f32 	%f4, [%r176];
	ld.shared.u32 	%r164, [%r177];
	cvt.rn.f32.s32 	%f5, %r164;
	div.rn.f32 	%f6, %f4, %f5;
	st.global.f32 	[%rd132], %f6;
	add.s32 	%r178, %r178, 1;
	setp.eq.s32 	%p27, %r178, 0;
	add.s32 	%r177, %r177, 512;
	add.s32 	%r176, %r176, 512;
	add.s32 	%r175, %r175, 128;
	@%p27 bra 	$L__BB23_35;
	bra.uni 	$L__BB23_34;
$L__BB23_35:
	ret;

}
	// .globl	_ZN3cub18CUB_300001_SM_10006detail10radix_sort31DeviceRadixSortSingleTileKernelINS1_5radix10policy_hubIifyE10Policy1000ELNS0_9SortOrderE0EifyNS1_21identity_decomposer_tEEEvPKT1_PSA_PKT2_PSE_T3_iiT4_
.visible .entry _ZN3cub18CUB_300001_SM_10006detail10radix_sort31DeviceRadixSortSingleTileKernelINS1_5radix10policy_hubIifyE10Policy1000ELNS0_9SortOrderE0EifyNS1_21identity_decomposer_tEEEvPKT1_PSA_PKT2_PSE_T3_iiT4_(
	.param .u64 .ptr .align 1 _ZN3cub18CUB_300001_SM_10006detail10radix_sort31DeviceRadixSortSingleTileKernelINS1_5radix10policy_hubIifyE10Policy1000ELNS0_9SortOrderE0EifyNS1_21identity_decomposer_tEEEvPKT1_PSA_PKT2_PSE_T3_iiT4__param_0,
	.param .u64 .ptr .align 1 _ZN3cub18CUB_300001_SM_10006detail10radix_sort31DeviceRadixSortSingleTileKernelINS1_5radix10policy_hubIifyE10Policy1000ELNS0_9SortOrderE0EifyNS1_21identity_decomposer_tEEEvPKT1_PSA_PKT2_PSE_T3_iiT4__param_1,
	.param .u64 .ptr .align 1 _ZN3cub18CUB_300001_SM_10006detail10radix_sort31DeviceRadixSortSingleTileKernelINS1_5radix10policy_hubIifyE10Policy1000ELNS0_9SortOrderE0EifyNS1_21identity_decomposer_tEEEvPKT1_PSA_PKT2_PSE_T3_iiT4__param_2,
	.param .u64 .ptr .align 1 _ZN3cub18CUB_300001_SM_10006detail10radix_sort31DeviceRadixSortSingleTileKernelINS1_5radix10policy_hubIifyE10Policy1000ELNS0_9SortOrderE0EifyNS1_21identity_decomposer_tEEEvPKT1_PSA_PKT2_PSE_T3_iiT4__param_3,
	.param .u64 _ZN3cub18CUB_300001_SM_10006detail10radix_sort31DeviceRadixSortSingleTileKernelINS1_5radix10policy_hubIifyE10Policy1000ELNS0_9SortOrderE0EifyNS1_21identity_decomposer_tEEEvPKT1_PSA_PKT2_PSE_T3_iiT4__param_4,
	.param .u32 _ZN3cub18CUB_300001_SM_10006detail10radix_sort31DeviceRadixSortSingleTileKernelINS1_5radix10policy_hubIifyE10Policy1000ELNS0_9SortOrderE0EifyNS1_21identity_decomposer_tEEEvPKT1_PSA_PKT2_PSE_T3_iiT4__param_5,
	.param .u32 _ZN3cub18CUB_300001_SM_10006detail10radix_sort31DeviceRadixSortSingleTileKernelINS1_5radix10policy_hubIifyE10Policy1000ELNS0_9SortOrderE0EifyNS1_21identity_decomposer_tEEEvPKT1_PSA_PKT2_PSE_T3_iiT4__param_6,
	.param .align 1 .b8 _ZN3cub18CUB_300001_SM_10006detail10radix_sort31DeviceRadixSortSingleTileKernelINS1_5radix10policy_hubIifyE10Policy1000ELNS0_9SortOrderE0EifyNS1_21identity_decomposer_tEEEvPKT1_PSA_PKT2_PSE_T3_iiT4__param_7[1]
)
.maxntid 256
.minnctapersm 1
{
	.reg .pred 	%p<73>;
	.reg .b16 	%rs<39>;
	.reg .b32 	%r<748>;
	.reg .b32 	%f<153>;
	.reg .b64 	%rd<37>;
	// demoted variable
	.shared .align 16 .b8 _ZZN3cub18CUB_300001_SM_10006detail10radix_sort31DeviceRadixSortSingleTileKernelINS1_5radix10policy_hubIifyE10Policy1000ELNS0_9SortOrderE0EifyNS1_21identity_decomposer_tEEEvPKT1_PSA_PKT2_PSE_T3_iiT4_E12temp_storage[33856];
	ld.param.u64 	%rd10, [_ZN3cub18CUB_300001_SM_10006detail10radix_sort31DeviceRadixSortSingleTileKernelINS1_5radix10policy_hubIifyE10Policy1000ELNS0_9SortOrderE0EifyNS1_21identity_decomposer_tEEEvPKT1_PSA_PKT2_PSE_T3_iiT4__param_0];
	ld.param.u64 	%rd6, [_ZN3cub18CUB_300001_SM_10006detail10radix_sort31DeviceRadixSortSingleTileKernelINS1_5radix10policy_hubIifyE10Policy1000ELNS0_9SortOrderE0EifyNS1_21identity_decomposer_tEEEvPKT1_PSA_PKT2_PSE_T3_iiT4__param_1];
	ld.param.u64 	%rd7, [_ZN3cub18CUB_300001_SM_10006detail10radix_sort31DeviceRadixSortSingleTileKernelINS1_5radix10policy_hubIifyE10Policy1000ELNS0_9SortOrderE0EifyNS1_21identity_decomposer_tEEEvPKT1_PSA_PKT2_PSE_T3_iiT4__param_2];
	ld.param.u64 	%rd8, [_ZN3cub18CUB_300001_SM_10006detail10radix_sort31DeviceRadixSortSingleTileKernelINS1_5radix10policy_hubIifyE10Policy1000ELNS0_9SortOrderE0EifyNS1_21identity_decomposer_tEEEvPKT1_PSA_PKT2_PSE_T3_iiT4__param_3];
	ld.param.u64 	%rd9, [_ZN3cub18CUB_300001_SM_10006detail10radix_sort31DeviceRadixSortSingleTileKernelINS1_5radix10policy_hubIifyE10Policy1000ELNS0_9SortOrderE0EifyNS1_21identity_decomposer_tEEEvPKT1_PSA_PKT2_PSE_T3_iiT4__param_4];
	ld.param.u32 	%r209, [_ZN3cub18CUB_300001_SM_10006detail10radix_sort31DeviceRadixSortSingleTileKernelINS1_5radix10policy_hubIifyE10Policy1000ELNS0_9SortOrderE0EifyNS1_21identity_decomposer_tEEEvPKT1_PSA_PKT2_PSE_T3_iiT4__param_5];
	ld.param.u32 	%r210, [_ZN3cub18CUB_300001_SM_10006detail10radix_sort31DeviceRadixSortSingleTileKernelINS1_5radix10policy_hubIifyE10Policy1000ELNS0_9SortOrderE0EifyNS1_21identity_decomposer_tEEEvPKT1_PSA_PKT2_PSE_T3_iiT4__param_6];
	cvta.to.global.u64 	%rd11, %rd10;
	cvt.u32.u64 	%r1, %rd9;
	mov.u32 	%r2, %tid.x;
	mul.lo.s32 	%r3, %r2, 19;
	setp.ge.s32 	%p1, %r3, %r1;
	mul.wide.u32 	%rd12, %r3, 4;
	add.s64 	%rd1, %rd11, %rd12;
	mov.b32 	%r745, -1;
	@%p1 bra 	$L__BB24_2;
	ld.global.u32 	%r212, [%rd1];
	xor.b32  	%r745, %r212, -2147483648;
$L__BB24_2:
	add.s32 	%r6, %r3, 1;
	setp.ge.s32 	%p2, %r6, %r1;
	mov.b32 	%r744, -1;
	@%p2 bra 	$L__BB24_4;
	ld.global.u32 	%r214, [%rd1+4];
	xor.b32  	%r744, %r214, -2147483648;
$L__BB24_4:
	add.s32 	%r9, %r3, 2;
	setp.ge.s32 	%p3, %r9, %r1;
	mov.b32 	%r743, -1;
	@%p3 bra 	$L__BB24_6;
	ld.global.u32 	%r216, [%rd1+8];
	xor.b32  	%r743, %r216, -2147483648;
$L__BB24_6:
	add.s32 	%r12, %r3, 3;
	setp.ge.s32 	%p4, %r12, %r1;
	mov.b32 	%r742, -1;
	@%p4 bra 	$L__BB24_8;
	ld.global.u32 	%r218, [%rd1+12];
	xor.b32  	%r742, %r218, -2147483648;
$L__BB24_8:
	add.s32 	%r15, %r3, 4;
	setp.ge.s32 	%p5, %r15, %r1;
	mov.b32 	%r741, -1;
	@%p5 bra 	$L__BB24_10;
	ld.global.u32 	%r220, [%rd1+16];
	xor.b32  	%r741, %r220, -2147483648;
$L__BB24_10:
	add.s32 	%r18, %r3, 5;
	setp.ge.s32 	%p6, %r18, %r1;
	mov.b32 	%r740, -1;
	@%p6 bra 	$L__BB24_12;
	ld.global.u32 	%r222, [%rd1+20];
	xor.b32  	%r740, %r222, -2147483648;
$L__BB24_12:
	add.s32 	%r21, %r3, 6;
	setp.ge.s32 	%p7, %r21, %r1;
	mov.b32 	%r739, -1;
	@%p7 bra 	$L__BB24_14;
	ld.global.u32 	%r224, [%rd1+24];
	xor.b32  	%r739, %r224, -2147483648;
$L__BB24_14:
	add.s32 	%r24, %r3, 7;
	setp.ge.s32 	%p8, %r24, %r1;
	mov.b32 	%r738, -1;
	@%p8 bra 	$L__BB24_16;
	ld.global.u32 	%r226, [%rd1+28];
	xor.b32  	%r738, %r226, -2147483648;
$L__BB24_16:
	add.s32 	%r27, %r3, 8;
	setp.ge.s32 	%p9, %r27, %r1;
	mov.b32 	%r737, -1;
	@%p9 bra 	$L__BB24_18;
	ld.global.u32 	%r228, [%rd1+32];
	xor.b32  	%r737, %r228, -2147483648;
$L__BB24_18:
	add.s32 	%r30, %r3, 9;
	setp.ge.s32 	%p10, %r30, %r1;
	mov.b32 	%r736, -1;
	@%p10 bra 	$L__BB24_20;
	ld.global.u32 	%r230, [%rd1+36];
	xor.b32  	%r736, %r230, -2147483648;
$L__BB24_20:
	add.s32 	%r33, %r3, 10;
	setp.ge.s32 	%p11, %r33, %r1;
	mov.b32 	%r735, -1;
	@%p11 bra 	$L__BB24_22;
	ld.global.u32 	%r232, [%rd1+40];
	xor.b32  	%r735, %r232, -2147483648;
$L__BB24_22:
	add.s32 	%r36, %r3, 11;
	setp.ge.s32 	%p12, %r36, %r1;
	mov.b32 	%r734, -1;
	@%p12 bra 	$L__BB24_24;
	ld.global.u32 	%r234, [%rd1+44];
	xor.b32  	%r734, %r234, -2147483648;
$L__BB24_24:
	add.s32 	%r39, %r3, 12;
	setp.ge.s32 	%p13, %r39, %r1;
	mov.b32 	%r733, -1;
	@%p13 bra 	$L__BB24_26;
	ld.global.u32 	%r236, [%rd1+48];
	xor.b32  	%r733, %r236, -2147483648;
$L__BB24_26:
	add.s32 	%r42, %r3, 13;
	setp.ge.s32 	%p14, %r42, %r1;
	mov.b32 	%r732, -1;
	@%p14 bra 	$L__BB24_28;
	ld.global.u32 	%r238, [%rd1+52];
	xor.b32  	%r732, %r238, -2147483648;
$L__BB24_28:
	add.s32 	%r45, %r3, 14;
	setp.ge.s32 	%p15, %r45, %r1;
	mov.b32 	%r731, -1;
	@%p15 bra 	$L__BB24_30;
	ld.global.u32 	%r240, [%rd1+56];
	xor.b32  	%r731, %r240, -2147483648;
$L__BB24_30:
	add.s32 	%r48, %r3, 15;
	setp.ge.s32 	%p16, %r48, %r1;
	mov.b32 	%r730, -1;
	@%p16 bra 	$L__BB24_32;
	ld.global.u32 	%r242, [%rd1+60];
	xor.b32  	%r730, %r242, -2147483648;
$L__BB24_32:
	add.s32 	%r51, %r3, 16;
	setp.ge.s32 	%p17, %r51, %r1;
	mov.b32 	%r729, -1;
	@%p17 bra 	$L__BB24_34;
	ld.global.u32 	%r244, [%rd1+64];
	xor.b32  	%r729, %r244, -2147483648;
$L__BB24_34:
	add.s32 	%r54, %r3, 17;
	setp.ge.s32 	%p18, %r54, %r1;
	mov.b32 	%r728, -1;
	@%p18 bra 	$L__BB24_36;
	ld.global.u32 	%r246, [%rd1+68];
	xor.b32  	%r728, %r246, -2147483648;
$L__BB24_36:
	add.s32 	%r57, %r3, 18;
	setp.ge.s32 	%p19, %r57, %r1;
	mov.b32 	%r727, -1;
	@%p19 bra 	$L__BB24_38;
	ld.global.u32 	%r248, [%rd1+72];
	xor.b32  	%r727, %r248, -2147483648;
$L__BB24_38:
	bar.sync 	0;
	mov.b64 	{%r249, %r250}, %rd9;
	shfl.sync.idx.b32	%r60|%p20, %r249, 0, 31, -1;
	shfl.sync.idx.b32	%r251|%p21, %r250, 0, 31, -1;
	mov.b64 	%rd2, {%r60, %r251};
	setp.ge.s32 	%p22, %r3, %r60;
	cvta.to.global.u64 	%rd13, %rd7;
	add.s64 	%rd3, %rd13, %rd12;
	@%p22 bra 	$L__BB24_40;
	ld.global.f32 	%f152, [%rd3];
$L__BB24_40:
	setp.ge.s32 	%p23, %r6, %r60;
	@%p23 bra 	$L__BB24_42;
	ld.global.f32 	%f151, [%rd3+4];
$L__BB24_42:
	setp.ge.s32 	%p24, %r9, %r60;
	@%p24 bra 	$L__BB24_44;
	ld.global.f32 	%f150, [%rd3+8];
$L__BB24_44:
	setp.ge.s32 	%p25, %r12, %r60;
	@%p25 bra 	$L__BB24_46;
	ld.global.f32 	%f149, [%rd3+12];
$L__BB24_46:
	setp.ge.s32 	%p26, %r15, %r60;
	@%p26 bra 	$L__BB24_48;
	ld.global.f32 	%f148, [%rd3+16];
$L__BB24_48:
	setp.ge.s32 	%p27, %r18, %r60;
	@%p27 bra 	$L__BB24_50;
	ld.global.f32 	%f147, [%rd3+20];
$L__BB24_50:
	setp.ge.s32 	%p28, %r21, %r60;
	@%p28 bra 	$L__BB24_52;
	ld.global.f32 	%f146, [%rd3+24];
$L__BB24_52:
	setp.ge.s32 	%p29, %r24, %r60;
	@%p29 bra 	$L__BB24_54;
	ld.global.f32 	%f145, [%rd3+28];
$L__BB24_54:
	setp.ge.s32 	%p30, %r27, %r60;
	@%p30 bra 	$L__BB24_56;
	ld.global.f32 	%f144, [%rd3+32];
$L__BB24_56:
	setp.ge.s32 	%p31, %r30, %r60;
	@%p31 bra 	$L__BB24_58;
	ld.global.f32 	%f143, [%rd3+36];
$L__BB24_58:
	setp.ge.s32 	%p32, %r33, %r60;
	@%p32 bra 	$L__BB24_60;
	ld.global.f32 	%f142, [%rd3+40];
$L__BB24_60:
	setp.ge.s32 	%p33, %r36, %r60;
	@%p33 bra 	$L__BB24_62;
	ld.global.f32 	%f141, [%rd3+44];
$L__BB24_62:
	setp.ge.s32 	%p34, %r39, %r60;
	@%p34 bra 	$L__BB24_64;
	ld.global.f32 	%f140, [%rd3+48];
$L__BB24_64:
	setp.ge.s32 	%p35, %r42, %r60;
	@%p35 bra 	$L__BB24_66;
	ld.global.f32 	%f139, [%rd3+52];
$L__BB24_66:
	setp.ge.s32 	%p36, %r45, %r60;
	@%p36 bra 	$L__BB24_68;
	ld.global.f32 	%f138, [%rd3+56];
$L__BB24_68:
	setp.ge.s32 	%p37, %r48, %r60;
	@%p37 bra 	$L__BB24_70;
	ld.global.f32 	%f137, [%rd3+60];
$L__BB24_70:
	setp.ge.s32 	%p38, %r51, %r60;
	@%p38 bra 	$L__BB24_72;
	ld.global.f32 	%f136, [%rd3+64];
$L__BB24_72:
	setp.ge.s32 	%p39, %r54, %r60;
	@%p39 bra 	$L__BB24_74;
	ld.global.f32 	%f135, [%rd3+68];
$L__BB24_74:
	setp.ge.s32 	%p40, %r57, %r60;
	@%p40 bra 	$L__BB24_76;
	ld.global.f32 	%f134, [%rd3+72];
$L__BB24_76:
	bar.sync 	0;
	shr.u32 	%r61, %r2, 5;
	shl.b32 	%r253, %r2, 2;
	mov.u32 	%r254, _ZZN3cub18CUB_300001_SM_10006detail10radix_sort31DeviceRadixSortSingleTileKernelINS1_5radix10policy_hubIifyE10Policy1000ELNS0_9SortOrderE0EifyNS1_21identity_decomposer_tEEEvPKT1_PSA_PKT2_PSE_T3_iiT4_E12temp_storage;
	add.s32 	%r62, %r254, %r253;
	shl.b32 	%r255, %r2, 7;
	add.s32 	%r63, %r62, %r255;
	shl.b32 	%r256, %r61, 2;
	add.s32 	%r257, %r254, %r256;
	add.s32 	%r64, %r257, 33792;
	mad.lo.s32 	%r65, %r2, -56, %r63;
	add.s32 	%r726, %r209, 6;
	sub.s32 	%r725, %r210, %r209;
$L__BB24_77:
	add.s32 	%r317, %r726, -6;
	min.s32 	%r260, %r725, 6;
	mov.b32 	%r346, 0;
	st.shared.u32 	[%r62], %r346;
	st.shared.u32 	[%r62+1024], %r346;
	st.shared.u32 	[%r62+2048], %r346;
	st.shared.u32 	[%r62+3072], %r346;
	st.shared.u32 	[%r62+4096], %r346;
	st.shared.u32 	[%r62+5120], %r346;
	st.shared.u32 	[%r62+6144], %r346;
	st.shared.u32 	[%r62+7168], %r346;
	st.shared.u32 	[%r62+8192], %r346;
	st.shared.u32 	[%r62+9216], %r346;
	st.shared.u32 	[%r62+10240], %r346;
	st.shared.u32 	[%r62+11264], %r346;
	st.shared.u32 	[%r62+12288], %r346;
	st.shared.u32 	[%r62+13312], %r346;
	st.shared.u32 	[%r62+14336], %r346;
	st.shared.u32 	[%r62+15360], %r346;
	st.shared.u32 	[%r62+16384], %r346;
	st.shared.u32 	[%r62+17408], %r346;
	st.shared.u32 	[%r62+18432], %r346;
	st.shared.u32 	[%r62+19456], %r346;
	st.shared.u32 	[%r62+20480], %r346;
	st.shared.u32 	[%r62+21504], %r346;
	st.shared.u32 	[%r62+22528], %r346;
	st.shared.u32 	[%r62+23552], %r346;
	st.shared.u32 	[%r62+24576], %r346;
	st.shared.u32 	[%r62+25600], %r346;
	st.shared.u32 	[%r62+26624], %r346;
	st.shared.u32 	[%r62+27648], %r346;
	st.shared.u32 	[%r62+28672], %r346;
	st.shared.u32 	[%r62+29696], %r346;
	st.shared.u32 	[%r62+30720], %r346;
	st.shared.u32 	[%r62+31744], %r346;
	st.shared.u32 	[%r62+32768], %r346;
	// begin inline asm
	bmsk.clamp.b32 %r258, %r346, %r260;
	// end inline asm
	// begin inline asm
	shr.b32 %r261, %r745, %r317;
	// end inline asm
	and.b32  	%r349, %r258, %r261;
	shl.b32 	%r350, %r349, 10;
	and.b32  	%r351, %r350, 31744;
	add.s32 	%r352, %r62, %r351;
	shr.u32 	%r353, %r349, 4;
	and.b32  	%r354, %r353, 268435454;
	add.s32 	%r90, %r352, %r354;
	ld.shared.u16 	%rs1, [%r90];
	add.s16 	%rs20, %rs1, 1;
	st.shared.u16 	[%r90], %rs20;
	// begin inline asm
	shr.b32 %r264, %r744, %r317;
	// end inline asm
	and.b32  	%r355, %r258, %r264;
	shl.b32 	%r356, %r355, 10;
	and.b32  	%r357, %r356, 31744;
	add.s32 	%r358, %r62, %r357;
	shr.u32 	%r359, %r355, 4;
	and.b32  	%r360, %r359, 268435454;
	add.s32 	%r91, %r358, %r360;
	ld.shared.u16 	%rs2, [%r91];
	add.s16 	%rs21, %rs2, 1;
	st.shared.u16 	[%r91], %rs21;
	// begin inline asm
	shr.b32 %r267, %r743, %r317;
	// end inline asm
	and.b32  	%r361, %r258, %r267;
	shl.b32 	%r362, %r361, 10;
	and.b32  	%r363, %r362, 31744;
	add.s32 	%r364, %r62, %r363;
	shr.u32 	%r365, %r361, 4;
	and.b32  	%r366, %r365, 268435454;
	add.s32 	%r92, %r364, %r366;
	ld.shared.u16 	%rs3, [%r92];
	add.s16 	%rs22, %rs3, 1;
	st.shared.u16 	[%r92], %rs22;
	// begin inline asm
	shr.b32 %r270, %r742, %r317;
	// end inline asm
	and.b32  	%r367, %r258, %r270;
	shl.b32 	%r368, %r367, 10;
	and.b32  	%r369, %r368, 31744;
	add.s32 	%r370, %r62, %r369;
	shr.u32 	%r371, %r367, 4;
	and.b32  	%r372, %r371, 268435454;
	add.s32 	%r93, %r370, %r372;
	ld.shared.u16 	%rs4, [%r93];
	add.s16 	%rs23, %rs4, 1;
	st.shared.u16 	[%r93], %rs23;
	// begin inline asm
	shr.b32 %r273, %r741, %r317;
	// end inline asm
	and.b32  	%r373, %r258, %r273;
	shl.b32 	%r374, %r373, 10;
	and.b32  	%r375, %r374, 31744;
	add.s32 	%r376, %r62, %r375;
	shr.u32 	%r377, %r373, 4;
	and.b32  	%r378, %r377, 268435454;
	add.s32 	%r94, %r376, %r378;
	ld.shared.u16 	%rs5, [%r94];
	add.s16 	%rs24, %rs5, 1;
	st.shared.u16 	[%r94], %rs24;
	// begin inline asm
	shr.b32 %r276, %r740, %r317;
	// end inline asm
	and.b32  	%r379, %r258, %r276;
	shl.b32 	%r380, %r379, 10;
	and.b32  	%r381, %r380, 31744;
	add.s32 	%r382, %r62, %r381;
	shr.u32 	%r383, %r379, 4;
	and.b32  	%r384, %r383, 268435454;
	add.s32 	%r95, %r382, %r384;
	ld.shared.u16 	%rs6, [%r95];
	add.s16 	%rs25, %rs6, 1;
	st.shared.u16 	[%r95], %rs25;
	// begin inline asm
	shr.b32 %r279, %r739, %r317;
	// end inline asm
	and.b32  	%r385, %r258, %r279;
	shl.b32 	%r386, %r385, 10;
	and.b32  	%r387, %r386, 31744;
	add.s32 	%r388, %r62, %r387;
	shr.u32 	%r389, %r385, 4;
	and.b32  	%r390, %r389, 268435454;
	add.s32 	%r96, %r388, %r390;
	ld.shared.u16 	%rs7, [%r96];
	add.s16 	%rs26, %rs7, 1;
	st.shared.u16 	[%r96], %rs26;
	// begin inline asm
	shr.b32 %r282, %r738, %r317;
	// end inline asm
	and.b32  	%r391, %r258, %r282;
	shl.b32 	%r392, %r391, 10;
	and.b32  	%r393, %r392, 31744;
	add.s32 	%r394, %r62, %r393;
	shr.u32 	%r395, %r391, 4;
	and.b32  	%r396, %r395, 268435454;
	add.s32 	%r97, %r394, %r396;
	ld.shared.u16 	%rs8, [%r97];
	add.s16 	%rs27, %rs8, 1;
	st.shared.u16 	[%r97], %rs27;
	// begin inline asm
	shr.b32 %r285, %r737, %r317;
	// end inline asm
	and.b32  	%r397, %r258, %r285;
	shl.b32 	%r398, %r397, 10;
	and.b32  	%r399, %r398, 31744;
	add.s32 	%r400, %r62, %r399;
	shr.u32 	%r401, %r397, 4;
	and.b32  	%r402, %r401, 268435454;
	add.s32 	%r98, %r400, %r402;
	ld.shared.u16 	%rs9, [%r98];
	add.s16 	%rs28, %rs9, 1;
	st.shared.u16 	[%r98], %rs28;
	// begin inline asm
	shr.b32 %r288, %r736, %r317;
	// end inline asm
	and.b32  	%r403, %r258, %r288;
	shl.b32 	%r404, %r403, 10;
	and.b32  	%r405, %r404, 31744;
	add.s32 	%r406, %r62, %r405;
	shr.u32 	%r407, %r403, 4;
	and.b32  	%r408, %r407, 268435454;
	add.s32 	%r99, %r406, %r408;
	ld.shared.u16 	%rs10, [%r99];
	add.s16 	%rs29, %rs10, 1;
	st.shared.u16 	[%r99], %rs29;
	// begin inline asm
	shr.b32 %r291, %r735, %r317;
	// end inline asm
	and.b32  	%r409, %r258, %r291;
	shl.b32 	%r410, %r409, 10;
	and.b32  	%r411, %r410, 31744;
	add.s32 	%r412, %r62, %r411;
	shr.u32 	%r413, %r409, 4;
	and.b32  	%r414, %r413, 268435454;
	add.s32 	%r100, %r412, %r414;
	ld.shared.u16 	%rs11, [%r100];
	add.s16 	%rs30, %rs11, 1;
	st.shared.u16 	[%r100], %rs30;
	// begin inline asm
	shr.b32 %r294, %r734, %r317;
	// end inline asm
	and.b32  	%r415, %r258, %r294;
	shl.b32 	%r416, %r415, 10;
	and.b32  	%r417, %r416, 31744;
	add.s32 	%r418, %r62, %r417;
	shr.u32 	%r419, %r415, 4;
	and.b32  	%r420, %r419, 268435454;
	add.s32 	%r101, %r418, %r420;
	ld.shared.u16 	%rs12, [%r101];
	add.s16 	%rs31, %rs12, 1;
	st.shared.u16 	[%r101], %rs31;
	// begin inline asm
	shr.b32 %r297, %r733, %r317;
	// end inline asm
	and.b32  	%r421, %r258, %r297;
	shl.b32 	%r422, %r421, 10;
	and.b32  	%r423, %r422, 31744;
	add.s32 	%r424, %r62, %r423;
	shr.u32 	%r425, %r421, 4;
	and.b32  	%r426, %r425, 268435454;
	add.s32 	%r102, %r424, %r426;
	ld.shared.u16 	%rs13, [%r102];
	add.s16 	%rs32, %rs13, 1;
	st.shared.u16 	[%r102], %rs32;
	// begin inline asm
	shr.b32 %r300, %r732, %r317;
	// end inline asm
	and.b32  	%r427, %r258, %r300;
	shl.b32 	%r428, %r427, 10;
	and.b32  	%r429, %r428, 31744;
	add.s32 	%r430, %r62, %r429;
	shr.u32 	%r431, %r427, 4;
	and.b32  	%r432, %r431, 268435454;
	add.s32 	%r103, %r430, %r432;
	ld.shared.u16 	%rs14, [%r103];
	add.s16 	%rs33, %rs14, 1;
	st.shared.u16 	[%r103], %rs33;
	// begin inline asm
	shr.b32 %r303, %r731, %r317;
	// end inline asm
	and.b32  	%r433, %r258, %r303;
	shl.b32 	%r434, %r433, 10;
	and.b32  	%r435, %r434, 31744;
	add.s32 	%r436, %r62, %r435;
	shr.u32 	%r437, %r433, 4;
	and.b32  	%r438, %r437, 268435454;
	add.s32 	%r104, %r436, %r438;
	ld.shared.u16 	%rs15, [%r104];
	add.s16 	%rs34, %rs15, 1;
	st.shared.u16 	[%r104], %rs34;
	// begin inline asm
	shr.b32 %r306, %r730, %r317;
	// end inline asm
	and.b32  	%r439, %r258, %r306;
	shl.b32 	%r440, %r439, 10;
	and.b32  	%r441, %r440, 31744;
	add.s32 	%r442, %r62, %r441;
	shr.u32 	%r443, %r439, 4;
	and.b32  	%r444, %r443, 268435454;
	add.s32 	%r105, %r442, %r444;
	ld.shared.u16 	%rs16, [%r105];
	add.s16 	%rs35, %rs16, 1;
	st.shared.u16 	[%r105], %rs35;
	// begin inline asm
	shr.b32 %r309, %r729, %r317;
	// end inline asm
	and.b32  	%r445, %r258, %r309;
	shl.b32 	%r446, %r445, 10;
	and.b32  	%r447, %r446, 31744;
	add.s32 	%r448, %r62, %r447;
	shr.u32 	%r449, %r445, 4;
	and.b32  	%r450, %r449, 268435454;
	add.s32 	%r106, %r448, %r450;
	ld.shared.u16 	%rs17, [%r106];
	add.s16 	%rs36, %rs17, 1;
	st.shared.u16 	[%r106], %rs36;
	// begin inline asm
	shr.b32 %r312, %r728, %r317;
	// end inline asm
	and.b32  	%r451, %r258, %r312;
	shl.b32 	%r452, %r451, 10;
	and.b32  	%r453, %r452, 31744;
	add.s32 	%r454, %r62, %r453;
	shr.u32 	%r455, %r451, 4;
	and.b32  	%r456, %r455, 268435454;
	add.s32 	%r107, %r454, %r456;
	ld.shared.u16 	%rs18, [%r107];
	add.s16 	%rs37, %rs18, 1;
	st.shared.u16 	[%r107], %rs37;
	// begin inline asm
	shr.b32 %r315, %r727, %r317;
	// end inline asm
	and.b32  	%r457, %r258, %r315;
	shl.b32 	%r458, %r457, 10;
	and.b32  	%r459, %r458, 31744;
	add.s32 	%r460, %r62, %r459;
	shr.u32 	%r461, %r457, 4;
	and.b32  	%r462, %r461, 268435454;
	add.s32 	%r108, %r460, %r462;
	ld.shared.u16 	%rs19, [%r108];
	add.s16 	%rs38, %rs19, 1;
	st.shared.u16 	[%r108], %rs38;
	bar.sync 	0;
	ld.shared.u32 	%r109, [%r63];
	ld.shared.u32 	%r463, [%r63+4];
	ld.shared.u32 	%r464, [%r63+8];
	ld.shared.u32 	%r465, [%r63+12];
	ld.shared.u32 	%r466, [%r63+16];
	ld.shared.u32 	%r467, [%r63+20];
	ld.shared.u32 	%r468, [%r63+24];
	ld.shared.u32 	%r469, [%r63+28];
	ld.shared.u32 	%r470, [%r63+32];
	ld.shared.u32 	%r471, [%r63+36];
	ld.shared.u32 	%r472, [%r63+40];
	ld.shared.u32 	%r473, [%r63+44];
	ld.shared.u32 	%r474, [%r63+48];
	ld.shared.u32 	%r475, [%r63+52];
	ld.shared.u32 	%r476, [%r63+56];
	ld.shared.u32 	%r477, [%r63+60];
	ld.shared.u32 	%r478, [%r63+64];
	ld.shared.u32 	%r479, [%r63+68];
	ld.shared.u32 	%r480, [%r63+72];
	ld.shared.u32 	%r481, [%r63+76];
	ld.shared.u32 	%r482, [%r63+80];
	ld.shared.u32 	%r483, [%r63+84];
	ld.shared.u32 	%r484, [%r63+88];
	ld.shared.u32 	%r485, [%r63+92];
	ld.shared.u32 	%r486, [%r63+96];
	ld.shared.u32 	%r487, [%r63+100];
	ld.shared.u32 	%r488, [%r63+104];
	ld.shared.u32 	%r489, [%r63+108];
	ld.shared.u32 	%r490, [%r63+112];
	ld.shared.u32 	%r491, [%r63+116];
	ld.shared.u32 	%r492, [%r63+120];
	ld.shared.u32 	%r493, [%r63+124];
	ld.shared.u32 	%r494, [%r63+128];
	add.s32 	%r110, %r463, %r109;
	add.s32 	%r111, %r464, %r110;
	add.s32 	%r112, %r465, %r111;
	add.s32 	%r113, %r466, %r112;
	add.s32 	%r114, %r467, %r113;
	add.s32 	%r115, %r468, %r114;
	add.s32 	%r116, %r469, %r115;
	add.s32 	%r117, %r470, %r116;
	add.s32 	%r118, %r471, %r117;
	add.s32 	%r119, %r472, %r118;
	add.s32 	%r120, %r473, %r119;
	add.s32 	%r121, %r474, %r120;
	add.s32 	%r122, %r475, %r121;
	add.s32 	%r123, %r476, %r122;
	add.s32 	%r124, %r477, %r123;
	add.s32 	%r125, %r478, %r124;
	add.s32 	%r126, %r479, %r125;
	add.s32 	%r127, %r480, %r126;
	add.s32 	%r128, %r481, %r127;
	add.s32 	%r129, %r482, %r128;
	add.s32 	%r130, %r483, %r129;
	add.s32 	%r131, %r484, %r130;
	add.s32 	%r132, %r485, %r131;
	add.s32 	%r133, %r486, %r132;
	add.s32 	%r134, %r487, %r133;
	add.s32 	%r135, %r488, %r134;
	add.s32 	%r136, %r489, %r135;
	add.s32 	%r137, %r490, %r136;
	add.s32 	%r138, %r491, %r137;
	add.s32 	%r139, %r492, %r138;
	add.s32 	%r140, %r493, %r139;
	add.s32 	%r323, %r494, %r140;
	// begin inline asm
	mov.u32 %r318, %laneid;
	// end inline asm
	mov.b32 	%r321, 1;
	mov.b32 	%r348, -1;
	// begin inline asm
	{  .reg .u32 r0;  .reg .pred p;  shfl.sync.up.b32 r0|p, %r323, %r321, %r346, %r348;  @p add.u32 r0, r0, %r323;  mov.u32 %r319, r0;}
	// end inline asm
	mov.b32 	%r327, 2;
	// begin inline asm
	{  .reg .u32 r0;  .reg .pred p;  shfl.sync.up.b32 r0|p, %r319, %r327, %r346, %r348;  @p add.u32 r0, r0, %r319;  mov.u32 %r325, r0;}
	// end inline asm
	mov.b32 	%r333, 4;
	// begin inline asm
	{  .reg .u32 r0;  .reg .pred p;  shfl.sync.up.b32 r0|p, %r325, %r333, %r346, %r348;  @p add.u32 r0, r0, %r325;  mov.u32 %r331, r0;}
	// end inline asm
	mov.b32 	%r339, 8;
	// begin inline asm
	{  .reg .u32 r0;  .reg .pred p;  shfl.sync.up.b32 r0|p, %r331, %r339, %r346, %r348;  @p add.u32 r0, r0, %r331;  mov.u32 %r337, r0;}
	// end inline asm
	mov.b32 	%r345, 16;
	// begin inline asm
	{  .reg .u32 r0;  .reg .pred p;  shfl.sync.up.b32 r0|p, %r337, %r345, %r346, %r348;  @p add.u32 r0, r0, %r337;  mov.u32 %r343, r0;}
	// end inline asm
	setp.ne.s32 	%p41, %r318, 31;
	@%p41 bra 	$L__BB24_79;
	st.shared.u32 	[%r64], %r343;
$L__BB24_79:
	sub.s32 	%r495, %r343, %r323;
	setp.gt.u32 	%p42, %r2, 31;
	setp.eq.s32 	%p43, %r61, 7;
	setp.eq.s32 	%p44, %r61, 6;
	setp.eq.s32 	%p45, %r61, 5;
	setp.eq.s32 	%p46, %r61, 4;
	setp.eq.s32 	%p47, %r61, 3;
	setp.eq.s32 	%p48, %r61, 2;
	setp.eq.s32 	%p49, %r61, 1;
	bar.sync 	0;
	ld.shared.v4.u32 	{%r496, %r497, %r498, %r499}, [_ZZN3cub18CUB_300001_SM_10006detail10radix_sort31DeviceRadixSortSingleTileKernelINS1_5radix10policy_hubIifyE10Policy1000ELNS0_9SortOrderE0EifyNS1_21identity_decomposer_tEEEvPKT1_PSA_PKT2_PSE_T3_iiT4_E12temp_storage+33792];
	selp.b32 	%r500, %r496, %r746, %p49;
	add.s32 	%r501, %r497, %r496;
	selp.b32 	%r502, %r501, %r500, %p48;
	add.s32 	%r503, %r501, %r498;
	selp.b32 	%r504, %r503, %r502, %p47;
	add.s32 	%r505, %r503, %r499;
	selp.b32 	%r506, %r505, %r504, %p46;
	ld.shared.v4.u32 	{%r507, %r508, %r509, %r510}, [_ZZN3cub18CUB_300001_SM_10006detail10radix_sort31DeviceRadixSortSingleTileKernelINS1_5radix10policy_hubIifyE10Policy1000ELNS0_9SortOrderE0EifyNS1_21identity_decomposer_tEEEvPKT1_PSA_PKT2_PSE_T3_iiT4_E12temp_storage+33808];
	add.s32 	%r511, %r505, %r507;
	selp.b32 	%r512, %r511, %r506, %p45;
	add.s32 	%r513, %r511, %r508;
	selp.b32 	%r514, %r513, %r512, %p44;
	add.s32 	%r515, %r513, %r509;
	selp.b32 	%r746, %r515, %r514, %p43;
	add.s32 	%r145, %r515, %r510;
	setp.ne.s32 	%p50, %r318, 0;
	selp.b32 	%r516, %r495, 0, %p50;
	add.s32 	%r517, %r746, %r516;
	or.pred  	%p51, %p42, %p50;
	selp.b32 	%r747, %r517, %r495, %p42;
	@%p51 bra 	$L__BB24_81;
	shl.b32 	%r747, %r145, 16;
	st.shared.u32 	[_ZZN3cub18CUB_300001_SM_10006detail10radix_sort31DeviceRadixSortSingleTileKernelINS1_5radix10policy_hubIifyE10Policy1000ELNS0_9SortOrderE0EifyNS1_21identity_decomposer_tEEEvPKT1_PSA_PKT2_PSE_T3_iiT4_E12temp_storage+33832], %r747;
$L__BB24_81:
	setp.eq.s32 	%p52, %r2, 0;
	bar.sync 	0;
	ld.shared.u32 	%r518, [_ZZN3cub18CUB_300001_SM_10006detail10radix_sort31DeviceRadixSortSingleTileKernelINS1_5radix10policy_hubIifyE10Policy1000ELNS0_9SortOrderE0EifyNS1_21identity_decomposer_tEEEvPKT1_PSA_PKT2_PSE_T3_iiT4_E12temp_storage+33832];
	selp.b32 	%r519, 0, %r518, %p52;
	add.s32 	%r520, %r747, %r519;
	add.s32 	%r521, %r109, %r520;
	add.s32 	%r522, %r110, %r520;
	add.s32 	%r523, %r111, %r520;
	add.s32 	%r524, %r112, %r520;
	add.s32 	%r525, %r113, %r520;
	add.s32 	%r526, %r114, %r520;
	add.s32 	%r527, %r115, %r520;
	add.s32 	%r528, %r116, %r520;
	add.s32 	%r529, %r117, %r520;
	add.s32 	%r530, %r118, %r520;
	add.s32 	%r531, %r119, %r520;
	add.s32 	%r532, %r120, %r520;
	add.s32 	%r533, %r121, %r520;
	add.s32 	%r534, %r122, %r520;
	add.s32 	%r535, %r123, %r520;
	add.s32 	%r536, %r124, %r520;
	add.s32 	%r537, %r125, %r520;
	add.s32 	%r538, %r126, %r520;
	add.s32 	%r539, %r127, %r520;
	add.s32 	%r540, %r128, %r520;
	add.s32 	%r541, %r129, %r520;
	add.s32 	%r542, %r130, %r520;
	add.s32 	%r543, %r131, %r520;
	add.s32 	%r544, %r132, %r520;
	add.s32 	%r545, %r133, %r520;
	add.s32 	%r546, %r134, %r520;
	add.s32 	%r547, %r135, %r520;
	add.s32 	%r548, %r136, %r520;
	add.s32 	%r549, %r137, %r520;
	add.s32 	%r550, %r138, %r520;
	add.s32 	%r551, %r139, %r520;
	add.s32 	%r552, %r140, %r520;
	st.shared.u32 	[%r63], %r520;
	st.shared.u32 	[%r63+4], %r521;
	st.shared.u32 	[%r63+8], %r522;
	st.shared.u32 	[%r63+12], %r523;
	st.shared.u32 	[%r63+16], %r524;
	st.shared.u32 	[%r63+20], %r525;
	st.shared.u32 	[%r63+24], %r526;
	st.shared.u32 	[%r63+28], %r527;
	st.shared.u32 	[%r63+32], %r528;
	st.shared.u32 	[%r63+36], %r529;
	st.shared.u32 	[%r63+40], %r530;
	st.shared.u32 	[%r63+44], %r531;
	st.shared.u32 	[%r63+48], %r532;
	st.shared.u32 	[%r63+52], %r533;
	st.shared.u32 	[%r63+56], %r534;
	st.shared.u32 	[%r63+60], %r535;
	st.shared.u32 	[%r63+64], %r536;
	st.shared.u32 	[%r63+68], %r537;
	st.shared.u32 	[%r63+72], %r538;
	st.shared.u32 	[%r63+76], %r539;
	st.shared.u32 	[%r63+80], %r540;
	st.shared.u32 	[%r63+84], %r541;
	st.shared.u32 	[%r63+88], %r542;
	st.shared.u32 	[%r63+92], %r543;
	st.shared.u32 	[%r63+96], %r544;
	st.shared.u32 	[%r63+100], %r545;
	st.shared.u32 	[%r63+104], %r546;
	st.shared.u32 	[%r63+108], %r547;
	st.shared.u32 	[%r63+112], %r548;
	st.shared.u32 	[%r63+116], %r549;
	st.shared.u32 	[%r63+120], %r550;
	st.shared.u32 	[%r63+124], %r551;
	st.shared.u32 	[%r63+128], %r552;
	bar.sync 	0;
	cvt.u32.u16 	%r553, %rs1;
	ld.shared.u16 	%r554, [%r90];
	add.s32 	%r149, %r554, %r553;
	cvt.u32.u16 	%r555, %rs2;
	ld.shared.u16 	%r556, [%r91];
	add.s32 	%r150, %r556, %r555;
	cvt.u32.u16 	%r557, %rs3;
	ld.shared.u16 	%r558, [%r92];
	add.s32 	%r151, %r558, %r557;
	cvt.u32.u16 	%r559, %rs4;
	ld.shared.u16 	%r560, [%r93];
	add.s32 	%r152, %r560, %r559;
	cvt.u32.u16 	%r561, %rs5;
	ld.shared.u16 	%r562, [%r94];
	add.s32 	%r153, %r562, %r561;
	cvt.u32.u16 	%r563, %rs6;
	ld.shared.u16 	%r564, [%r95];
	add.s32 	%r154, %r564, %r563;
	cvt.u32.u16 	%r565, %rs7;
	ld.shared.u16 	%r566, [%r96];
	add.s32 	%r155, %r566, %r565;
	cvt.u32.u16 	%r567, %rs8;
	ld.shared.u16 	%r568, [%r97];
	add.s32 	%r156, %r568, %r567;
	cvt.u32.u16 	%r569, %rs9;
	ld.shared.u16 	%r570, [%r98];
	add.s32 	%r157, %r570, %r569;
	cvt.u32.u16 	%r571, %rs10;
	ld.shared.u16 	%r572, [%r99];
	add.s32 	%r158, %r572, %r571;
	cvt.u32.u16 	%r573, %rs11;
	ld.shared.u16 	%r574, [%r100];
	add.s32 	%r159, %r574, %r573;
	cvt.u32.u16 	%r575, %rs12;
	ld.shared.u16 	%r576, [%r101];
	add.s32 	%r160, %r576, %r575;
	cvt.u32.u16 	%r577, %rs13;
	ld.shared.u16 	%r578, [%r102];
	add.s32 	%r161, %r578, %r577;
	cvt.u32.u16 	%r579, %rs14;
	ld.shared.u16 	%r580, [%r103];
	add.s32 	%r162, %r580, %r579;
	cvt.u32.u16 	%r581, %rs15;
	ld.shared.u16 	%r582, [%r104];
	add.s32 	%r163, %r582, %r581;
	cvt.u32.u16 	%r583, %rs16;
	ld.shared.u16 	%r584, [%r105];
	add.s32 	%r164, %r584, %r583;
	cvt.u32.u16 	%r585, %rs17;
	ld.shared.u16 	%r586, [%r106];
	add.s32 	%r165, %r586, %r585;
	cvt.u32.u16 	%r587, %rs18;
	ld.shared.u16 	%r588, [%r107];
	add.s32 	%r166, %r588, %r587;
	cvt.u32.u16 	%r589, %rs19;
	ld.shared.u16 	%r590, [%r108];
	add.s32 	%r167, %r590, %r589;
	bar.sync 	0;
	setp.lt.s32 	%p53, %r726, %r210;
	@%p53 bra 	$L__BB24_121;
	cvt.u64.u32 	%rd15, %r2;
	shl.b32 	%r591, %r149, 2;
	mov.u32 	%r592, _ZZN3cub18CUB_300001_SM_10006detail10radix_sort31DeviceRadixSortSingleTileKernelINS1_5radix10policy_hubIifyE10Policy1000ELNS0_9SortOrderE0EifyNS1_21identity_decomposer_tEEEvPKT1_PSA_PKT2_PSE_T3_iiT4_E12temp_storage;
	add.s32 	%r593, %r592, %r591;
	st.shared.u32 	[%r593], %r745;
	shl.b32 	%r594, %r150, 2;
	add.s32 	%r595, %r592, %r594;
	st.shared.u32 	[%r595], %r744;
	shl.b32 	%r596, %r151, 2;
	add.s32 	%r597, %r592, %r596;
	st.shared.u32 	[%r597], %r743;
	shl.b32 	%r598, %r152, 2;
	add.s32 	%r599, %r592, %r598;
	st.shared.u32 	[%r599], %r742;
	shl.b32 	%r600, %r153, 2;
	add.s32 	%r601, %r592, %r600;
	st.shared.u32 	[%r601], %r741;
	shl.b32 	%r602, %r154, 2;
	add.s32 	%r603, %r592, %r602;
	st.shared.u32 	[%r603], %r740;
	shl.b32 	%r604, %r155, 2;
	add.s32 	%r605, %r592, %r604;
	st.shared.u32 	[%r605], %r739;
	shl.b32 	%r606, %r156, 2;
	add.s32 	%r607, %r592, %r606;
	st.shared.u32 	[%r607], %r738;
	shl.b32 	%r608, %r157, 2;
	add.s32 	%r609, %r592, %r608;
	st.shared.u32 	[%r609], %r737;
	shl.b32 	%r610, %r158, 2;
	add.s32 	%r611, %r592, %r610;
	st.shared.u32 	[%r611], %r736;
	shl.b32 	%r612, %r159, 2;
	add.s32 	%r613, %r592, %r612;
	st.shared.u32 	[%r613], %r735;
	shl.b32 	%r614, %r160, 2;
	add.s32 	%r615, %r592, %r614;
	st.shared.u32 	[%r615], %r734;
	shl.b32 	%r616, %r161, 2;
	add.s32 	%r617, %r592, %r616;
	st.shared.u32 	[%r617], %r733;
	shl.b32 	%r618, %r162, 2;
	add.s32 	%r619, %r592, %r618;
	st.shared.u32 	[%r619], %r732;
	shl.b32 	%r620, %r163, 2;
	add.s32 	%r621, %r592, %r620;
	st.shared.u32 	[%r621], %r731;
	shl.b32 	%r622, %r164, 2;
	add.s32 	%r623, %r592, %r622;
	st.shared.u32 	[%r623], %r730;
	shl.b32 	%r624, %r165, 2;
	add.s32 	%r625, %r592, %r624;
	st.shared.u32 	[%r625], %r729;
	shl.b32 	%r626, %r166, 2;
	add.s32 	%r627, %r592, %r626;
	st.shared.u32 	[%r627], %r728;
	shl.b32 	%r628, %r167, 2;
	add.s32 	%r629, %r592, %r628;
	st.shared.u32 	[%r629], %r727;
	bar.sync 	0;
	mad.lo.s32 	%r168, %r2, -72, %r65;
	ld.shared.u32 	%r169, [%r168];
	ld.shared.u32 	%r170, [%r168+1024];
	ld.shared.u32 	%r171, [%r168+2048];
	ld.shared.u32 	%r172, [%r168+3072];
	ld.shared.u32 	%r173, [%r168+4096];
	ld.shared.u32 	%r174, [%r168+5120];
	ld.shared.u32 	%r175, [%r168+6144];
	ld.shared.u32 	%r176, [%r168+7168];
	ld.shared.u32 	%r177, [%r168+8192];
	ld.shared.u32 	%r178, [%r168+9216];
	ld.shared.u32 	%r179, [%r168+10240];
	ld.shared.u32 	%r180, [%r168+11264];
	ld.shared.u32 	%r181, [%r168+12288];
	ld.shared.u32 	%r182, [%r168+13312];
	ld.shared.u32 	%r183, [%r168+14336];
	ld.shared.u32 	%r184, [%r168+15360];
	ld.shared.u32 	%r185, [%r168+16384];
	ld.shared.u32 	%r186, [%r168+17408];
	ld.shared.u32 	%r187, [%r168+18432];
	bar.sync 	0;
	st.shared.f32 	[%r593], %f152;
	st.shared.f32 	[%r595], %f151;
	st.shared.f32 	[%r597], %f150;
	st.shared.f32 	[%r599], %f149;
	st.shared.f32 	[%r601], %f148;
	st.shared.f32 	[%r603], %f147;
	st.shared.f32 	[%r605], %f146;
	st.shared.f32 	[%r607], %f145;
	st.shared.f32 	[%r609], %f144;
	st.shared.f32 	[%r611], %f143;
	st.shared.f32 	[%r613], %f142;
	st.shared.f32 	[%r615], %f141;
	st.shared.f32 	[%r617], %f140;
	st.shared.f32 	[%r619], %f139;
	st.shared.f32 	[%r621], %f138;
	st.shared.f32 	[%r623], %f137;
	st.shared.f32 	[%r625], %f136;
	st.shared.f32 	[%r627], %f135;
	st.shared.f32 	[%r629], %f134;
	bar.sync 	0;
	ld.shared.f32 	%f58, [%r168+1024];
	ld.shared.f32 	%f59, [%r168+2048];
	ld.shared.f32 	%f60, [%r168+3072];
	ld.shared.f32 	%f61, [%r168+4096];
	ld.shared.f32 	%f62, [%r168+5120];
	ld.shared.f32 	%f63, [%r168+6144];
	ld.shared.f32 	%f64, [%r168+7168];
	ld.shared.f32 	%f65, [%r168+8192];
	ld.shared.f32 	%f66, [%r168+9216];
	ld.shared.f32 	%f67, [%r168+10240];
	ld.shared.f32 	%f68, [%r168+11264];
	ld.shared.f32 	%f69, [%r168+12288];
	ld.shared.f32 	%f70, [%r168+13312];
	ld.shared.f32 	%f71, [%r168+14336];
	ld.shared.f32 	%f72, [%r168+15360];
	ld.shared.f32 	%f73, [%r168+16384];
	ld.shared.f32 	%f74, [%r168+17408];
	ld.shared.f32 	%f75, [%r168+18432];
	setp.gt.u64 	%p54, %rd2, %rd15;
	cvta.to.global.u64 	%rd16, %rd6;
	mul.wide.u32 	%rd17, %r2, 4;
	add.s64 	%rd4, %rd16, %rd17;
	cvta.to.global.u64 	%rd18, %rd8;
	add.s64 	%rd5, %rd18, %rd17;
	@%p54 bra 	$L__BB24_83;
	bra.uni 	$L__BB24_84;
$L__BB24_83:
	xor.b32  	%r630, %r169, -2147483648;
	ld.shared.f32 	%f114, [%r168];
	st.global.u32 	[%rd4], %r630;
	st.global.f32 	[%rd5], %f114;
$L__BB24_84:
	add.s32 	%r631, %r2, 256;
	cvt.u64.u32 	%rd19, %r631;
	setp.le.u64 	%p55, %rd2, %rd19;
	@%p55 bra 	$L__BB24_86;
	xor.b32  	%r632, %r170, -2147483648;
	st.global.u32 	[%rd4+1024], %r632;
	st.global.f32 	[%rd5+1024], %f58;
$L__BB24_86:
	add.s32 	%r633, %r2, 512;
	cvt.u64.u32 	%rd20, %r633;
	setp.le.u64 	%p56, %rd2, %rd20;
	@%p56 bra 	$L__BB24_88;
	xor.b32  	%r634, %r171, -2147483648;
	st.global.u32 	[%rd4+2048], %r634;
	st.global.f32 	[%rd5+2048], %f59;
$L__BB24_88:
	add.s32 	%r635, %r2, 768;
	cvt.u64.u32 	%rd21, %r635;
	setp.le.u64 	%p57, %rd2, %rd21;
	@%p57 bra 	$L__BB24_90;
	xor.b32  	%r636, %r172, -2147483648;
	st.global.u32 	[%rd4+3072], %r636;
	st.global.f32 	[%rd5+3072], %f60;
$L__BB24_90:
	or.b32  	%r637, %r2, 1024;
	cvt.u64.u32 	%rd22, %r637;
	setp.le.u64 	%p58, %rd2, %rd22;
	@%p58 bra 	$L__BB24_92;
	xor.b32  	%r638, %r173, -2147483648;
	st.global.u32 	[%rd4+4096], %r638;
	st.global.f32 	[%rd5+4096], %f61;
$L__BB24_92:
	add.s32 	%r639, %r2, 1280;
	cvt.u64.u32 	%rd23, %r639;
	setp.le.u64 	%p59, %rd2, %rd23;
	@%p59 bra 	$L__BB24_94;
	xor.b32  	%r640, %r174, -2147483648;
	st.global.u32 	[%rd4+5120], %r640;
	st.global.f32 	[%rd5+5120], %f62;
$L__BB24_94:
	add.s32 	%r641, %r2, 1536;
	cvt.u64.u32 	%rd24, %r641;
	setp.le.u64 	%p60, %rd2, %rd24;
	@%p60 bra 	$L__BB24_96;
	xor.b32  	%r642, %r175, -2147483648;
	st.global.u32 	[%rd4+6144], %r642;
	st.global.f32 	[%rd5+6144], %f63;
$L__BB24_96:
	add.s32 	%r643, %r2, 1792;
	cvt.u64.u32 	%rd25, %r643;
	setp.le.u64 	%p61, %rd2, %rd25;
	@%p61 bra 	$L__BB24_98;
	xor.b32  	%r644, %r176, -2147483648;
	st.global.u32 	[%rd4+7168], %r644;
	st.global.f32 	[%rd5+7168], %f64;
$L__BB24_98:
	or.b32  	%r645, %r2, 2048;
	cvt.u64.u32 	%rd26, %r645;
	setp.le.u64 	%p62, %rd2, %rd26;
	@%p62 bra 	$L__BB24_100;
	xor.b32  	%r646, %r177, -2147483648;
	st.global.u32 	[%rd4+8192], %r646;
	st.global.f32 	[%rd5+8192], %f65;
$L__BB24_100:
	add.s32 	%r647, %r2, 2304;
	cvt.u64.u32 	%rd27, %r647;
	setp.le.u64 	%p63, %rd2, %rd27;
	@%p63 bra 	$L__BB24_102;
	xor.b32  	%r648, %r178, -2147483648;
	st.global.u32 	[%rd4+9216], %r648;
	st.global.f32 	[%rd5+9216], %f66;
$L__BB24_102:
	add.s32 	%r649, %r2, 2560;
	cvt.u64.u32 	%rd28, %r649;
	setp.le.u64 	%p64, %rd2, %rd28;
	@%p64 bra 	$L__BB24_104;
	xor.b32  	%r650, %r179, -2147483648;
	st.global.u32 	[%rd4+10240], %r650;
	st.global.f32 	[%rd5+10240], %f67;
$L__BB24_104:
	add.s32 	%r651, %r2, 2816;
	cvt.u64.u32 	%rd29, %r651;
	setp.le.u64 	%p65, %rd2, %rd29;
	@%p65 bra 	$L__BB24_106;
	xor.b32  	%r652, %r180, -2147483648;
	st.global.u32 	[%rd4+11264], %r652;
	st.global.f32 	[%rd5+11264], %f68;
$L__BB24_106:
	or.b32  	%r653, %r2, 3072;
	cvt.u64.u32 	%rd30, %r653;
	setp.le.u64 	%p66, %rd2, %rd30;
	@%p66 bra 	$L__BB24_108;
	xor.b32  	%r654, %r181, -2147483648;
	st.global.u32 	[%rd4+12288], %r654;
	st.global.f32 	[%rd5+12288], %f69;
$L__BB24_108:
	add.s32 	%r655, %r2, 3328;
	cvt.u64.u32 	%rd31, %r655;
	setp.le.u64 	%p67, %rd2, %rd31;
	@%p67 bra 	$L__BB24_110;
	xor.b32  	%r656, %r182, -2147483648;
	st.global.u32 	[%rd4+13312], %r656;
	st.global.f32 	[%rd5+13312], %f70;
$L__BB24_110:
	add.s32 	%r657, %r2, 3584;
	cvt.u64.u32 	%rd32, %r657;
	setp.le.u64 	%p68, %rd2, %rd32;
	@%p68 bra 	$L__BB24_112;
	xor.b32  	%r658, %r183, -2147483648;
	st.global.u32 	[%rd4+14336], %r658;
	st.global.f32 	[%rd5+14336], %f71;
$L__BB24_112:
	add.s32 	%r659, %r2, 3840;
	cvt.u64.u32 	%rd33, %r659;
	setp.le.u64 	%p69, %rd2, %rd33;
	@%p69 bra 	$L__BB24_114;
	xor.b32  	%r660, %r184, -2147483648;
	st.global.u32 	[%rd4+15360], %r660;
	st.global.f32 	[%rd5+15360], %f72;
$L__BB24_114:
	or.b32  	%r661, %r2, 4096;
	cvt.u64.u32 	%rd34, %r661;
	setp.le.u64 	%p70, %rd2, %rd34;
	@%p70 bra 	$L__BB24_116;
	xor.b32  	%r662, %r185, -2147483648;
	st.global.u32 	[%rd4+16384], %r662;
	st.global.f32 	[%rd5+16384], %f73;
$L__BB24_116:
	add.s32 	%r663, %r2, 4352;
	cvt.u64.u32 	%rd35, %r663;
	setp.le.u64 	%p71, %rd2, %rd35;
	@%p71 bra 	$L__BB24_118;
	xor.b32  	%r664, %r186, -2147483648;
	st.global.u32 	[%rd4+17408], %r664;
	st.global.f32 	[%rd5+17408], %f74;
$L__BB24_118:
	add.s32 	%r665, %r2, 4608;
	cvt.u64.u32 	%rd36, %r665;
	setp.le.u64 	%p72, %rd2, %rd36;
	@%p72 bra 	$L__BB24_120;
	xor.b32  	%r666, %r187, -2147483648;
	st.global.u32 	[%rd4+18432], %r666;
	st.global.f32 	[%rd5+18432], %f75;
$L__BB24_120:
	ret;
$L__BB24_121:
	shl.b32 	%r667, %r149, 2;
	mov.u32 	%r668, _ZZN3cub18CUB_300001_SM_10006detail10radix_sort31DeviceRadixSortSingleTileKernelINS1_5radix10policy_hubIifyE10Policy1000ELNS0_9SortOrderE0EifyNS1_21identity_decomposer_tEEEvPKT1_PSA_PKT2_PSE_T3_iiT4_E12temp_storage;
	add.s32 	%r669, %r668, %r667;
	st.shared.u32 	[%r669], %r745;
	shl.b32 	%r670, %r150, 2;
	add.s32 	%r671, %r668, %r670;
	st.shared.u32 	[%r671], %r744;
	shl.b32 	%r672, %r151, 2;
	add.s32 	%r673, %r668, %r672;
	st.shared.u32 	[%r673], %r743;
	shl.b32 	%r674, %r152, 2;
	add.s32 	%r675, %r668, %r674;
	st.shared.u32 	[%r675], %r742;
	shl.b32 	%r676, %r153, 2;
	add.s32 	%r677, %r668, %r676;
	st.shared.u32 	[%r677], %r741;
	shl.b32 	%r678, %r154, 2;
	add.s32 	%r679, %r668, %r678;
	st.shared.u32 	[%r679], %r740;
	shl.b32 	%r680, %r155, 2;
	add.s32 	%r681, %r668, %r680;
	st.shared.u32 	[%r681], %r739;
	shl.b32 	%r682, %r156, 2;
	add.s32 	%r683, %r668, %r682;
	st.shared.u32 	[%r683], %r738;
	shl.b32 	%r684, %r157, 2;
	add.s32 	%r685, %r668, %r684;
	st.shared.u32 	[%r685], %r737;
	shl.b32 	%r686, %r158, 2;
	add.s32 	%r687, %r668, %r686;
	st.shared.u32 	[%r687], %r736;
	shl.b32 	%r688, %r159, 2;
	add.s32 	%r689, %r668, %r688;
	st.shared.u32 	[%r689], %r735;
	shl.b32 	%r690, %r160, 2;
	add.s32 	%r691, %r668, %r690;
	st.shared.u32 	[%r691], %r734;
	shl.b32 	%r692, %r161, 2;
	add.s32 	%r693, %r668, %r692;
	st.shared.u32 	[%r693], %r733;
	shl.b32 	%r694, %r162, 2;
	add.s32 	%r695, %r668, %r694;
	st.shared.u32 	[%r695], %r732;
	shl.b32 	%r696, %r163, 2;
	add.s32 	%r697, %r668, %r696;
	st.shared.u32 	[%r697], %r731;
	shl.b32 	%r698, %r164, 2;
	add.s32 	%r699, %r668, %r698;
	st.shared.u32 	[%r699], %r730;
	shl.b32 	%r700, %r165, 2;
	add.s32 	%r701, %r668, %r700;
	st.shared.u32 	[%r701], %r729;
	shl.b32 	%r702, %r166, 2;
	add.s32 	%r703, %r668, %r702;
	st.shared.u32 	[%r703], %r728;
	shl.b32 	%r704, %r167, 2;
	add.s32 	%r705, %r668, %r704;
	st.shared.u32 	[%r705], %r727;
	bar.sync 	0;
	ld.shared.u32 	%r745, [%r65];
	ld.shared.u32 	%r744, [%r65+4];
	ld.shared.u32 	%r743, [%r65+8];
	ld.shared.u32 	%r742, [%r65+12];
	ld.shared.u32 	%r741, [%r65+16];
	ld.shared.u32 	%r740, [%r65+20];
	ld.shared.u32 	%r739, [%r65+24];
	ld.shared.u32 	%r738, [%r65+28];
	ld.shared.u32 	%r737, [%r65+32];
	ld.shared.u32 	%r736, [%r65+36];
	ld.shared.u32 	%r735, [%r65+40];
	ld.shared.u32 	%r734, [%r65+44];
	ld.shared.u32 	%r733, [%r65+48];
	ld.shared.u32 	%r732, [%r65+52];
	ld.shared.u32 	%r731, [%r65+56];
	ld.shared.u32 	%r730, [%r65+60];
	ld.shared.u32 	%r729, [%r65+64];
	ld.shared.u32 	%r728, [%r65+68];
	ld.shared.u32 	%r727, [%r65+72];
	bar.sync 	0;
	st.shared.f32 	[%r669], %f152;
	st.shared.f32 	[%r671], %f151;
	st.shared.f32 	[%r673], %f150;
	st.shared.f32 	[%r675], %f149;
	st.shared.f32 	[%r677], %f148;
	st.shared.f32 	[%r679], %f147;
	st.shared.f32 	[%r681], %f146;
	st.shared.f32 	[%r683], %f145;
	st.shared.f32 	[%r685], %f144;
	st.shared.f32 	[%r687], %f143;
	st.shared.f32 	[%r689], %f142;
	st.shared.f32 	[%r691], %f141;
	st.shared.f32 	[%r693], %f140;
	st.shared.f32 	[%r695], %f139;
	st.shared.f32 	[%r697], %f138;
	st.shared.f32 	[%r699], %f137;
	st.shared.f32 	[%r701], %f136;
	st.shared.f32 	[%r703], %f135;
	st.shared.f32 	[%r705], %f134;
	bar.sync 	0;
	ld.shared.f32 	%f152, [%r65];
	ld.shared.f32 	%f151, [%r65+4];
	ld.shared.f32 	%f150, [%r65+8];
	ld.shared.f32 	%f149, [%r65+12];
	ld.shared.f32 	%f148, [%r65+16];
	ld.shared.f32 	%f147, [%r65+20];
	ld.shared.f32 	%f146, [%r65+24];
	ld.shared.f32 	%f145, [%r65+28];
	ld.shared.f32 	%f144, [%r65+32];
	ld.shared.f32 	%f143, [%r65+36];
	ld.shared.f32 	%f142, [%r65+40];
	ld.shared.f32 	%f141, [%r65+44];
	ld.shared.f32 	%f140, [%r65+48];
	ld.shared.f32 	%f139, [%r65+52];
	ld.shared.f32 	%f138, [%r65+56];
	ld.shared.f32 	%f137, [%r65+60];
	ld.shared.f32 	%f136, [%r65+64];
	ld.shared.f32 	%f135, [%r65+68];
	ld.shared.f32 	%f134, [%r65+72];
	bar.sync 	0;
	add.s32 	%r726, %r726, 6;
	add.s32 	%r725, %r725, -6;
	bra.uni 	$L__BB24_77;

}
	// .globl	_ZN3cub18CUB_300001_SM_10006detail10radix_sort30DeviceRadixSortHistogramKernelINS1_5radix10policy_hubIifyE10Policy1000ELNS0_9SortOrderE0EiyNS1_21identity_decomposer_tEEEvPT2_PKT1_SA_iiT3_
.visible .entry _ZN3cub18CUB_300001_SM_10006detail10radix_sort30DeviceRadixSortHistogramKernelINS1_5radix10policy_hubIifyE10Policy1000ELNS0_9SortOrderE0EiyNS1_21identity_decomposer_tEEEvPT2_PKT1_SA_iiT3_(
	.param .u64 .ptr .align 1 _ZN3cub18CUB_300001_SM_10006detail10radix_sort30DeviceRadixSortHistogramKernelINS1_5radix10policy_hubIifyE10Policy1000ELNS0_9SortOrderE0EiyNS1_21identity_decomposer_tEEEvPT2_PKT1_SA_iiT3__param_0,
	.param .u64 .ptr .align 1 _ZN3cub18CUB_300001_SM_10006detail10radix_sort30DeviceRadixSortHistogramKernelINS1_5radix10policy_hubIifyE10Policy1000ELNS0_9SortOrderE0EiyNS1_21identity_decomposer_tEEEvPT2_PKT1_SA_iiT3__param_1,
	.param .u64 _ZN3cub18CUB_300001_SM_10006detail10radix_sort30DeviceRadixSortHistogramKernelINS1_5radix10policy_hubIifyE10Policy1000ELNS0_9SortOrderE0EiyNS1_21identity_decomposer_tEEEvPT2_PKT1_SA_iiT3__param_2,
	.param .u32 _ZN3cub18CUB_300001_SM_10006detail10radix_sort30DeviceRadixSortHistogramKernelINS1_5radix10policy_hubIifyE10Policy1000ELNS0_9SortOrderE0EiyNS1_21identity_decomposer_tEEEvPT2_PKT1_SA_iiT3__param_3,
	.param .u32 _ZN3cub18CUB_300001_SM_10006detail10radix_sort30DeviceRadixSortHistogramKernelINS1_5radix10policy_hubIifyE10Policy1000ELNS0_9SortOrderE0EiyNS1_21identity_decomposer_tEEEvPT2_PKT1_SA_iiT3__param_4,
	.param .align 1 .b8 _ZN3cub18CUB_300001_SM_10006detail10radix_sort30DeviceRadixSortHistogramKernelINS1_5radix10policy_hubIifyE10Policy1000ELNS0_9SortOrderE0EiyNS1_21identity_decomposer_tEEEvPT2_PKT1_SA_iiT3__param_5[1]
)
.maxntid 128
{
	.reg .pred 	%p<91>;
	.reg .b32 	%r<486>;
	.reg .b64 	%rd<137>;
	// demoted variable
	.shared .align 4 .b8 _ZZN3cub18CUB_300001_SM_10006detail10radix_sort30DeviceRadixSortHistogramKernelINS1_5radix10policy_hubIifyE10Policy1000ELNS0_9SortOrderE0EiyNS1_21identity_decomposer_tEEEvPT2_PKT1_SA_iiT3_E12temp_storage[4096];
	ld.param.u64 	%rd18, [_ZN3cub18CUB_300001_SM_10006detail10radix_sort30DeviceRadixSortHistogramKernelINS1_5radix10policy_hubIifyE10Policy1000ELNS0_9SortOrderE0EiyNS1_21identity_decomposer_tEEEvPT2_PKT1_SA_iiT3__param_0];
	ld.param.u64 	%rd19, [_ZN3cub18CUB_300001_SM_10006detail10radix_sort30DeviceRadixSortHistogramKernelINS1_5radix10policy_hubIifyE10Policy1000ELNS0_9SortOrderE0EiyNS1_21identity_decomposer_tEEEvPT2_PKT1_SA_iiT3__param_1];
	ld.param.u64 	%rd17, [_ZN3cub18CUB_300001_SM_10006detail10radix_sort30DeviceRadixSortHistogramKernelINS1_5radix10policy_hubIifyE10Policy1000ELNS0_9SortOrderE0EiyNS1_21identity_decomposer_tEEEvPT2_PKT1_SA_iiT3__param_2];
	ld.param.u32 	%r174, [_ZN3cub18CUB_300001_SM_10006detail10radix_sort30DeviceRadixSortHistogramKernelINS1_5radix10policy_hubIifyE10Policy1000ELNS0_9SortOrderE0EiyNS1_21identity_decomposer_tEEEvPT2_PKT1_SA_iiT3__param_3];
	ld.param.u32 	%r175, [_ZN3cub18CUB_300001_SM_10006detail10radix_sort30DeviceRadixSortHistogramKernelINS1_5radix10policy_hubIifyE10Policy1000ELNS0_9SortOrderE0EiyNS1_21identity_decomposer_tEEEvPT2_PKT1_SA_iiT3__param_4];
	cvta.to.global.u64 	%rd1, %rd19;
	cvta.to.global.u64 	%rd2, %rd18;
	setp.eq.s64 	%p2, %rd17, 0;
	@%p2 bra 	$L__BB25_153;
	sub.s32 	%r176, %r175, %r174;
	add.s32 	%r177, %r176, 7;
	shr.s32 	%r178, %r177, 31;
	shr.u32 	%r179, %r178, 29;
	add.s32 	%r180, %r177, %r179;
	shr.s32 	%r181, %r180, 3;
	mov.u32 	%r182, %tid.x;
	setp.gt.u32 	%p3, %r182, 255;
	setp.lt.s32 	%p4, %r177, 8;
	mov.u32 	%r183, %ctaid.x;
	shl.b32 	%r184, %r183, 11;
	cvt.u64.u32 	%rd3, %r184;
	mov.u32 	%r185, %nctaid.x;
	shl.b32 	%r186, %r185, 11;
	cvt.u64.u32 	%rd4, %r186;
	add.s32 	%r1, %r181, -1;
	and.b32  	%r2, %r181, 15;
	and.b32  	%r3, %r181, 7;
	add.s32 	%r4, %r3, -1;
	and.b32  	%r5, %r181, 3;
	or.pred  	%p1, %p3, %p4;
	shl.b32 	%r187, %r182, 2;
	mov.u32 	%r188, _ZZN3cub18CUB_300001_SM_10006detail10radix_sort30DeviceRadixSortHistogramKernelINS1_5radix10policy_hubIifyE10Policy1000ELNS0_9SortOrderE0EiyNS1_21identity_decomposer_tEEEvPT2_PKT1_SA_iiT3_E12temp_storage;
	add.s32 	%r6, %r188, %r187;
	and.b32  	%r7, %r181, 268435440;
	cvt.u64.u32 	%rd5, %r182;
	add.s32 	%r8, %r182, 128;
	add.s32 	%r9, %r182, 256;
	add.s32 	%r10, %r182, 384;
	add.s32 	%r11, %r182, 512;
	add.s32 	%r12, %r182, 640;
	add.s32 	%r13, %r182, 768;
	or.b32  	%r14, %r182, 1024;
	add.s32 	%r15, %r182, 1920;
	and.b32  	%r16, %r181, 268435448;
	and.b32  	%r17, %r181, 1;
	neg.s32 	%r18, %r7;
	add.s32 	%r19, %r6, 8192;
	add.s64 	%rd21, %rd17, -1;
	shr.u64 	%rd22, %rd21, 30;
	add.s64 	%rd23, %rd22, 1;
	min.u64 	%rd6, %rd23, %rd17;
	mov.b64 	%rd135, 0;
$L__BB25_2:
	@%p1 bra 	$L__BB25_30;
	setp.lt.u32 	%p5, %r1, 15;
	mov.b32 	%r439, 0;
	@%p5 bra 	$L__BB25_6;
	mov.u32 	%r436, %r19;
	mov.u32 	%r437, %r18;
$L__BB25_5:
	.pragma "nounroll";
	mov.b32 	%r190, 0;
	st.shared.u32 	[%r436+-8192], %r190;
	st.shared.u32 	[%r436+-7168], %r190;
	st.shared.u32 	[%r436+-6144], %r190;
	st.shared.u32 	[%r436+-5120], %r190;
	st.shared.u32 	[%r436+-4096], %r190;
	st.shared.u32 	[%r436+-3072], %r190;
	st.shared.u32 	[%r436+-2048], %r190;
	st.shared.u32 	[%r436+-1024], %r190;
	st.shared.u32 	[%r436], %r190;
	st.shared.u32 	[%r436+1024], %r190;
	st.shared.u32 	[%r436+2048], %r190;
	st.shared.u32 	[%r436+3072], %r190;
	st.shared.u32 	[%r436+4096], %r190;
	st.shared.u32 	[%r436+5120], %r190;
	st.shared.u32 	[%r436+6144], %r190;
	st.shared.u32 	[%r436+7168], %r190;
	add.s32 	%r437, %r437, 16;
	add.s32 	%r436, %r436, 16384;
	setp.ne.s32 	%p6, %r437, 0;
	mov.u32 	%r439, %r7;
	@%p6 bra 	$L__BB25_5;
$L__BB25_6:
	add.s32 	%r25, %r2, -1;
	setp.eq.s32 	%p7, %r2, 0;
	@%p7 bra 	$L__BB25_16;
	setp.lt.u32 	%p8, %r25, 7;
	@%p8 bra 	$L__BB25_9;
	shl.b32 	%r191, %r439, 10;
	add.s32 	%r192, %r6, %r191;
	mov.b32 	%r193, 0;
	st.shared.u32 	[%r192], %r193;
	st.shared.u32 	[%r192+1024], %r193;
	st.shared.u32 	[%r192+2048], %r193;
	st.shared.u32 	[%r192+3072], %r193;
	st.shared.u32 	[%r192+4096], %r193;
	st.shared.u32 	[%r192+5120], %r193;
	st.shared.u32 	[%r192+6144], %r193;
	st.shared.u32 	[%r192+7168], %r193;
	add.s32 	%r439, %r439, 8;
$L__BB25_9:
	setp.eq.s32 	%p9, %r3, 0;
	@%p9 bra 	$L__BB25_16;
	setp.lt.u32 	%p10, %r4, 3;
	@%p10 bra 	$L__BB25_12;
	shl.b32 	%r194, %r439, 10;
	add.s32 	%r195, %r6, %r194;
	mov.b32 	%r196, 0;
	st.shared.u32 	[%r195], %r196;
	st.shared.u32 	[%r195+1024], %r196;
	st.shared.u32 	[%r195+2048], %r196;
	st.shared.u32 	[%r195+3072], %r196;
	add.s32 	%r439, %r439, 4;
$L__BB25_12:
	setp.eq.s32 	%p11, %r5, 0;
	@%p11 bra 	$L__BB25_16;
	setp.eq.s32 	%p12, %r5, 1;
	shl.b32 	%r197, %r439, 10;
	add.s32 	%r30, %r6, %r197;
	mov.b32 	%r198, 0;
	st.shared.u32 	[%r30], %r198;
	@%p12 bra 	$L__BB25_16;
	setp.eq.s32 	%p13, %r5, 2;
	mov.b32 	%r199, 0;
	st.shared.u32 	[%r30+1024], %r199;
	@%p13 bra 	$L__BB25_16;
	mov.b32 	%r200, 0;
	st.shared.u32 	[%r30+2048], %r200;
$L__BB25_16:
	cvt.u32.u64 	%r201, %rd5;
	setp.gt.u32 	%p14, %r201, 127;
	@%p14 bra 	$L__BB25_30;
	setp.lt.u32 	%p15, %r1, 15;
	mov.b32 	%r443, 0;
	@%p15 bra 	$L__BB25_20;
	mov.b32 	%r441, 0;
$L__BB25_19:
	.pragma "nounroll";
	shl.b32 	%r204, %r441, 10;
	add.s32 	%r205, %r6, %r204;
	mov.b32 	%r206, 0;
	st.shared.u32 	[%r205+512], %r206;
	st.shared.u32 	[%r205+1536], %r206;
	st.shared.u32 	[%r205+2560], %r206;
	st.shared.u32 	[%r205+3584], %r206;
	st.shared.u32 	[%r205+4608], %r206;
	st.shared.u32 	[%r205+5632], %r206;
	st.shared.u32 	[%r205+6656], %r206;
	st.shared.u32 	[%r205+7680], %r206;
	st.shared.u32 	[%r205+8704], %r206;
	st.shared.u32 	[%r205+9728], %r206;
	st.shared.u32 	[%r205+10752], %r206;
	st.shared.u32 	[%r205+11776], %r206;
	st.shared.u32 	[%r205+12800], %r206;
	st.shared.u32 	[%r205+13824], %r206;
	st.shared.u32 	[%r205+14848], %r206;
	st.shared.u32 	[%r205+15872], %r206;
	add.s32 	%r441, %r441, 16;
	setp.ne.s32 	%p16, %r441, %r7;
	mov.u32 	%r443, %r7;
	@%p16 bra 	$L__BB25_19;
$L__BB25_20:
	setp.eq.s32 	%p17, %r2, 0;
	@%p17 bra 	$L__BB25_30;
	setp.lt.u32 	%p18, %r25, 7;
	@%p18 bra 	$L__BB25_23;
	shl.b32 	%r207, %r443, 10;
	add.s32 	%r208, %r6, %r207;
	mov.b32 	%r209, 0;
	st.shared.u32 	[%r208+512], %r209;
	st.shared.u32 	[%r208+1536], %r209;
	st.shared.u32 	[%r208+2560], %r209;
	st.shared.u32 	[%r208+3584], %r209;
	st.shared.u32 	[%r208+4608], %r209;
	st.shared.u32 	[%r208+5632], %r209;
	st.shared.u32 	[%r208+6656], %r209;
	st.shared.u32 	[%r208+7680], %r209;
	add.s32 	%r443, %r443, 8;
$L__BB25_23:
	setp.eq.s32 	%p19, %r3, 0;
	@%p19 bra 	$L__BB25_30;
	setp.lt.u32 	%p20, %r4, 3;
	@%p20 bra 	$L__BB25_26;
	shl.b32 	%r210, %r443, 10;
	add.s32 	%r211, %r6, %r210;
	mov.b32 	%r212, 0;
	st.shared.u32 	[%r211+512], %r212;
	st.shared.u32 	[%r211+1536], %r212;
	st.shared.u32 	[%r211+2560], %r212;
	st.shared.u32 	[%r211+3584], %r212;
	add.s32 	%r443, %r443, 4;
$L__BB25_26:
	setp.eq.s32 	%p21, %r5, 0;
	@%p21 bra 	$L__BB25_30;
	setp.eq.s32 	%p22, %r5, 1;
	shl.b32 	%r213, %r443, 10;
	add.s32 	%r38, %r6, %r213;
	mov.b32 	%r214, 0;
	st.shared.u32 	[%r38+512], %r214;
	@%p22 bra 	$L__BB25_30;
	setp.eq.s32 	%p23, %r5, 2;
	mov.b32 	%r215, 0;
	st.shared.u32 	[%r38+1536], %r215;
	@%p23 bra 	$L__BB25_30;
	mov.b32 	%r216, 0;
	st.shared.u32 	[%r38+2560], %r216;
$L__BB25_30:
	bar.sync 	0;
	bar.sync 	0;
	shl.b64 	%rd8, %rd135, 30;
	sub.s64 	%rd24, %rd17, %rd8;
	min.u64 	%rd9, %rd24, 1073741824;
	setp.le.u64 	%p24, %rd9, %rd3;
	@%p24 bra 	$L__BB25_70;
	mov.u64 	%rd136, %rd3;
$L__BB25_32:
	add.s64 	%rd11, %rd136, %rd8;
	sub.s64 	%rd12, %rd17, %rd11;
	setp.lt.u64 	%p25, %rd12, 2048;
	@%p25 bra 	$L__BB25_34;
	add.s64 	%rd27, %rd11, %rd5;
	shl.b64 	%rd28, %rd27, 2;
	add.s64 	%rd29, %rd1, %rd28;
	ld.global.u32 	%r475, [%rd29];
	ld.global.u32 	%r474, [%rd29+512];
	ld.global.u32 	%r473, [%rd29+1024];
	ld.global.u32 	%r472, [%rd29+1536];
	ld.global.u32 	%r471, [%rd29+2048];
	ld.global.u32 	%r470, [%rd29+2560];
	ld.global.u32 	%r469, [%rd29+3072];
	ld.global.u32 	%r468, [%rd29+3584];
	ld.global.u32 	%r467, [%rd29+4096];
	ld.global.u32 	%r466, [%rd29+4608];
	ld.global.u32 	%r465, [%rd29+5120];
	ld.global.u32 	%r464, [%rd29+5632];
	ld.global.u32 	%r463, [%rd29+6144];
	ld.global.u32 	%r462, [%rd29+6656];
	ld.global.u32 	%r461, [%rd29+7168];
	ld.global.u32 	%r460, [%rd29+7680];
	bra.uni 	$L__BB25_66;
$L__BB25_34:
	cvt.u32.u64 	%r218, %rd5;
	cvt.u32.u64 	%r55, %rd12;
	setp.ge.s32 	%p26, %r218, %r55;
	add.s64 	%rd25, %rd11, %rd5;
	shl.b64 	%rd26, %rd25, 2;
	add.s64 	%rd13, %rd1, %rd26;
	mov.b32 	%r475, 2147483647;
	@%p26 bra 	$L__BB25_36;
	ld.global.u32 	%r475, [%rd13];
$L__BB25_36:
	setp.ge.s32 	%p27, %r8, %r55;
	mov.b32 	%r474, 2147483647;
	@%p27 bra 	$L__BB25_38;
	ld.global.u32 	%r474, [%rd13+512];
$L__BB25_38:
	setp.ge.s32 	%p28, %r9, %r55;
	mov.b32 	%r473, 2147483647;
	@%p28 bra 	$L__BB25_40;
	ld.global.u32 	%r473, [%rd13+1024];
$L__BB25_40:
	setp.ge.s32 	%p29, %r10, %r55;
	mov.b32 	%r472, 2147483647;
	@%p29 bra 	$L__BB25_42;
	ld.global.u32 	%r472, [%rd13+1536];
$L__BB25_42:
	setp.ge.s32 	%p30, %r11, %r55;
	mov.b32 	%r471, 2147483647;
	@%p30 bra 	$L__BB25_44;
	ld.global.u32 	%r471, [%rd13+2048];
$L__BB25_44:
	setp.ge.s32 	%p31, %r12, %r55;
	mov.b32 	%r470, 2147483647;
	@%p31 bra 	$L__BB25_46;
	ld.global.u32 	%r470, [%rd13+2560];
$L__BB25_46:
	setp.ge.s32 	%p32, %r13, %r55;
	mov.b32 	%r469, 2147483647;
	@%p32 bra 	$L__BB25_48;
	ld.global.u32 	%r469, [%rd13+3072];
$L__BB25_48:
	mov.u32 	%r226, %tid.x;
	add.s32 	%r227, %r226, 896;
	setp.ge.s32 	%p33, %r227, %r55;
	mov.b32 	%r468, 2147483647;
	@%p33 bra 	$L__BB25_50;
	ld.global.u32 	%r468, [%rd13+3584];
$L__BB25_50:
	setp.ge.s32 	%p34, %r14, %r55;
	mov.b32 	%r467, 2147483647;
	@%p34 bra 	$L__BB25_52;
	ld.global.u32 	%r467, [%rd13+4096];
$L__BB25_52:
	add.s32 	%r231, %r226, 1152;
	setp.ge.s32 	%p35, %r231, %r55;
	mov.b32 	%r466, 2147483647;
	@%p35 bra 	$L__BB25_54;
	ld.global.u32 	%r466, [%rd13+4608];
$L__BB25_54:
	add.s32 	%r234, %r226, 1280;
	setp.ge.s32 	%p36, %r234, %r55;
	mov.b32 	%r465, 2147483647;
	@%p36 bra 	$L__BB25_56;
	ld.global.u32 	%r465, [%rd13+5120];
$L__BB25_56:
	add.s32 	%r237, %r226, 1408;
	setp.ge.s32 	%p37, %r237, %r55;
	mov.b32 	%r464, 2147483647;
	@%p37 bra 	$L__BB25_58;
	ld.global.u32 	%r464, [%rd13+5632];
$L__BB25_58:
	add.s32 	%r240, %r226, 1536;
	setp.ge.s32 	%p38, %r240, %r55;
	mov.b32 	%r463, 2147483647;
	@%p38 bra 	$L__BB25_60;
	ld.global.u32 	%r463, [%rd13+6144];
$L__BB25_60:
	add.s32 	%r243, %r226, 1664;
	setp.ge.s32 	%p39, %r243, %r55;
	mov.b32 	%r462, 2147483647;
	@%p39 bra 	$L__BB25_62;
	ld.global.u32 	%r462, [%rd13+6656];
$L__BB25_62:
	add.s32 	%r246, %r226, 1792;
	setp.ge.s32 	%p40, %r246, %r55;
	mov.b32 	%r461, 2147483647;
	@%p40 bra 	$L__BB25_64;
	ld.global.u32 	%r461, [%rd13+7168];
$L__BB25_64:
	setp.ge.s32 	%p41, %r15, %r55;
	mov.b32 	%r460, 2147483647;
	@%p41 bra 	$L__BB25_66;
	ld.global.u32 	%r460, [%rd13+7680];
$L__BB25_66:
	setp.le.s32 	%p42, %r175, %r174;
	@%p42 bra 	$L__BB25_69;
	xor.b32  	%r103, %r460, -2147483648;
	xor.b32  	%r104, %r461, -2147483648;
	xor.b32  	%r105, %r462, -2147483648;
	xor.b32  	%r106, %r463, -2147483648;
	xor.b32  	%r107, %r464, -2147483648;
	xor.b32  	%r108, %r465, -2147483648;
	xor.b32  	%r109, %r466, -2147483648;
	xor.b32  	%r110, %r467, -2147483648;
	xor.b32  	%r111, %r468, -2147483648;
	xor.b32  	%r112, %r469, -2147483648;
	xor.b32  	%r113, %r470, -2147483648;
	xor.b32  	%r114, %r471, -2147483648;
	xor.b32  	%r115, %r472, -2147483648;
	xor.b32  	%r116, %r473, -2147483648;
	xor.b32  	%r117, %r474, -2147483648;
	xor.b32  	%r118, %r475, -2147483648;
	mov.b32 	%r476, 0;
	mov.u32 	%r477, %r174;
$L__BB25_68:
	sub.s32 	%r249, %r175, %r477;
	shl.b32 	%r250, %r476, 10;
	mov.u32 	%r251, _ZZN3cub18CUB_300001_SM_10006detail10radix_sort30DeviceRadixSortHistogramKernelINS1_5radix10policy_hubIifyE10Policy1000ELNS0_9SortOrderE0EiyNS1_21identity_decomposer_tEEEvPT2_PKT1_SA_iiT3_E12temp_storage;
	add.s32 	%r252, %r251, %r250;
	min.s32 	%r253, %r249, 8;
	mov.b32 	%r254, -1;
	shl.b32 	%r255, %r254, %r253;
	not.b32 	%r256, %r255;
	shr.u32 	%r257, %r118, %r477;
	and.b32  	%r258, %r257, %r256;
	shl.b32 	%r259, %r258, 2;
	add.s32 	%r260, %r252, %r259;
	atom.shared.add.u32 	%r261, [%r260], 1;
	shr.u32 	%r262, %r117, %r477;
	and.b32  	%r263, %r262, %r256;
	shl.b32 	%r264, %r263, 2;
	add.s32 	%r265, %r252, %r264;
	atom.shared.add.u32 	%r266, [%r265], 1;
	shr.u32 	%r267, %r116, %r477;
	and.b32  	%r268, %r267, %r256;
	shl.b32 	%r269, %r268, 2;
	add.s32 	%r270, %r252, %r269;
	atom.shared.add.u32 	%r271, [%r270], 1;
	shr.u32 	%r272, %r115, %r477;
	and.b32  	%r273, %r272, %r256;
	shl.b32 	%r274, %r273, 2;
	add.s32 	%r275, %r252, %r274;
	atom.shared.add.u32 	%r276, [%r275], 1;
	shr.u32 	%r277, %r114, %r477;
	and.b32  	%r278, %r277, %r256;
	shl.b32 	%r279, %r278, 2;
	add.s32 	%r280, %r252, %r279;
	atom.shared.add.u32 	%r281, [%r280], 1;
	shr.u32 	%r282, %r113, %r477;
	and.b32  	%r283, %r282, %r256;
	shl.b32 	%r284, %r283, 2;
	add.s32 	%r285, %r252, %r284;
	atom.shared.add.u32 	%r286, [%r285], 1;
	shr.u32 	%r287, %r112, %r477;
	and.b32  	%r288, %r287, %r256;
	shl.b32 	%r289, %r288, 2;
	add.s32 	%r290, %r252, %r289;
	atom.shared.add.u32 	%r291, [%r290], 1;
	shr.u32 	%r292, %r111, %r477;
	and.b32  	%r293, %r292, %r256;
	shl.b32 	%r294, %r293, 2;
	add.s32 	%r295, %r252, %r294;
	atom.shared.add.u32 	%r296, [%r295], 1;
	shr.u32 	%r297, %r110, %r477;
	and.b32  	%r298, %r297, %r256;
	shl.b32 	%r299, %r298, 2;
	add.s32 	%r300, %r252, %r299;
	atom.shared.add.u32 	%r301, [%r300], 1;
	shr.u32 	%r302, %r109, %r477;
	and.b32  	%r303, %r302, %r256;
	shl.b32 	%r304, %r303, 2;
	add.s32 	%r305, %r252, %r304;
	atom.shared.add.u32 	%r306, [%r305], 1;
	shr.u32 	%r307, %r108, %r477;
	and.b32  	%r308, %r307, %r256;
	shl.b32 	%r309, %r308, 2;
	add.s32 	%r310, %r252, %r309;
	atom.shared.add.u32 	%r311, [%r310], 1;
	shr.u32 	%r312, %r107, %r477;
	and.b32  	%r313, %r312, %r256;
	shl.b32 	%r314, %r313, 2;
	add.s32 	%r315, %r252, %r314;
	atom.shared.add.u32 	%r316, [%r315], 1;
	shr.u32 	%r317, %r106, %r477;
	and.b32  	%r318, %r317, %r256;
	shl.b32 	%r319, %r318, 2;
	add.s32 	%r320, %r252, %r319;
	atom.shared.add.u32 	%r321, [%r320], 1;
	shr.u32 	%r322, %r105, %r477;
	and.b32  	%r323, %r322, %r256;
	shl.b32 	%r324, %r323, 2;
	add.s32 	%r325, %r252, %r324;
	atom.shared.add.u32 	%r326, [%r325], 1;
	shr.u32 	%r327, %r104, %r477;
	and.b32  	%r328, %r327, %r256;
	shl.b32 	%r329, %r328, 2;
	add.s32 	%r330, %r252, %r329;
	atom.shared.add.u32 	%r331, [%r330], 1;
	shr.u32 	%r332, %r103, %r477;
	and.b32  	%r333, %r332, %r256;
	shl.b32 	%r334, %r333, 2;
	add.s32 	%r335, %r252, %r334;
	atom.shared.add.u32 	%r336, [%r335], 1;
	add.s32 	%r477, %r477, 8;
	add.s32 	%r476, %r476, 1;
	setp.lt.s32 	%p43, %r477, %r175;
	@%p43 bra 	$L__BB25_68;
$L__BB25_69:
	add.s64 	%rd136, %rd136, %rd4;
	setp.lt.u64 	%p44, %rd136, %rd9;
	@%p44 bra 	$L__BB25_32;
$L__BB25_70:
	bar.sync 	0;
	@%p1 bra 	$L__BB25_152;
	setp.lt.u32 	%p45, %r1, 7;
	mov.b32 	%r480, 0;
	@%p45 bra 	$L__BB25_90;
	mov.b32 	%r478, 0;
$L__BB25_73:
	.pragma "nounroll";
	shl.b32 	%r339, %r478, 10;
	add.s32 	%r124, %r6, %r339;
	ld.shared.u32 	%r125, [%r124];
	setp.eq.s32 	%p46, %r125, 0;
	@%p46 bra 	$L__BB25_75;
	cvt.u32.u64 	%r340, %rd5;
	shl.b32 	%r341, %r478, 8;
	add.s32 	%r342, %r341, %r340;
	mul.wide.u32 	%rd30, %r342, 8;
	add.s64 	%rd31, %rd2, %rd30;
	cvt.u64.u32 	%rd32, %r125;
	atom.global.add.u64 	%rd33, [%rd31], %rd32;
$L__BB25_75:
	ld.shared.u32 	%r126, [%r124+1024];
	setp.eq.s32 	%p47, %r126, 0;
	@%p47 bra 	$L__BB25_77;
	cvt.u32.u64 	%r343, %rd5;
	shl.b32 	%r344, %r478, 8;
	add.s32 	%r345, %r344, %r343;
	add.s32 	%r346, %r345, 256;
	mul.wide.u32 	%rd34, %r346, 8;
	add.s64 	%rd35, %rd2, %rd34;
	cvt.u64.u32 	%rd36, %r126;
	atom.global.add.u64 	%rd37, [%rd35], %rd36;
$L__BB25_77:
	ld.shared.u32 	%r127, [%r124+2048];
	setp.eq.s32 	%p48, %r127, 0;
	@%p48 bra 	$L__BB25_79;
	cvt.u32.u64 	%r347, %rd5;
	shl.b32 	%r348, %r478, 8;
	add.s32 	%r349, %r348, %r347;
	add.s32 	%r350, %r349, 512;
	mul.wide.u32 	%rd38, %r350, 8;
	add.s64 	%rd39, %rd2, %rd38;
	cvt.u64.u32 	%rd40, %r127;
	atom.global.add.u64 	%rd41, [%rd39], %rd40;
$L__BB25_79:
	ld.shared.u32 	%r128, [%r124+3072];
	setp.eq.s32 	%p49, %r128, 0;
	@%p49 bra 	$L__BB25_81;
	cvt.u32.u64 	%r351, %rd5;
	shl.b32 	%r352, %r478, 8;
	add.s32 	%r353, %r352, %r351;
	add.s32 	%r354, %r353, 768;
	mul.wide.u32 	%rd42, %r354, 8;
	add.s64 	%rd43, %rd2, %rd42;
	cvt.u64.u32 	%rd44, %r128;
	atom.global.add.u64 	%rd45, [%rd43], %rd44;
$L__BB25_81:
	ld.shared.u32 	%r129, [%r124+4096];
	setp.eq.s32 	%p50, %r129, 0;
	@%p50 bra 	$L__BB25_83;
	cvt.u32.u64 	%r355, %rd5;
	shl.b32 	%r356, %r478, 8;
	add.s32 	%r357, %r356, %r355;
	add.s32 	%r358, %r357, 1024;
	mul.wide.u32 	%rd46, %r358, 8;
	add.s64 	%rd47, %rd2, %rd46;
	cvt.u64.u32 	%rd48, %r129;
	atom.global.add.u64 	%rd49, [%rd47], %rd48;
$L__BB25_83:
	ld.shared.u32 	%r130, [%r124+5120];
	setp.eq.s32 	%p51, %r130, 0;
	@%p51 bra 	$L__BB25_85;
	cvt.u32.u64 	%r359, %rd5;
	shl.b32 	%r360, %r478, 8;
	add.s32 	%r361, %r360, %r359;
	add.s32 	%r362, %r361, 1280;
	mul.wide.u32 	%rd50, %r362, 8;
	add.s64 	%rd51, %rd2, %rd50;
	cvt.u64.u32 	%rd52, %r130;
	atom.global.add.u64 	%rd53, [%rd51], %rd52;
$L__BB25_85:
	ld.shared.u32 	%r131, [%r124+6144];
	setp.eq.s32 	%p52, %r131, 0;
	@%p52 bra 	$L__BB25_87;
	cvt.u32.u64 	%r363, %rd5;
	shl.b32 	%r364, %r478, 8;
	add.s32 	%r365, %r364, %r363;
	add.s32 	%r366, %r365, 1536;
	mul.wide.u32 	%rd54, %r366, 8;
	add.s64 	%rd55, %rd2, %rd54;
	cvt.u64.u32 	%rd56, %r131;
	atom.global.add.u64 	%rd57, [%rd55], %rd56;
$L__BB25_87:
	ld.shared.u32 	%r132, [%r124+7168];
	setp.eq.s32 	%p53, %r132, 0;
	@%p53 bra 	$L__BB25_89;
	cvt.u32.u64 	%r367, %rd5;
	shl.b32 	%r368, %r478, 8;
	add.s32 	%r369, %r368, %r367;
	add.s32 	%r370, %r369, 1792;
	mul.wide.u32 	%rd58, %r370, 8;
	add.s64 	%rd59, %rd2, %rd58;
	cvt.u64.u32 	%rd60, %r132;
	atom.global.add.u64 	%rd61, [%rd59], %rd60;
$L__BB25_89:
	add.s32 	%r478, %r478, 8;
	setp.ne.s32 	%p54, %r478, %r16;
	mov.u32 	%r480, %r16;
	@%p54 bra 	$L__BB25_73;
$L__BB25_90:
	add.s32 	%r135, %r5, -1;
	setp.eq.s32 	%p55, %r3, 0;
	@%p55 bra 	$L__BB25_111;
	setp.lt.u32 	%p56, %r4, 3;
	@%p56 bra 	$L__BB25_101;
	shl.b32 	%r371, %r480, 10;
	add.s32 	%r136, %r6, %r371;
	ld.shared.u32 	%r137, [%r136];
	setp.eq.s32 	%p57, %r137, 0;
	@%p57 bra 	$L__BB25_94;
	cvt.u32.u64 	%r372, %rd5;
	shl.b32 	%r373, %r480, 8;
	add.s32 	%r374, %r373, %r372;
	mul.wide.u32 	%rd62, %r374, 8;
	add.s64 	%rd63, %rd2, %rd62;
	cvt.u64.u32 	%rd64, %r137;
	atom.global.add.u64 	%rd65, [%rd63], %rd64;
$L__BB25_94:
	ld.shared.u32 	%r138, [%r136+1024];
	setp.eq.s32 	%p58, %r138, 0;
	@%p58 bra 	$L__BB25_96;
	cvt.u32.u64 	%r375, %rd5;
	shl.b32 	%r376, %r480, 8;
	add.s32 	%r377, %r376, %r375;
	add.s32 	%r378, %r377, 256;
	mul.wide.u32 	%rd66, %r378, 8;
	add.s64 	%rd67, %rd2, %rd66;
	cvt.u64.u32 	%rd68, %r138;
	atom.global.add.u64 	%rd69, [%rd67], %rd68;
$L__BB25_96:
	ld.shared.u32 	%r139, [%r136+2048];
	setp.eq.s32 	%p59, %r139, 0;
	@%p59 bra 	$L__BB25_98;
	cvt.u32.u64 	%r379, %rd5;
	shl.b32 	%r380, %r480, 8;
	add.s32 	%r381, %r380, %r379;
	add.s32 	%r382, %r381, 512;
	mul.wide.u32 	%rd70, %r382, 8;
	add.s64 	%rd71, %rd2, %rd70;
	cvt.u64.u32 	%rd72, %r139;
	atom.global.add.u64 	%rd73, [%rd71], %rd72;
$L__BB25_98:
	ld.shared.u32 	%r140, [%r136+3072];
	setp.eq.s32 	%p60, %r140, 0;
	@%p60 bra 	$L__BB25_100;
	cvt.u32.u64 	%r383, %rd5;
	shl.b32 	%r384, %r480, 8;
	add.s32 	%r385, %r384, %r383;
	add.s32 	%r386, %r385, 768;
	mul.wide.u32 	%rd74, %r386, 8;
	add.s64 	%rd75, %rd2, %rd74;
	cvt.u64.u32 	%rd76, %r140;
	atom.global.add.u64 	%rd77, [%rd75], %rd76;
$L__BB25_100:
	add.s32 	%r480, %r480, 4;
$L__BB25_101:
	setp.eq.s32 	%p61, %r5, 0;
	@%p61 bra 	$L__BB25_111;
	setp.eq.s32 	%p62, %r135, 0;
	@%p62 bra 	$L__BB25_108;
	shl.b32 	%r387, %r480, 10;
	add.s32 	%r143, %r6, %r387;
	ld.shared.u32 	%r144, [%r143];
	setp.eq.s32 	%p63, %r144, 0;
	@%p63 bra 	$L__BB25_105;
	cvt.u32.u64 	%r388, %rd5;
	shl.b32 	%r389, %r480, 8;
	add.s32 	%r390, %r389, %r388;
	mul.wide.u32 	%rd78, %r390, 8;
	add.s64 	%rd79, %rd2, %rd78;
	cvt.u64.u32 	%rd80, %r144;
	atom.global.add.u64 	%rd81, [%rd79], %rd80;
$L__BB25_105:
	ld.shared.u32 	%r145, [%r143+1024];
	setp.eq.s32 	%p64, %r145, 0;
	@%p64 bra 	$L__BB25_107;
	cvt.u32.u64 	%r391, %rd5;
	shl.b32 	%r392, %r480, 8;
	add.s32 	%r393, %r392, %r391;
	add.s32 	%r394, %r393, 256;
	mul.wide.u32 	%rd82, %r394, 8;
	add.s64 	%rd83, %rd2, %rd82;
	cvt.u64.u32 	%rd84, %r145;
	atom.global.add.u64 	%rd85, [%rd83], %rd84;
$L__BB25_107:
	add.s32 	%r480, %r480, 2;
$L__BB25_108:
	setp.eq.s32 	%p65, %r17, 0;
	@%p65 bra 	$L__BB25_111;
	shl.b32 	%r395, %r480, 10;
	add.s32 	%r396, %r6, %r395;
	ld.shared.u32 	%r148, [%r396];
	setp.eq.s32 	%p66, %r148, 0;
	@%p66 bra 	$L__BB25_111;
	cvt.u32.u64 	%r397, %rd5;
	shl.b32 	%r398, %r480, 8;
	add.s32 	%r399, %r398, %r397;
	mul.wide.u32 	%rd86, %r399, 8;
	add.s64 	%rd87, %rd2, %rd86;
	cvt.u64.u32 	%rd88, %r148;
	atom.global.add.u64 	%rd89, [%rd87], %rd88;
$L__BB25_111:
	cvt.u32.u64 	%r400, %rd5;
	setp.gt.u32 	%p67, %r400, 127;
	@%p67 bra 	$L__BB25_152;
	setp.lt.u32 	%p68, %r1, 7;
	mov.b32 	%r484, 0;
	@%p68 bra 	$L__BB25_131;
	mov.b32 	%r482, 0;
$L__BB25_114:
	.pragma "nounroll";
	shl.b32 	%r404, %r482, 10;
	add.s32 	%r150, %r6, %r404;
	ld.shared.u32 	%r151, [%r150+512];
	setp.eq.s32 	%p69, %r151, 0;
	shl.b32 	%r405, %r482, 8;
	add.s32 	%r406, %r405, %r400;
	mul.wide.u32 	%rd90, %r406, 8;
	add.s64 	%rd15, %rd2, %rd90;
	@%p69 bra 	$L__BB25_116;
	cvt.u64.u32 	%rd91, %r151;
	atom.global.add.u64 	%rd92, [%rd15+1024], %rd91;
$L__BB25_116:
	ld.shared.u32 	%r152, [%r150+1536];
	setp.eq.s32 	%p70, %r152, 0;
	@%p70 bra 	$L__BB25_118;
	cvt.u64.u32 	%rd93, %r152;
	atom.global.add.u64 	%rd94, [%rd15+3072], %rd93;
$L__BB25_118:
	ld.shared.u32 	%r153, [%r150+2560];
	setp.eq.s32 	%p71, %r153, 0;
	@%p71 bra 	$L__BB25_120;
	cvt.u64.u32 	%rd95, %r153;
	atom.global.add.u64 	%rd96, [%rd15+5120], %rd95;
$L__BB25_120:
	ld.shared.u32 	%r154, [%r150+3584];
	setp.eq.s32 	%p72, %r154, 0;
	@%p72 bra 	$L__BB25_122;
	cvt.u64.u32 	%rd97, %r154;
	atom.global.add.u64 	%rd98, [%rd15+7168], %rd97;
$L__BB25_122:
	ld.shared.u32 	%r155, [%r150+4608];
	setp.eq.s32 	%p73, %r155, 0;
	@%p73 bra 	$L__BB25_124;
	cvt.u64.u32 	%rd99, %r155;
	atom.global.add.u64 	%rd100, [%rd15+9216], %rd99;
$L__BB25_124:
	ld.shared.u32 	%r156, [%r150+5632];
	setp.eq.s32 	%p74, %r156, 0;
	@%p74 bra 	$L__BB25_126;
	cvt.u64.u32 	%rd101, %r156;
	atom.global.add.u64 	%rd102, [%rd15+11264], %rd101;
$L__BB25_126:
	ld.shared.u32 	%r157, [%r150+6656];
	setp.eq.s32 	%p75, %r157, 0;
	@%p75 bra 	$L__BB25_128;
	cvt.u64.u32 	%rd103, %r157;
	atom.global.add.u64 	%rd104, [%rd15+13312], %rd103;
$L__BB25_128:
	ld.shared.u32 	%r158, [%r150+7680];
	setp.eq.s32 	%p76, %r158, 0;
	@%p76 bra 	$L__BB25_130;
	cvt.u64.u32 	%rd105, %r158;
	atom.global.add.u64 	%rd106, [%rd15+15360], %rd105;
$L__BB25_130:
	add.s32 	%r482, %r482, 8;
	setp.ne.s32 	%p77, %r482, %r16;
	mov.u32 	%r484, %r16;
	@%p77 bra 	$L__BB25_114;
$L__BB25_131:
	setp.eq.s32 	%p78, %r3, 0;
	@%p78 bra 	$L__BB25_152;
	setp.lt.u32 	%p79, %r4, 3;
	@%p79 bra 	$L__BB25_142;
	shl.b32 	%r407, %r484, 10;
	add.s32 	%r161, %r6, %r407;
	ld.shared.u32 	%r162, [%r161+512];
	setp.eq.s32 	%p80, %r162, 0;
	@%p80 bra 	$L__BB25_135;
	shl.b32 	%r409, %r484, 8;
	add.s32 	%r410, %r409, %r400;
	mul.wide.u32 	%rd107, %r410, 8;
	add.s64 	%rd108, %rd2, %rd107;
	cvt.u64.u32 	%rd109, %r162;
	atom.global.add.u64 	%rd110, [%rd108+1024], %rd109;
$L__BB25_135:
	ld.shared.u32 	%r163, [%r161+1536];
	setp.eq.s32 	%p81, %r163, 0;
	@%p81 bra 	$L__BB25_137;
	shl.b32 	%r412, %r484, 8;
	add.s32 	%r413, %r412, %r400;
	add.s32 	%r414, %r413, 256;
	mul.wide.u32 	%rd111, %r414, 8;
	add.s64 	%rd112, %rd2, %rd111;
	cvt.u64.u32 	%rd113, %r163;
	atom.global.add.u64 	%rd114, [%rd112+1024], %rd113;
$L__BB25_137:
	ld.shared.u32 	%r164, [%r161+2560];
	setp.eq.s32 	%p82, %r164, 0;
	@%p82 bra 	$L__BB25_139;
	shl.b32 	%r416, %r484, 8;
	add.s32 	%r417, %r416, %r400;
	add.s32 	%r418, %r417, 512;
	mul.wide.u32 	%rd115, %r418, 8;
	add.s64 	%rd116, %rd2, %rd115;
	cvt.u64.u32 	%rd117, %r164;
	atom.global.add.u64 	%rd118, [%rd116+1024], %rd117;
$L__BB25_139:
	ld.shared.u32 	%r165, [%r161+3584];
	setp.eq.s32 	%p83, %r165, 0;
	@%p83 bra 	$L__BB25_141;
	shl.b32 	%r420, %r484, 8;
	add.s32 	%r421, %r420, %r400;
	add.s32 	%r422, %r421, 768;
	mul.wide.u32 	%rd119, %r422, 8;
	add.s64 	%rd120, %rd2, %rd119;
	cvt.u64.u32 	%rd121, %r165;
	atom.global.add.u64 	%rd122, [%rd120+1024], %rd121;
$L__BB25_141:
	add.s32 	%r484, %r484, 4;
$L__BB25_142:
	setp.eq.s32 	%p84, %r5, 0;
	@%p84 bra 	$L__BB25_152;
	setp.eq.s32 	%p85, %r135, 0;
	@%p85 bra 	$L__BB25_149;
	shl.b32 	%r423, %r484, 10;
	add.s32 	%r168, %r6, %r423;
	ld.shared.u32 	%r169, [%r168+512];
	setp.eq.s32 	%p86, %r169, 0;
	@%p86 bra 	$L__BB25_146;
	shl.b32 	%r425, %r484, 8;
	add.s32 	%r426, %r425, %r400;
	mul.wide.u32 	%rd123, %r426, 8;
	add.s64 	%rd124, %rd2, %rd123;
	cvt.u64.u32 	%rd125, %r169;
	atom.global.add.u64 	%rd126, [%rd124+1024], %rd125;
$L__BB25_146:
	ld.shared.u32 	%r170, [%r168+1536];
	setp.eq.s32 	%p87, %r170, 0;
	@%p87 bra 	$L__BB25_148;
	shl.b32 	%r428, %r484, 8;
	add.s32 	%r429, %r428, %r400;
	add.s32 	%r430, %r429, 256;
	mul.wide.u32 	%rd127, %r430, 8;
	add.s64 	%rd128, %rd2, %rd127;
	cvt.u64.u32 	%rd129, %r170;
	atom.global.add.u64 	%rd130, [%rd128+1024], %rd129;
$L__BB25_148:
	add.s32 	%r484, %r484, 2;
$L__BB25_149:
	setp.eq.s32 	%p88, %r17, 0;
	@%p88 bra 	$L__BB25_152;
	shl.b32 	%r431, %r484, 10;
	add.s32 	%r432, %r6, %r431;
	ld.shared.u32 	%r173, [%r432+512];
	setp.eq.s32 	%p89, %r173, 0;
	@%p89 bra 	$L__BB25_152;
	shl.b32 	%r434, %r484, 8;
	add.s32 	%r435, %r434, %r400;
	mul.wide.u32 	%rd131, %r435, 8;
	add.s64 	%rd132, %rd2, %rd131;
	cvt.u64.u32 	%rd133, %r173;
	atom.global.add.u64 	%rd134, [%rd132+1024], %rd133;
$L__BB25_152:
	bar.sync 	0;
	add.s64 	%rd135, %rd135, 1;
	setp.ne.s64 	%p90, %rd135, %rd6;
	@%p90 bra 	$L__BB25_2;
$L__BB25_153:
	ret;

}
	// .globl	_ZN3cub18CUB_300001_SM_10006detail10radix_sort33DeviceRadixSortExclusiveSumKernelINS1_5radix10policy_hubIifyE10Policy1000EyEEvPT0_
.visible .entry _ZN3cub18CUB_300001_SM_10006detail10radix_sort33DeviceRadixSortExclusiveSumKernelINS1_5radix10policy_hubIifyE10Policy1000EyEEvPT0_(
	.param .u64 .ptr .align 1 _ZN3cub18CUB_300001_SM_10006detail10radix_sort33DeviceRadixSortExclusiveSumKernelINS1_5radix10policy_hubIifyE10Policy1000EyEEvPT0__param_0
)
{
	.reg .pred 	%p<4>;
	.reg .b32 	%r<28>;
	.reg .b64 	%rd<54>;
	// demoted variable
	.shared .align 16 .b8 _ZZN3cub18CUB_300001_SM_10006detail10radix_sort33DeviceRadixSortExclusiveSumKernelINS1_5radix10policy_hubIifyE10Policy1000EyEEvPT0_E12temp_storage[2336];
	ld.param.u64 	%rd5, [_ZN3cub18CUB_300001_SM_10006detail10radix_sort33DeviceRadixSortExclusiveSumKernelINS1_5radix10policy_hubIifyE10Policy1000EyEEvPT0__param_0];
	cvta.to.global.u64 	%rd6, %rd5;
	mov.u32 	%r3, %ctaid.x;
	shl.b32 	%r4, %r3, 8;
	mov.u32 	%r1, %tid.x;
	setp.gt.u32 	%p1, %r1, 255;
	add.s32 	%r5, %r4, %r1;
	mul.wide.s32 	%rd7, %r5, 8;
	add.s64 	%rd1, %rd6, %rd7;
	@%p1 bra 	$L__BB26_2;
	ld.global.u64 	%rd53, [%rd1];
$L__BB26_2:
	shr.u32 	%r6, %r1, 3;
	add.s32 	%r7, %r6, %r1;
	shl.b32 	%r8, %r7, 3;
	mov.u32 	%r9, _ZZN3cub18CUB_300001_SM_10006detail10radix_sort33DeviceRadixSortExclusiveSumKernelINS1_5radix10policy_hubIifyE10Policy1000EyEEvPT0_E12temp_storage;
	add.s32 	%r10, %r9, %r8;
	add.s32 	%r2, %r10, 16;
	st.shared.u64 	[%r10+16], %rd53;
	bar.sync 	0;
	setp.gt.u32 	%p2, %r1, 31;
	@%p2 bra 	$L__BB26_4;
	mad.lo.s32 	%r27, %r1, 72, %r9;
	ld.shared.u64 	%rd23, [%r27+16];
	ld.shared.u64 	%rd24, [%r27+24];
	ld.shared.u64 	%rd25, [%r27+32];
	ld.shared.u64 	%rd26, [%r27+40];
	ld.shared.u64 	%rd27, [%r27+48];
	ld.shared.u64 	%rd28, [%r27+56];
	ld.shared.u64 	%rd29, [%r27+64];
	ld.shared.u64 	%rd30, [%r27+72];
	add.s64 	%rd31, %rd24, %rd23;
	add.s64 	%rd32, %rd31, %rd25;
	add.s64 	%rd33, %rd32, %rd26;
	add.s64 	%rd34, %rd33, %rd27;
	add.s64 	%rd35, %rd34, %rd28;
	add.s64 	%rd36, %rd35, %rd29;
	add.s64 	%rd10, %rd36, %rd30;
	mov.b32 	%r11, 1;
	mov.b32 	%r24, 0;
	mov.b32 	%r25, -1;
	// begin inline asm
	{  .reg .u64 r0;  .reg .u32 lo;  .reg .u32 hi;  .reg .pred p;  mov.b64 {lo, hi}, %rd10;  shfl.sync.up.b32 lo|p, lo, %r11, %r24, %r25;  shfl.sync.up.b32 hi|p, hi, %r11, %r24, %r25;  mov.b64 r0, {lo, hi};  @p add.u64 r0, r0, %rd10;  mov.u64 %rd8, r0;}
	// end inline asm
	mov.b32 	%r14, 2;
	// begin inline asm
	{  .reg .u64 r0;  .reg .u32 lo;  .reg .u32 hi;  .reg .pred p;  mov.b64 {lo, hi}, %rd8;  shfl.sync.up.b32 lo|p, lo, %r14, %r24, %r25;  shfl.sync.up.b32 hi|p, hi, %r14, %r24, %r25;  mov.b64 r0, {lo, hi};  @p add.u64 r0, r0, %rd8;  mov.u64 %rd11, r0;}
	// end inline asm
	mov.b32 	%r17, 4;
	// begin inline asm
	{  .reg .u64 r0;  .reg .u32 lo;  .reg .u32 hi;  .reg .pred p;  mov.b64 {lo, hi}, %rd11;  shfl.sync.up.b32 lo|p, lo, %r17, %r24, %r25;  shfl.sync.up.b32 hi|p, hi, %r17, %r24, %r25;  mov.b64 r0, {lo, hi};  @p add.u64 r0, r0, %rd11;  mov.u64 %rd14, r0;}
	// end inline asm
	mov.b32 	%r20, 8;
	// begin inline asm
	{  .reg .u64 r0;  .reg .u32 lo;  .reg .u32 hi;  .reg .pred p;  mov.b64 {lo, hi}, %rd14;  shfl.sync.up.b32 lo|p, lo, %r20, %r24, %r25;  shfl.sync.up.b32 hi|p, hi, %r20, %r24, %r25;  mov.b64 r0, {lo, hi};  @p add.u64 r0, r0, %rd14;  mov.u64 %rd17, r0;}
	// end inline asm
	mov.b32 	%r23, 16;
	// begin inline asm
	{  .reg .u64 r0;  .reg .u32 lo;  .reg .u32 hi;  .reg .pred p;  mov.b64 {lo, hi}, %rd17;  shfl.sync.up.b32 lo|p, lo, %r23, %r24, %r25;  shfl.sync.up.b32 hi|p, hi, %r23, %r24, %r25;  mov.b64 r0, {lo, hi};  @p add.u64 r0, r0, %rd17;  mov.u64 %rd20, r0;}
	// end inline asm
	sub.s64 	%rd37, %rd20, %rd10;
	ld.shared.u64 	%rd38, [%r27+16];
	ld.shared.u64 	%rd39, [%r27+24];
	ld.shared.u64 	%rd40, [%r27+32];
	ld.shared.u64 	%rd41, [%r27+40];
	ld.shared.u64 	%rd42, [%r27+48];
	ld.shared.u64 	%rd43, [%r27+56];
	ld.shared.u64 	%rd44, [%r27+64];
	add.s64 	%rd45, %rd38, %rd37;
	add.s64 	%rd46, %rd39, %rd45;
	add.s64 	%rd47, %rd40, %rd46;
	add.s64 	%rd48, %rd41, %rd47;
	add.s64 	%rd49, %rd42, %rd48;
	add.s64 	%rd50, %rd43, %rd49;
	add.s64 	%rd51, %rd44, %rd50;
	st.shared.u64 	[%r27+16], %rd37;
	st.shared.u64 	[%r27+24], %rd45;
	st.shared.u64 	[%r27+32], %rd46;
	st.shared.u64 	[%r27+40], %rd47;
	st.shared.u64 	[%r27+48], %rd48;
	st.shared.u64 	[%r27+56], %rd49;
	st.shared.u64 	[%r27+64], %rd50;
	st.shared.u64 	[%r27+72], %rd51;
$L__BB26_4:
	setp.gt.u32 	%p3, %r1, 255;
	bar.sync 	0;
	@%p3 bra 	$L__BB26_6;
	ld.shared.u64 	%rd52, [%r2];
	st.global.u64 	[%rd1], %rd52;
$L__BB26_6:
	ret;

}
	// .globl	_ZN3cub18CUB_300001_SM_10006detail10radix_sort29DeviceRadixSortOnesweepKernelINS1_5radix10policy_hubIifyE10Policy1000ELNS0_9SortOrderE0EifyiiNS1_21identity_decomposer_tEEEvPT5_SB_PT3_PKSC_PT1_PKSG_PT2_PKSK_T4_iiT6_
.visible .entry _ZN3cub18CUB_300001_SM_10006detail10radix_sort29DeviceRadixSortOnesweepKernelINS1_5radix10policy_hubIifyE10Policy1000ELNS0_9SortOrderE0EifyiiNS1_21identity_decomposer_tEEEvPT5_SB_PT3_PKSC_PT1_PKSG_PT2_PKSK_T4_iiT6_(
	.param .u64 .ptr .align 1 _ZN3cub18CUB_300001_SM_10006detail10radix_sort29DeviceRadixSortOnesweepKernelINS1_5radix10policy_hubIifyE10Policy1000ELNS0_9SortOrderE0EifyiiNS1_21identity_decomposer_tEEEvPT5_SB_PT3_PKSC_PT1_PKSG_PT2_PKSK_T4_iiT6__param_0,
	.param .u64 .ptr .align 1 _ZN3cub18CUB_300001_SM_10006detail10radix_sort29DeviceRadixSortOnesweepKernelINS1_5radix10policy_hubIifyE10Policy1000ELNS0_9SortOrderE0EifyiiNS1_21identity_decomposer_tEEEvPT5_SB_PT3_PKSC_PT1_PKSG_PT2_PKSK_T4_iiT6__param_1,
	.param .u64 .ptr .align 1 _ZN3cub18CUB_300001_SM_10006detail10radix_sort29DeviceRadixSortOnesweepKernelINS1_5radix10policy_hubIifyE10Policy1000ELNS0_9SortOrderE0EifyiiNS1_21identity_decomposer_tEEEvPT5_SB_PT3_PKSC_PT1_PKSG_PT2_PKSK_T4_iiT6__param_2,
	.param .u64 .ptr .align 1 _ZN3cub18CUB_300001_SM_10006detail10radix_sort29DeviceRadixSortOnesweepKernelINS1_5radix10policy_hubIifyE10Policy1000ELNS0_9SortOrderE0EifyiiNS1_21identity_decomposer_tEEEvPT5_SB_PT3_PKSC_PT1_PKSG_PT2_PKSK_T4_iiT6__param_3,
	.param .u64 .ptr .align 1 _ZN3cub18CUB_300001_SM_10006detail10radix_sort29DeviceRadixSortOnesweepKernelINS1_5radix10policy_hubIifyE10Policy1000ELNS0_9SortOrderE0EifyiiNS1_21identity_decomposer_tEEEvPT5_SB_PT3_PKSC_PT1_PKSG_PT2_PKSK_T4_iiT6__param_4,
	.param .u64 .ptr .align 1 _ZN3cub18CUB_300001_SM_10006detail10radix_sort29DeviceRadixSortOnesweepKernelINS1_5radix10policy_hubIifyE10Policy1000ELNS0_9SortOrderE0EifyiiNS1_21identity_decomposer_tEEEvPT5_SB_PT3_PKSC_PT1_PKSG_PT2_PKSK_T4_iiT6__param_5,
	.param .u64 .ptr .align 1 _ZN3cub18CUB_300001_SM_10006detail10radix_sort29DeviceRadixSortOnesweepKernelINS1_5radix10policy_hubIifyE10Policy1000ELNS0_9SortOrderE0EifyiiNS1_21identity_decomposer_tEEEvPT5_SB_PT3_PKSC_PT1_PKSG_PT2_PKSK_T4_iiT6__param_6,
	.param .u64 .ptr .align 1 _ZN3cub18CUB_300001_SM_10006detail10radix_sort29DeviceRadixSortOnesweepKernelINS1_5radix10policy_hubIifyE10Policy1000ELNS0_9SortOrderE0EifyiiNS1_21identity_decomposer_tEEEvPT5_SB_PT3_PKSC_PT1_PKSG_PT2_PKSK_T4_iiT6__param_7,
	.param .u32 _ZN3cub18CUB_300001_SM_10006detail10radix_sort29DeviceRadixSortOnesweepKernelINS1_5radix10policy_hubIifyE10Policy1000ELNS0_9SortOrderE0EifyiiNS1_21identity_decomposer_tEEEvPT5_SB_PT3_PKSC_PT1_PKSG_PT2_PKSK_T4_iiT6__param_8,
	.param .u32 _ZN3cub18CUB_300001_SM_10006detail10radix_sort29DeviceRadixSortOnesweepKernelINS1_5radix10policy_hubIifyE10Policy1000ELNS0_9SortOrderE0EifyiiNS1_21identity_decomposer_tEEEvPT5_SB_PT3_PKSC_PT1_PKSG_PT2_PKSK_T4_iiT6__param_9,
	.param .u32 _ZN3cub18CUB_300001_SM_10006detail10radix_sort29DeviceRadixSortOnesweepKernelINS1_5radix10policy_hubIifyE10Policy1000ELNS0_9SortOrderE0EifyiiNS1_21identity_decomposer_tEEEvPT5_SB_PT3_PKSC_PT1_PKSG_PT2_PKSK_T4_iiT6__param_10,
	.param .align 1 .b8 _ZN3cub18CUB_300001_SM_10006detail10radix_sort29DeviceRadixSortOnesweepKernelINS1_5radix10policy_hubIifyE10Policy1000ELNS0_9SortOrderE0EifyiiNS1_21identity_decomposer_tEEEvPT5_SB_PT3_PKSC_PT1_PKSG_PT2_PKSK_T4_iiT6__param_11[1]
)
.maxntid 384
{
	.reg .pred 	%p<205>;
	.reg .b32 	%r<2015>;
	.reg .b32 	%f<269>;
	.reg .b64 	%rd<457>;
	// demoted variable
	.shared .align 16 .b8 _ZZN3cub18CUB_300001_SM_10006detail10radix_sort29DeviceRadixSortOnesweepKernelINS1_5radix10policy_hubIifyE10Policy1000ELNS0_9SortOrderE0EifyiiNS1_21identity_decomposer_tEEEvPT5_SB_PT3_PKSC_PT1_PKSG_PT2_PKSK_T4_iiT6_E1s[28160];
	ld.param.u64 	%rd43, [_ZN3cub18CUB_300001_SM_10006detail10radix_sort29DeviceRadixSortOnesweepKernelINS1_5radix10policy_hubIifyE10Policy1000ELNS0_9SortOrderE0EifyiiNS1_21identity_decomposer_tEEEvPT5_SB_PT3_PKSC_PT1_PKSG_PT2_PKSK_T4_iiT6__param_0];
	ld.param.u64 	%rd44, [_ZN3cub18CUB_300001_SM_10006detail10radix_sort29DeviceRadixSortOnesweepKernelINS1_5radix10policy_hubIifyE10Policy1000ELNS0_9SortOrderE0EifyiiNS1_21identity_decomposer_tEEEvPT5_SB_PT3_PKSC_PT1_PKSG_PT2_PKSK_T4_iiT6__param_1];
	ld.param.u64 	%rd47, [_ZN3cub18CUB_300001_SM_10006detail10radix_sort29DeviceRadixSortOnesweepKernelINS1_5radix10policy_hubIifyE10Policy1000ELNS0_9SortOrderE0EifyiiNS1_21identity_decomposer_tEEEvPT5_SB_PT3_PKSC_PT1_PKSG_PT2_PKSK_T4_iiT6__param_4];
	ld.param.u64 	%rd50, [_ZN3cub18CUB_300001_SM_10006detail10radix_sort29DeviceRadixSortOnesweepKernelINS1_5radix10policy_hubIifyE10Policy1000ELNS0_9SortOrderE0EifyiiNS1_21identity_decomposer_tEEEvPT5_SB_PT3_PKSC_PT1_PKSG_PT2_PKSK_T4_iiT6__param_5];
	cvta.to.global.u64 	%rd1, %rd47;
	cvta.to.global.u64 	%rd2, %rd43;
	cvta.to.global.u64 	%rd3, %rd50;
	mov.u32 	%r1, %tid.x;
	// begin inline asm
	mov.u32 %r309, %laneid;
	// end inline asm
	setp.ne.s32 	%p1, %r1, 0;
	@%p1 bra 	$L__BB27_2;
	cvta.to.global.u64 	%rd51, %rd44;
	atom.global.add.u32 	%r310, [%rd51], 1;
	st.shared.u32 	[_ZZN3cub18CUB_300001_SM_10006detail10radix_sort29DeviceRadixSortOnesweepKernelINS1_5radix10policy_hubIifyE10Policy1000ELNS0_9SortOrderE0EifyiiNS1_21identity_decomposer_tEEEvPT5_SB_PT3_PKSC_PT1_PKSG_PT2_PKSK_T4_iiT6_E1s+26112], %r310;
$L__BB27_2:
	ld.param.u32 	%r1876, [_ZN3cub18CUB_300001_SM_10006detail10radix_sort29DeviceRadixSortOnesweepKernelINS1_5radix10policy_hubIifyE10Policy1000ELNS0_9SortOrderE0EifyiiNS1_21identity_decomposer_tEEEvPT5_SB_PT3_PKSC_PT1_PKSG_PT2_PKSK_T4_iiT6__param_8];
	bar.sync 	0;
	ld.shared.u32 	%r3, [_ZZN3cub18CUB_300001_SM_10006detail10radix_sort29DeviceRadixSortOnesweepKernelINS1_5radix10policy_hubIifyE10Policy1000ELNS0_9SortOrderE0EifyiiNS1_21identity_decomposer_tEEEvPT5_SB_PT3_PKSC_PT1_PKSG_PT2_PKSK_T4_iiT6_E1s+26112];
	mul.lo.s32 	%r311, %r3, 6528;
	add.s32 	%r4, %r311, 6528;
	setp.gt.s32 	%p2, %r4, %r1876;
	cvt.s64.s32 	%rd4, %r311;
	@%p2 bra 	$L__BB27_4;
	and.b32  	%r312, %r1, 31;
	and.b32  	%r313, %r1, 992;
	mul.lo.s32 	%r314, %r313, 17;
	or.b32  	%r315, %r314, %r312;
	cvt.u64.u32 	%rd52, %r315;
	add.s64 	%rd53, %rd52, %rd4;
	shl.b64 	%rd54, %rd53, 2;
	add.s64 	%rd55, %rd3, %rd54;
	ld.global.u32 	%r1963, [%rd55];
	ld.global.u32 	%r1962, [%rd55+128];
	ld.global.u32 	%r1961, [%rd55+256];
	ld.global.u32 	%r1960, [%rd55+384];
	ld.global.u32 	%r1959, [%rd55+512];
	ld.global.u32 	%r1958, [%rd55+640];
	ld.global.u32 	%r1957, [%rd55+768];
	ld.global.u32 	%r1956, [%rd55+896];
	ld.global.u32 	%r1955, [%rd55+1024];
	ld.global.u32 	%r1954, [%rd55+1152];
	ld.global.u32 	%r1953, [%rd55+1280];
	ld.global.u32 	%r1952, [%rd55+1408];
	ld.global.u32 	%r1951, [%rd55+1536];
	ld.global.u32 	%r1950, [%rd55+1664];
	ld.global.u32 	%r1949, [%rd55+1792];
	ld.global.u32 	%r1948, [%rd55+1920];
	ld.global.u32 	%r1947, [%rd55+2048];
	bra.uni 	$L__BB27_38;
$L__BB27_4:
	ld.param.u32 	%r1877, [_ZN3cub18CUB_300001_SM_10006detail10radix_sort29DeviceRadixSortOnesweepKernelINS1_5radix10policy_hubIifyE10Policy1000ELNS0_9SortOrderE0EifyiiNS1_21identity_decomposer_tEEEvPT5_SB_PT3_PKSC_PT1_PKSG_PT2_PKSK_T4_iiT6__param_8];
	cvt.u32.u64 	%r317, %rd4;
	sub.s32 	%r22, %r1877, %r317;
	and.b32  	%r318, %r1, 31;
	and.b32  	%r319, %r1, 992;
	mul.lo.s32 	%r320, %r319, 17;
	or.b32  	%r23, %r320, %r318;
	setp.ge.s32 	%p3, %r23, %r22;
	cvt.u64.u32 	%rd56, %r23;
	add.s64 	%rd57, %rd56, %rd4;
	shl.b64 	%rd58, %rd57, 2;
	add.s64 	%rd5, %rd3, %rd58;
	mov.b32 	%r1963, 2147483647;
	@%p3 bra 	$L__BB27_6;
	ld.global.u32 	%r1963, [%rd5];
$L__BB27_6:
	add.s32 	%r322, %r23, 32;
	setp.ge.s32 	%p4, %r322, %r22;
	mov.b32 	%r1962, 2147483647;
	@%p4 bra 	$L__BB27_8;
	ld.global.u32 	%r1962, [%rd5+128];
$L__BB27_8:
	add.s32 	%r324, %r23, 64;
	setp.ge.s32 	%p5, %r324, %r22;
	mov.b32 	%r1961, 2147483647;
	@%p5 bra 	$L__BB27_10;
	ld.global.u32 	%r1961, [%rd5+256];
$L__BB27_10:
	add.s32 	%r326, %r23, 96;
	setp.ge.s32 	%p6, %r326, %r22;
	mov.b32 	%r1960, 2147483647;
	@%p6 bra 	$L__BB27_12;
	ld.global.u32 	%r1960, [%rd5+384];
$L__BB27_12:
	add.s32 	%r328, %r23, 128;
	setp.ge.s32 	%p7, %r328, %r22;
	mov.b32 	%r1959, 2147483647;
	@%p7 bra 	$L__BB27_14;
	ld.global.u32 	%r1959, [%rd5+512];
$L__BB27_14:
	add.s32 	%r330, %r23, 160;
	setp.ge.s32 	%p8, %r330, %r22;
	mov.b32 	%r1958, 2147483647;
	@%p8 bra 	$L__BB27_16;
	ld.global.u32 	%r1958, [%rd5+640];
$L__BB27_16:
	add.s32 	%r332, %r23, 192;
	setp.ge.s32 	%p9, %r332, %r22;
	mov.b32 	%r1957, 2147483647;
	@%p9 bra 	$L__BB27_18;
	ld.global.u32 	%r1957, [%rd5+768];
$L__BB27_18:
	add.s32 	%r334, %r23, 224;
	setp.ge.s32 	%p10, %r334, %r22;
	mov.b32 	%r1956, 2147483647;
	@%p10 bra 	$L__BB27_20;
	ld.global.u32 	%r1956, [%rd5+896];
$L__BB27_20:
	add.s32 	%r336, %r23, 256;
	setp.ge.s32 	%p11, %r336, %r22;
	mov.b32 	%r1955, 2147483647;
	@%p11 bra 	$L__BB27_22;
	ld.global.u32 	%r1955, [%rd5+1024];
$L__BB27_22:
	add.s32 	%r338, %r23, 288;
	setp.ge.s32 	%p12, %r338, %r22;
	mov.b32 	%r1954, 2147483647;
	@%p12 bra 	$L__BB27_24;
	ld.global.u32 	%r1954, [%rd5+1152];
$L__BB27_24:
	add.s32 	%r340, %r23, 320;
	setp.ge.s32 	%p13, %r340, %r22;
	mov.b32 	%r1953, 2147483647;
	@%p13 bra 	$L__BB27_26;
	ld.global.u32 	%r1953, [%rd5+1280];
$L__BB27_26:
	add.s32 	%r342, %r23, 352;
	setp.ge.s32 	%p14, %r342, %r22;
	mov.b32 	%r1952, 2147483647;
	@%p14 bra 	$L__BB27_28;
	ld.global.u32 	%r1952, [%rd5+1408];
$L__BB27_28:
	add.s32 	%r344, %r23, 384;
	setp.ge.s32 	%p15, %r344, %r22;
	mov.b32 	%r1951, 2147483647;
	@%p15 bra 	$L__BB27_30;
	ld.global.u32 	%r1951, [%rd5+1536];
$L__BB27_30:
	add.s32 	%r346, %r23, 416;
	setp.ge.s32 	%p16, %r346, %r22;
	mov.b32 	%r1950, 2147483647;
	@%p16 bra 	$L__BB27_32;
	ld.global.u32 	%r1950, [%rd5+1664];
$L__BB27_32:
	add.s32 	%r348, %r23, 448;
	setp.ge.s32 	%p17, %r348, %r22;
	mov.b32 	%r1949, 2147483647;
	@%p17 bra 	$L__BB27_34;
	ld.global.u32 	%r1949, [%rd5+1792];
$L__BB27_34:
	add.s32 	%r350, %r23, 480;
	setp.ge.s32 	%p18, %r350, %r22;
	mov.b32 	%r1948, 2147483647;
	@%p18 bra 	$L__BB27_36;
	ld.global.u32 	%r1948, [%rd5+1920];
$L__BB27_36:
	add.s32 	%r352, %r23, 512;
	setp.ge.s32 	%p19, %r352, %r22;
	mov.b32 	%r1947, 2147483647;
	@%p19 bra 	$L__BB27_38;
	ld.global.u32 	%r1947, [%rd5+2048];
$L__BB27_38:
	ld.param.u32 	%r1929, [_ZN3cub18CUB_300001_SM_10006detail10radix_sort29DeviceRadixSortOnesweepKernelINS1_5radix10policy_hubIifyE10Policy1000ELNS0_9SortOrderE0EifyiiNS1_21identity_decomposer_tEEEvPT5_SB_PT3_PKSC_PT1_PKSG_PT2_PKSK_T4_iiT6__param_10];
	mov.b32 	%r353, -1;
	shl.b32 	%r354, %r353, %r1929;
	not.b32 	%r74, %r354;
	shr.u32 	%r75, %r1, 5;
	shl.b32 	%r355, %r75, 10;
	mov.u32 	%r356, _ZZN3cub18CUB_300001_SM_10006detail10radix_sort29DeviceRadixSortOnesweepKernelINS1_5radix10policy_hubIifyE10Policy1000ELNS0_9SortOrderE0EifyiiNS1_21identity_decomposer_tEEEvPT5_SB_PT3_PKSC_PT1_PKSG_PT2_PKSK_T4_iiT6_E1s;
	add.s32 	%r76, %r356, %r355;
	setp.gt.s32 	%p20, %r309, 255;
	@%p20 bra 	$L__BB27_51;
	max.s32 	%r357, %r309, 224;
	sub.s32 	%r358, %r357, %r309;
	add.s32 	%r359, %r358, 31;
	shr.u32 	%r360, %r359, 5;
	add.s32 	%r77, %r360, 1;
	and.b32  	%r78, %r77, 15;
	setp.lt.u32 	%p21, %r359, 480;
	mov.u32 	%r1967, %r309;
	@%p21 bra 	$L__BB27_42;
	and.b32  	%r361, %r77, 268435440;
	neg.s32 	%r1965, %r361;
	shl.b32 	%r363, %r309, 2;
	add.s32 	%r364, %r355, %r363;
	add.s32 	%r366, %r364, %r356;
	add.s32 	%r1964, %r366, 1024;
	mov.u32 	%r1967, %r309;
$L__BB27_41:
	.pragma "nounroll";
	mov.b32 	%r367, 0;
	st.shared.u32 	[%r1964+-1024], %r367;
	st.shared.u32 	[%r1964+-896], %r367;
	st.shared.u32 	[%r1964+-768], %r367;
	st.shared.u32 	[%r1964+-640], %r367;
	st.shared.u32 	[%r1964+-512], %r367;
	st.shared.u32 	[%r1964+-384], %r367;
	st.shared.u32 	[%r1964+-256], %r367;
	st.shared.u32 	[%r1964+-128], %r367;
	st.shared.u32 	[%r1964], %r367;
	st.shared.u32 	[%r1964+128], %r367;
	st.shared.u32 	[%r1964+256], %r367;
	st.shared.u32 	[%r1964+384], %r367;
	st.shared.u32 	[%r1964+512], %r367;
	st.shared.u32 	[%r1964+640], %r367;
	st.shared.u32 	[%r1964+768], %r367;
	st.shared.u32 	[%r1964+896], %r367;
	add.s32 	%r1967, %r1967, 512;
	add.s32 	%r1965, %r1965, 16;
	add.s32 	%r1964, %r1964, 2048;
	setp.ne.s32 	%p22, %r1965, 0;
	@%p22 bra 	$L__BB27_41;
$L__BB27_42:
	setp.eq.s32 	%p23, %r78, 0;
	@%p23 bra 	$L__BB27_51;
	and.b32  	%r88, %r77, 7;
	setp.lt.u32 	%p24, %r78, 8;
	@%p24 bra 	$L__BB27_45;
	shl.b32 	%r368, %r1967, 2;
	add.s32 	%r369, %r76, %r368;
	mov.b32 	%r370, 0;
	st.shared.u32 	[%r369], %r370;
	st.shared.u32 	[%r369+128], %r370;
	st.shared.u32 	[%r369+256], %r370;
	st.shared.u32 	[%r369+384], %r370;
	st.shared.u32 	[%r369+512], %r370;
	st.shared.u32 	[%r369+640], %r370;
	st.shared.u32 	[%r369+768], %r370;
	st.shared.u32 	[%r369+896], %r370;
	add.s32 	%r1967, %r1967, 256;
$L__BB27_45:
	setp.eq.s32 	%p25, %r88, 0;
	@%p25 bra 	$L__BB27_51;
	and.b32  	%r91, %r77, 3;
	setp.lt.u32 	%p26, %r88, 4;
	@%p26 bra 	$L__BB27_48;
	shl.b32 	%r371, %r1967, 2;
	add.s32 	%r372, %r76, %r371;
	mov.b32 	%r373, 0;
	st.shared.u32 	[%r372], %r373;
	st.shared.u32 	[%r372+128], %r373;
	st.shared.u32 	[%r372+256], %r373;
	st.shared.u32 	[%r372+384], %r373;
	add.s32 	%r1967, %r1967, 128;
$L__BB27_48:
	setp.eq.s32 	%p27, %r91, 0;
	@%p27 bra 	$L__BB27_51;
	shl.b32 	%r375, %r1967, 2;
	add.s32 	%r376, %r355, %r375;
	add.s32 	%r1971, %r356, %r376;
	neg.s32 	%r1970, %r91;
$L__BB27_50:
	.pragma "nounroll";
	mov.b32 	%r378, 0;
	st.shared.u32 	[%r1971], %r378;
	add.s32 	%r1971, %r1971, 128;
	add.s32 	%r1970, %r1970, 1;
	setp.ne.s32 	%p28, %r1970, 0;
	@%p28 bra 	$L__BB27_50;
$L__BB27_51:
	ld.param.u32 	%r1892, [_ZN3cub18CUB_300001_SM_10006detail10radix_sort29DeviceRadixSortOnesweepKernelINS1_5radix10policy_hubIifyE10Policy1000ELNS0_9SortOrderE0EifyiiNS1_21identity_decomposer_tEEEvPT5_SB_PT3_PKSC_PT1_PKSG_PT2_PKSK_T4_iiT6__param_9];
	bar.warp.sync 	-1;
	xor.b32  	%r380, %r1963, -2147483648;
	shr.u32 	%r381, %r380, %r1892;
	and.b32  	%r100, %r381, %r74;
	shl.b32 	%r382, %r100, 2;
	add.s32 	%r383, %r76, %r382;
	atom.shared.add.u32 	%r384, [%r383], 1;
	xor.b32  	%r1992, %r1962, -2147483648;
	shr.u32 	%r386, %r1992, %r1892;
	and.b32  	%r387, %r386, %r74;
	shl.b32 	%r388, %r387, 2;
	add.s32 	%r389, %r76, %r388;
	atom.shared.add.u32 	%r390, [%r389], 1;
	xor.b32  	%r1991, %r1961, -2147483648;
	shr.u32 	%r392, %r1991, %r1892;
	and.b32  	%r393, %r392, %r74;
	shl.b32 	%r394, %r393, 2;
	add.s32 	%r395, %r76, %r394;
	atom.shared.add.u32 	%r396, [%r395], 1;
	xor.b32  	%r1990, %r1960, -2147483648;
	shr.u32 	%r398, %r1990, %r1892;
	and.b32  	%r399, %r398, %r74;
	shl.b32 	%r400, %r399, 2;
	add.s32 	%r401, %r76, %r400;
	atom.shared.add.u32 	%r402, [%r401], 1;
	xor.b32  	%r403, %r1959, -2147483648;
	shr.u32 	%r404, %r403, %r1892;
	and.b32  	%r405, %r404, %r74;
	shl.b32 	%r406, %r405, 2;
	add.s32 	%r407, %r76, %r406;
	atom.shared.add.u32 	%r408, [%r407], 1;
	xor.b32  	%r409, %r1958, -2147483648;
	shr.u32 	%r410, %r409, %r1892;
	and.b32  	%r411, %r410, %r74;
	shl.b32 	%r412, %r411, 2;
	add.s32 	%r413, %r76, %r412;
	atom.shared.add.u32 	%r414, [%r413], 1;
	xor.b32  	%r415, %r1957, -2147483648;
	shr.u32 	%r416, %r415, %r1892;
	and.b32  	%r417, %r416, %r74;
	shl.b32 	%r418, %r417, 2;
	add.s32 	%r419, %r76, %r418;
	atom.shared.add.u32 	%r420, [%r419], 1;
	xor.b32  	%r421, %r1956, -2147483648;
	shr.u32 	%r422, %r421, %r1892;
	and.b32  	%r423, %r422, %r74;
	shl.b32 	%r424, %r423, 2;
	add.s32 	%r425, %r76, %r424;
	atom.shared.add.u32 	%r426, [%r425], 1;
	xor.b32  	%r427, %r1955, -2147483648;
	shr.u32 	%r428, %r427, %r1892;
	and.b32  	%r429, %r428, %r74;
	shl.b32 	%r430, %r429, 2;
	add.s32 	%r431, %r76, %r430;
	atom.shared.add.u32 	%r432, [%r431], 1;
	xor.b32  	%r433, %r1954, -2147483648;
	shr.u32 	%r434, %r433, %r1892;
	and.b32  	%r435, %r434, %r74;
	shl.b32 	%r436, %r435, 2;
	add.s32 	%r437, %r76, %r436;
	atom.shared.add.u32 	%r438, [%r437], 1;
	xor.b32  	%r439, %r1953, -2147483648;
	shr.u32 	%r440, %r439, %r1892;
	and.b32  	%r441, %r440, %r74;
	shl.b32 	%r442, %r441, 2;
	add.s32 	%r443, %r76, %r442;
	atom.shared.add.u32 	%r444, [%r443], 1;
	xor.b32  	%r445, %r1952, -2147483648;
	shr.u32 	%r446, %r445, %r1892;
	and.b32  	%r447, %r446, %r74;
	shl.b32 	%r448, %r447, 2;
	add.s32 	%r449, %r76, %r448;
	atom.shared.add.u32 	%r450, [%r449], 1;
	xor.b32  	%r451, %r1951, -2147483648;
	shr.u32 	%r452, %r451, %r1892;
	and.b32  	%r453, %r452, %r74;
	shl.b32 	%r454, %r453, 2;
	add.s32 	%r455, %r76, %r454;
	atom.shared.add.u32 	%r456, [%r455], 1;
	xor.b32  	%r457, %r1950, -2147483648;
	shr.u32 	%r458, %r457, %r1892;
	and.b32  	%r459, %r458, %r74;
	shl.b32 	%r460, %r459, 2;
	add.s32 	%r461, %r76, %r460;
	atom.shared.add.u32 	%r462, [%r461], 1;
	xor.b32  	%r463, %r1949, -2147483648;
	shr.u32 	%r464, %r463, %r1892;
	and.b32  	%r465, %r464, %r74;
	shl.b32 	%r466, %r465, 2;
	add.s32 	%r467, %r76, %r466;
	atom.shared.add.u32 	%r468, [%r467], 1;
	xor.b32  	%r469, %r1948, -2147483648;
	shr.u32 	%r470, %r469, %r1892;
	and.b32  	%r471, %r470, %r74;
	shl.b32 	%r472, %r471, 2;
	add.s32 	%r473, %r76, %r472;
	atom.shared.add.u32 	%r474, [%r473], 1;
	xor.b32  	%r1977, %r1947, -2147483648;
	shr.u32 	%r476, %r1977, %r1892;
	and.b32  	%r477, %r476, %r74;
	shl.b32 	%r478, %r477, 2;
	add.s32 	%r479, %r76, %r478;
	atom.shared.add.u32 	%r480, [%r479], 1;
	bar.sync 	0;
	setp.gt.u32 	%p29, %r1, 255;
	shl.b32 	%r481, %r1, 2;
	add.s32 	%r101, %r356, %r481;
	mov.b32 	%r1972, 0;
	@%p29 bra 	$L__BB27_53;
	ld.shared.u32 	%r483, [%r101];
	mov.b32 	%r484, 0;
	st.shared.u32 	[%r101], %r484;
	ld.shared.u32 	%r485, [%r101+1024];
	st.shared.u32 	[%r101+1024], %r483;
	add.s32 	%r486, %r485, %r483;
	ld.shared.u32 	%r487, [%r101+2048];
	st.shared.u32 	[%r101+2048], %r486;
	add.s32 	%r488, %r487, %r486;
	ld.shared.u32 	%r489, [%r101+3072];
	st.shared.u32 	[%r101+3072], %r488;
	add.s32 	%r490, %r489, %r488;
	ld.shared.u32 	%r491, [%r101+4096];
	st.shared.u32 	[%r101+4096], %r490;
	add.s32 	%r492, %r491, %r490;
	ld.shared.u32 	%r493, [%r101+5120];
	st.shared.u32 	[%r101+5120], %r492;
	add.s32 	%r494, %r493, %r492;
	ld.shared.u32 	%r495, [%r101+6144];
	st.shared.u32 	[%r101+6144], %r494;
	add.s32 	%r496, %r495, %r494;
	ld.shared.u32 	%r497, [%r101+7168];
	st.shared.u32 	[%r101+7168], %r496;
	add.s32 	%r498, %r497, %r496;
	ld.shared.u32 	%r499, [%r101+8192];
	st.shared.u32 	[%r101+8192], %r498;
	add.s32 	%r500, %r499, %r498;
	ld.shared.u32 	%r501, [%r101+9216];
	st.shared.u32 	[%r101+9216], %r500;
	add.s32 	%r502, %r501, %r500;
	ld.shared.u32 	%r503, [%r101+10240];
	st.shared.u32 	[%r101+10240], %r502;
	add.s32 	%r504, %r503, %r502;
	ld.shared.u32 	%r505, [%r101+11264];
	st.shared.u32 	[%r101+11264], %r504;
	add.s32 	%r1972, %r505, %r504;
$L__BB27_53:
	setp.gt.u32 	%p30, %r1, 255;
	shl.b32 	%r506, %r3, 8;
	add.s32 	%r507, %r506, %r1;
	mul.wide.s32 	%rd59, %r507, 4;
	add.s64 	%rd6, %rd2, %rd59;
	@%p30 bra 	$L__BB27_55;
	or.b32  	%r508, %r1972, 1073741824;
	st.volatile.global.u32 	[%rd6], %r508;
$L__BB27_55:
	ld.param.u64 	%rd442, [_ZN3cub18CUB_300001_SM_10006detail10radix_sort29DeviceRadixSortOnesweepKernelINS1_5radix10policy_hubIifyE10Policy1000ELNS0_9SortOrderE0EifyiiNS1_21identity_decomposer_tEEEvPT5_SB_PT3_PKSC_PT1_PKSG_PT2_PKSK_T4_iiT6__param_7];
	xor.b32  	%r1988, %r1958, -2147483648;
	xor.b32  	%r1989, %r1959, -2147483648;
	xor.b32  	%r1987, %r1957, -2147483648;
	xor.b32  	%r1986, %r1956, -2147483648;
	xor.b32  	%r1993, %r1963, -2147483648;
	xor.b32  	%r1983, %r1953, -2147483648;
	xor.b32  	%r1985, %r1955, -2147483648;
	xor.b32  	%r1982, %r1952, -2147483648;
	xor.b32  	%r1984, %r1954, -2147483648;
	xor.b32  	%r1980, %r1950, -2147483648;
	xor.b32  	%r1981, %r1951, -2147483648;
	xor.b32  	%r1978, %r1948, -2147483648;
	xor.b32  	%r1979, %r1949, -2147483648;
	setp.lt.u32 	%p31, %r1, 256;
	setp.eq.s32 	%p32, %r1972, 6528;
	and.pred  	%p33, %p31, %p32;
	selp.u32 	%r509, 1, 0, %p33;
	{ 
	.reg .pred 	%p1; 
	.reg .pred 	%p2; 
	setp.ne.u32 	%p1, %r509, 0; 
	bar.red.or.pred 	%p2, 0, %p1; 
	selp.u32 	%r510, 1, 0, %p2; 
	}
	setp.eq.s32 	%p34, %r510, 0;
	and.b32  	%r511, %r1, 992;
	and.b32  	%r512, %r1, 31;
	mul.lo.s32 	%r513, %r511, 17;
	or.b32  	%r514, %r513, %r512;
	cvt.u64.u32 	%rd7, %r514;
	mul.lo.s32 	%r515, %r3, 6528;
	cvt.s64.s32 	%rd60, %r515;
	add.s64 	%rd61, %rd7, %rd60;
	cvta.to.global.u64 	%rd62, %rd442;
	shl.b64 	%rd63, %rd61, 2;
	add.s64 	%rd8, %rd62, %rd63;
	cvt.u64.u32 	%rd9, %r1;
	@%p34 bra 	$L__BB27_175;
	setp.gt.u32 	%p35, %r1, 255;
	shl.b32 	%r516, %r1, 3;
	mov.u32 	%r517, _ZZN3cub18CUB_300001_SM_10006detail10radix_sort29DeviceRadixSortOnesweepKernelINS1_5radix10policy_hubIifyE10Policy1000ELNS0_9SortOrderE0EifyiiNS1_21identity_decomposer_tEEEvPT5_SB_PT3_PKSC_PT1_PKSG_PT2_PKSK_T4_iiT6_E1s;
	add.s32 	%r518, %r517, %r516;
	add.s32 	%r121, %r518, 26112;
	@%p35 bra 	$L__BB27_64;
	ld.param.u64 	%rd436, [_ZN3cub18CUB_300001_SM_10006detail10radix_sort29DeviceRadixSortOnesweepKernelINS1_5radix10policy_hubIifyE10Policy1000ELNS0_9SortOrderE0EifyiiNS1_21identity_decomposer_tEEEvPT5_SB_PT3_PKSC_PT1_PKSG_PT2_PKSK_T4_iiT6__param_3];
	cvta.to.global.u64 	%rd64, %rd436;
	shl.b64 	%rd65, %rd9, 3;
	add.s64 	%rd66, %rd64, %rd65;
	ld.global.u64 	%rd67, [%rd66];
	setp.gt.u32 	%p36, %r1, %r100;
	selp.b64 	%rd68, 6528, 0, %p36;
	sub.s64 	%rd455, %rd67, %rd68;
	st.shared.u64 	[%r121], %rd455;
	setp.lt.s32 	%p37, %r3, 1;
	mov.u32 	%r1976, %r1972;
	@%p37 bra 	$L__BB27_63;
	mov.b32 	%r1974, -1;
	mov.u32 	%r1973, %r3;
	mov.u32 	%r1976, %r1972;
$L__BB27_59:
	ld.param.u64 	%rd429, [_ZN3cub18CUB_300001_SM_10006detail10radix_sort29DeviceRadixSortOnesweepKernelINS1_5radix10policy_hubIifyE10Policy1000ELNS0_9SortOrderE0EifyiiNS1_21identity_decomposer_tEEEvPT5_SB_PT3_PKSC_PT1_PKSG_PT2_PKSK_T4_iiT6__param_0];
	add.s32 	%r125, %r1973, -1;
	shl.b32 	%r520, %r125, 8;
	add.s32 	%r521, %r520, %r1;
	cvta.to.global.u64 	%rd69, %rd429;
	mul.wide.s32 	%rd70, %r521, 4;
	add.s64 	%rd11, %rd69, %rd70;
$L__BB27_60:
	membar.cta;
	ld.volatile.global.u32 	%r126, [%rd11];
	setp.eq.s32 	%p38, %r126, 0;
	@%p38 bra 	$L__BB27_60;
	and.b32  	%r522, %r126, 1073741823;
	add.s32 	%r1976, %r522, %r1976;
	setp.gt.s32 	%p39, %r126, -1;
	vote.sync.ballot.b32 	%r1974, %p39, %r1974;
	setp.gt.u32 	%p41, %r1973, 1;
	and.pred  	%p42, %p39, %p41;
	mov.u32 	%r1973, %r125;
	@%p42 bra 	$L__BB27_59;
	ld.shared.u64 	%rd455, [%r121];
$L__BB27_63:
	or.b32  	%r523, %r1976, -2147483648;
	st.volatile.global.u32 	[%rd6], %r523;
	sub.s32 	%r524, %r1976, %r1972;
	cvt.s64.s32 	%rd71, %r524;
	add.s64 	%rd72, %rd455, %rd71;
	st.shared.u64 	[%r121], %rd72;
$L__BB27_64:
	ld.param.u32 	%r1878, [_ZN3cub18CUB_300001_SM_10006detail10radix_sort29DeviceRadixSortOnesweepKernelINS1_5radix10policy_hubIifyE10Policy1000ELNS0_9SortOrderE0EifyiiNS1_21identity_decomposer_tEEEvPT5_SB_PT3_PKSC_PT1_PKSG_PT2_PKSK_T4_iiT6__param_8];
	ld.param.u64 	%rd432, [_ZN3cub18CUB_300001_SM_10006detail10radix_sort29DeviceRadixSortOnesweepKernelINS1_5radix10policy_hubIifyE10Policy1000ELNS0_9SortOrderE0EifyiiNS1_21identity_decomposer_tEEEvPT5_SB_PT3_PKSC_PT1_PKSG_PT2_PKSK_T4_iiT6__param_2];
	setp.gt.u32 	%p43, %r1, 255;
	setp.lt.s32 	%p44, %r4, %r1878;
	setp.eq.s64 	%p45, %rd432, 0;
	or.pred  	%p46, %p45, %p44;
	or.pred  	%p47, %p43, %p46;
	@%p47 bra 	$L__BB27_66;
	ld.param.u64 	%rd433, [_ZN3cub18CUB_300001_SM_10006detail10radix_sort29DeviceRadixSortOnesweepKernelINS1_5radix10policy_hubIifyE10Policy1000ELNS0_9SortOrderE0EifyiiNS1_21identity_decomposer_tEEEvPT5_SB_PT3_PKSC_PT1_PKSG_PT2_PKSK_T4_iiT6__param_2];
	ld.shared.u64 	%rd73, [%r121];
	setp.gt.u32 	%p48, %r1, %r100;
	selp.b64 	%rd74, 6528, 0, %p48;
	cvt.s64.s32 	%rd75, %r1972;
	add.s64 	%rd76, %rd74, %rd75;
	add.s64 	%rd77, %rd76, %rd73;
	cvta.to.global.u64 	%rd78, %rd433;
	shl.b64 	%rd79, %rd9, 3;
	add.s64 	%rd80, %rd78, %rd79;
	st.global.u64 	[%rd80], %rd77;
$L__BB27_66:
	ld.param.u32 	%r1879, [_ZN3cub18CUB_300001_SM_10006detail10radix_sort29DeviceRadixSortOnesweepKernelINS1_5radix10policy_hubIifyE10Policy1000ELNS0_9SortOrderE0EifyiiNS1_21identity_decomposer_tEEEvPT5_SB_PT3_PKSC_PT1_PKSG_PT2_PKSK_T4_iiT6__param_8];
	setp.gt.s32 	%p49, %r4, %r1879;
	bar.sync 	0;
	shl.b32 	%r525, %r100, 3;
	add.s32 	%r527, %r517, %r525;
	ld.shared.u64 	%rd14, [%r527+26112];
	@%p49 bra 	$L__BB27_68;
	add.s64 	%rd81, %rd14, %rd7;
	shl.b64 	%rd82, %rd81, 2;
	add.s64 	%rd83, %rd1, %rd82;
	st.global.u32 	[%rd83], %r1963;
	st.global.u32 	[%rd83+128], %r1962;
	st.global.u32 	[%rd83+256], %r1961;
	st.global.u32 	[%rd83+384], %r1960;
	st.global.u32 	[%rd83+512], %r1959;
	st.global.u32 	[%rd83+640], %r1958;
	st.global.u32 	[%rd83+768], %r1957;
	st.global.u32 	[%rd83+896], %r1956;
	st.global.u32 	[%rd83+1024], %r1955;
	st.global.u32 	[%rd83+1152], %r1954;
	st.global.u32 	[%rd83+1280], %r1953;
	st.global.u32 	[%rd83+1408], %r1952;
	st.global.u32 	[%rd83+1536], %r1951;
	st.global.u32 	[%rd83+1664], %r1950;
	st.global.u32 	[%rd83+1792], %r1949;
	st.global.u32 	[%rd83+1920], %r1948;
	st.global.u32 	[%rd83+2048], %r1947;
	bra.uni 	$L__BB27_102;
$L__BB27_68:
	ld.param.u32 	%r1880, [_ZN3cub18CUB_300001_SM_10006detail10radix_sort29DeviceRadixSortOnesweepKernelINS1_5radix10policy_hubIifyE10Policy1000ELNS0_9SortOrderE0EifyiiNS1_21identity_decomposer_tEEEvPT5_SB_PT3_PKSC_PT1_PKSG_PT2_PKSK_T4_iiT6__param_8];
	cvt.u32.u64 	%r528, %rd7;
	mad.lo.s32 	%r130, %r3, -6528, %r1880;
	setp.ge.s32 	%p50, %r528, %r130;
	add.s64 	%rd84, %rd14, %rd7;
	shl.b64 	%rd85, %rd84, 2;
	add.s64 	%rd15, %rd1, %rd85;
	@%p50 bra 	$L__BB27_70;
	st.global.u32 	[%rd15], %r1963;
$L__BB27_70:
	add.s32 	%r530, %r528, 32;
	setp.ge.s32 	%p51, %r530, %r130;
	@%p51 bra 	$L__BB27_72;
	st.global.u32 	[%rd15+128], %r1962;
$L__BB27_72:
	add.s32 	%r532, %r528, 64;
	setp.ge.s32 	%p52, %r532, %r130;
	@%p52 bra 	$L__BB27_74;
	st.global.u32 	[%rd15+256], %r1961;
$L__BB27_74:
	add.s32 	%r534, %r528, 96;
	setp.ge.s32 	%p53, %r534, %r130;
	@%p53 bra 	$L__BB27_76;
	st.global.u32 	[%rd15+384], %r1960;
$L__BB27_76:
	add.s32 	%r536, %r528, 128;
	setp.ge.s32 	%p54, %r536, %r130;
	@%p54 bra 	$L__BB27_78;
	st.global.u32 	[%rd15+512], %r1959;
$L__BB27_78:
	add.s32 	%r538, %r528, 160;
	setp.ge.s32 	%p55, %r538, %r130;
	@%p55 bra 	$L__BB27_80;
	st.global.u32 	[%rd15+640], %r1958;
$L__BB27_80:
	add.s32 	%r540, %r528, 192;
	setp.ge.s32 	%p56, %r540, %r130;
	@%p56 bra 	$L__BB27_82;
	st.global.u32 	[%rd15+768], %r1957;
$L__BB27_82:
	add.s32 	%r542, %r528, 224;
	setp.ge.s32 	%p57, %r542, %r130;
	@%p57 bra 	$L__BB27_84;
	st.global.u32 	[%rd15+896], %r1956;
$L__BB27_84:
	add.s32 	%r544, %r528, 256;
	setp.ge.s32 	%p58, %r544, %r130;
	@%p58 bra 	$L__BB27_86;
	st.global.u32 	[%rd15+1024], %r1955;
$L__BB27_86:
	add.s32 	%r546, %r528, 288;
	setp.ge.s32 	%p59, %r546, %r130;
	@%p59 bra 	$L__BB27_88;
	st.global.u32 	[%rd15+1152], %r1954;
$L__BB27_88:
	add.s32 	%r548, %r528, 320;
	setp.ge.s32 	%p60, %r548, %r130;
	@%p60 bra 	$L__BB27_90;
	st.global.u32 	[%rd15+1280], %r1953;
$L__BB27_90:
	add.s32 	%r550, %r528, 352;
	setp.ge.s32 	%p61, %r550, %r130;
	@%p61 bra 	$L__BB27_92;
	st.global.u32 	[%rd15+1408], %r1952;
$L__BB27_92:
	add.s32 	%r552, %r528, 384;
	setp.ge.s32 	%p62, %r552, %r130;
	@%p62 bra 	$L__BB27_94;
	st.global.u32 	[%rd15+1536], %r1951;
$L__BB27_94:
	add.s32 	%r554, %r528, 416;
	setp.ge.s32 	%p63, %r554, %r130;
	@%p63 bra 	$L__BB27_96;
	st.global.u32 	[%rd15+1664], %r1950;
$L__BB27_96:
	add.s32 	%r556, %r528, 448;
	setp.ge.s32 	%p64, %r556, %r130;
	@%p64 bra 	$L__BB27_98;
	st.global.u32 	[%rd15+1792], %r1949;
$L__BB27_98:
	add.s32 	%r558, %r528, 480;
	setp.ge.s32 	%p65, %r558, %r130;
	@%p65 bra 	$L__BB27_100;
	st.global.u32 	[%rd15+1920], %r1948;
$L__BB27_100:
	add.s32 	%r560, %r528, 512;
	setp.ge.s32 	%p66, %r560, %r130;
	@%p66 bra 	$L__BB27_102;
	st.global.u32 	[%rd15+2048], %r1947;
$L__BB27_102:
	ld.param.u32 	%r1881, [_ZN3cub18CUB_300001_SM_10006detail10radix_sort29DeviceRadixSortOnesweepKernelINS1_5radix10policy_hubIifyE10Policy1000ELNS0_9SortOrderE0EifyiiNS1_21identity_decomposer_tEEEvPT5_SB_PT3_PKSC_PT1_PKSG_PT2_PKSK_T4_iiT6__param_8];
	setp.gt.s32 	%p67, %r4, %r1881;
	@%p67 bra 	$L__BB27_104;
	ld.global.f32 	%f235, [%rd8];
	ld.global.f32 	%f234, [%rd8+128];
	ld.global.f32 	%f233, [%rd8+256];
	ld.global.f32 	%f232, [%rd8+384];
	ld.global.f32 	%f231, [%rd8+512];
	ld.global.f32 	%f230, [%rd8+640];
	ld.global.f32 	%f229, [%rd8+768];
	ld.global.f32 	%f228, [%rd8+896];
	ld.global.f32 	%f227, [%rd8+1024];
	ld.global.f32 	%f226, [%rd8+1152];
	ld.global.f32 	%f225, [%rd8+1280];
	ld.global.f32 	%f224, [%rd8+1408];
	ld.global.f32 	%f223, [%rd8+1536];
	ld.global.f32 	%f222, [%rd8+1664];
	ld.global.f32 	%f221, [%rd8+1792];
	ld.global.f32 	%f220, [%rd8+1920];
	ld.global.f32 	%f219, [%rd8+2048];
	bra.uni 	$L__BB27_138;
$L__BB27_104:
	ld.param.u32 	%r1882, [_ZN3cub18CUB_300001_SM_10006detail10radix_sort29DeviceRadixSortOnesweepKernelINS1_5radix10policy_hubIifyE10Policy1000ELNS0_9SortOrderE0EifyiiNS1_21identity_decomposer_tEEEvPT5_SB_PT3_PKSC_PT1_PKSG_PT2_PKSK_T4_iiT6__param_8];
	cvt.u32.u64 	%r561, %rd7;
	sub.s32 	%r131, %r1882, %r515;
	setp.ge.s32 	%p68, %r561, %r131;
	@%p68 bra 	$L__BB27_106;
	ld.global.f32 	%f235, [%rd8];
$L__BB27_106:
	add.s32 	%r564, %r561, 32;
	setp.ge.s32 	%p69, %r564, %r131;
	@%p69 bra 	$L__BB27_108;
	ld.global.f32 	%f234, [%rd8+128];
$L__BB27_108:
	add.s32 	%r566, %r561, 64;
	setp.ge.s32 	%p70, %r566, %r131;
	@%p70 bra 	$L__BB27_110;
	ld.global.f32 	%f233, [%rd8+256];
$L__BB27_110:
	add.s32 	%r568, %r561, 96;
	setp.ge.s32 	%p71, %r568, %r131;
	@%p71 bra 	$L__BB27_112;
	ld.global.f32 	%f232, [%rd8+384];
$L__BB27_112:
	add.s32 	%r570, %r561, 128;
	setp.ge.s32 	%p72, %r570, %r131;
	@%p72 bra 	$L__BB27_114;
	ld.global.f32 	%f231, [%rd8+512];
$L__BB27_114:
	add.s32 	%r572, %r561, 160;
	setp.ge.s32 	%p73, %r572, %r131;
	@%p73 bra 	$L__BB27_116;
	ld.global.f32 	%f230, [%rd8+640];
$L__BB27_116:
	add.s32 	%r574, %r561, 192;
	setp.ge.s32 	%p74, %r574, %r131;
	@%p74 bra 	$L__BB27_118;
	ld.global.f32 	%f229, [%rd8+768];
$L__BB27_118:
	add.s32 	%r576, %r561, 224;
	setp.ge.s32 	%p75, %r576, %r131;
	@%p75 bra 	$L__BB27_120;
	ld.global.f32 	%f228, [%rd8+896];
$L__BB27_120:
	add.s32 	%r578, %r561, 256;
	setp.ge.s32 	%p76, %r578, %r131;
	@%p76 bra 	$L__BB27_122;
	ld.global.f32 	%f227, [%rd8+1024];
$L__BB27_122:
	add.s32 	%r580, %r561, 288;
	setp.ge.s32 	%p77, %r580, %r131;
	@%p77 bra 	$L__BB27_124;
	ld.global.f32 	%f226, [%rd8+1152];
$L__BB27_124:
	add.s32 	%r582, %r561, 320;
	setp.ge.s32 	%p78, %r582, %r131;
	@%p78 bra 	$L__BB27_126;
	ld.global.f32 	%f225, [%rd8+1280];
$L__BB27_126:
	add.s32 	%r584, %r561, 352;
	setp.ge.s32 	%p79, %r584, %r131;
	@%p79 bra 	$L__BB27_128;
	ld.global.f32 	%f224, [%rd8+1408];
$L__BB27_128:
	add.s32 	%r586, %r561, 384;
	setp.ge.s32 	%p80, %r586, %r131;
	@%p80 bra 	$L__BB27_130;
	ld.global.f32 	%f223, [%rd8+1536];
$L__BB27_130:
	add.s32 	%r588, %r561, 416;
	setp.ge.s32 	%p81, %r588, %r131;
	@%p81 bra 	$L__BB27_132;
	ld.global.f32 	%f222, [%rd8+1664];
$L__BB27_132:
	add.s32 	%r590, %r561, 448;
	setp.ge.s32 	%p82, %r590, %r131;
	@%p82 bra 	$L__BB27_134;
	ld.global.f32 	%f221, [%rd8+1792];
$L__BB27_134:
	add.s32 	%r592, %r561, 480;
	setp.ge.s32 	%p83, %r592, %r131;
	@%p83 bra 	$L__BB27_136;
	ld.global.f32 	%f220, [%rd8+1920];
$L__BB27_136:
	add.s32 	%r594, %r561, 512;
	setp.ge.s32 	%p84, %r594, %r131;
	@%p84 bra 	$L__BB27_138;
	ld.global.f32 	%f219, [%rd8+2048];
$L__BB27_138:
	ld.param.u32 	%r1883, [_ZN3cub18CUB_300001_SM_10006detail10radix_sort29DeviceRadixSortOnesweepKernelINS1_5radix10policy_hubIifyE10Policy1000ELNS0_9SortOrderE0EifyiiNS1_21identity_decomposer_tEEEvPT5_SB_PT3_PKSC_PT1_PKSG_PT2_PKSK_T4_iiT6__param_8];
	mad.lo.s32 	%r595, %r3, 6528, 6528;
	setp.gt.s32 	%p85, %r595, %r1883;
	@%p85 bra 	$L__BB27_140;
	ld.param.u64 	%rd439, [_ZN3cub18CUB_300001_SM_10006detail10radix_sort29DeviceRadixSortOnesweepKernelINS1_5radix10policy_hubIifyE10Policy1000ELNS0_9SortOrderE0EifyiiNS1_21identity_decomposer_tEEEvPT5_SB_PT3_PKSC_PT1_PKSG_PT2_PKSK_T4_iiT6__param_6];
	add.s64 	%rd86, %rd14, %rd7;
	cvta.to.global.u64 	%rd87, %rd439;
	shl.b64 	%rd88, %rd86, 2;
	add.s64 	%rd89, %rd87, %rd88;
	st.global.f32 	[%rd89], %f235;
	st.global.f32 	[%rd89+128], %f234;
	st.global.f32 	[%rd89+256], %f233;
	st.global.f32 	[%rd89+384], %f232;
	st.global.f32 	[%rd89+512], %f231;
	st.global.f32 	[%rd89+640], %f230;
	st.global.f32 	[%rd89+768], %f229;
	st.global.f32 	[%rd89+896], %f228;
	st.global.f32 	[%rd89+1024], %f227;
	st.global.f32 	[%rd89+1152], %f226;
	st.global.f32 	[%rd89+1280], %f225;
	st.global.f32 	[%rd89+1408], %f224;
	st.global.f32 	[%rd89+1536], %f223;
	st.global.f32 	[%rd89+1664], %f222;
	st.global.f32 	[%rd89+1792], %f221;
	st.global.f32 	[%rd89+1920], %f220;
	st.global.f32 	[%rd89+2048], %f219;
	bra.uni 	$L__BB27_174;
$L__BB27_140:
	ld.param.u32 	%r1884, [_ZN3cub18CUB_300001_SM_10006detail10radix_sort29DeviceRadixSortOnesweepKernelINS1_5radix10policy_hubIifyE10Policy1000ELNS0_9SortOrderE0EifyiiNS1_21identity_decomposer_tEEEvPT5_SB_PT3_PKSC_PT1_PKSG_PT2_PKSK_T4_iiT6__param_8];
	ld.param.u64 	%rd440, [_ZN3cub18CUB_300001_SM_10006detail10radix_sort29DeviceRadixSortOnesweepKernelINS1_5radix10policy_hubIifyE10Policy1000ELNS0_9SortOrderE0EifyiiNS1_21identity_decomposer_tEEEvPT5_SB_PT3_PKSC_PT1_PKSG_PT2_PKSK_T4_iiT6__param_6];
	cvt.u32.u64 	%r596, %rd7;
	mad.lo.s32 	%r132, %r3, -6528, %r1884;
	setp.ge.s32 	%p86, %r596, %r132;
	add.s64 	%rd90, %rd14, %rd7;
	cvta.to.global.u64 	%rd91, %rd440;
	shl.b64 	%rd92, %rd90, 2;
	add.s64 	%rd16, %rd91, %rd92;
	@%p86 bra 	$L__BB27_142;
	st.global.f32 	[%rd16], %f235;
$L__BB27_142:
	add.s32 	%r598, %r596, 32;
	setp.ge.s32 	%p87, %r598, %r132;
	@%p87 bra 	$L__BB27_144;
	st.global.f32 	[%rd16+128], %f234;
$L__BB27_144:
	add.s32 	%r600, %r596, 64;
	setp.ge.s32 	%p88, %r600, %r132;
	@%p88 bra 	$L__BB27_146;
	st.global.f32 	[%rd16+256], %f233;
$L__BB27_146:
	add.s32 	%r602, %r596, 96;
	setp.ge.s32 	%p89, %r602, %r132;
	@%p89 bra 	$L__BB27_148;
	st.global.f32 	[%rd16+384], %f232;
$L__BB27_148:
	add.s32 	%r604, %r596, 128;
	setp.ge.s32 	%p90, %r604, %r132;
	@%p90 bra 	$L__BB27_150;
	st.global.f32 	[%rd16+512], %f231;
$L__BB27_150:
	add.s32 	%r606, %r596, 160;
	setp.ge.s32 	%p91, %r606, %r132;
	@%p91 bra 	$L__BB27_152;
	st.global.f32 	[%rd16+640], %f230;
$L__BB27_152:
	add.s32 	%r608, %r596, 192;
	setp.ge.s32 	%p92, %r608, %r132;
	@%p92 bra 	$L__BB27_154;
	st.global.f32 	[%rd16+768], %f229;
$L__BB27_154:
	add.s32 	%r610, %r596, 224;
	setp.ge.s32 	%p93, %r610, %r132;
	@%p93 bra 	$L__BB27_156;
	st.global.f32 	[%rd16+896], %f228;
$L__BB27_156:
	add.s32 	%r612, %r596, 256;
	setp.ge.s32 	%p94, %r612, %r132;
	@%p94 bra 	$L__BB27_158;
	st.global.f32 	[%rd16+1024], %f227;
$L__BB27_158:
	add.s32 	%r614, %r596, 288;
	setp.ge.s32 	%p95, %r614, %r132;
	@%p95 bra 	$L__BB27_160;
	st.global.f32 	[%rd16+1152], %f226;
$L__BB27_160:
	add.s32 	%r616, %r596, 320;
	setp.ge.s32 	%p96, %r616, %r132;
	@%p96 bra 	$L__BB27_162;
	st.global.f32 	[%rd16+1280], %f225;
$L__BB27_162:
	add.s32 	%r618, %r596, 352;
	setp.ge.s32 	%p97, %r618, %r132;
	@%p97 bra 	$L__BB27_164;
	st.global.f32 	[%rd16+1408], %f224;
$L__BB27_164:
	add.s32 	%r620, %r596, 384;
	setp.ge.s32 	%p98, %r620, %r132;
	@%p98 bra 	$L__BB27_166;
	st.global.f32 	[%rd16+1536], %f223;
$L__BB27_166:
	add.s32 	%r622, %r596, 416;
	setp.ge.s32 	%p99, %r622, %r132;
	@%p99 bra 	$L__BB27_168;
	st.global.f32 	[%rd16+1664], %f222;
$L__BB27_168:
	add.s32 	%r624, %r596, 448;
	setp.ge.s32 	%p100, %r624, %r132;
	@%p100 bra 	$L__BB27_170;
	st.global.f32 	[%rd16+1792], %f221;
$L__BB27_170:
	add.s32 	%r626, %r596, 480;
	setp.ge.s32 	%p101, %r626, %r132;
	@%p101 bra 	$L__BB27_172;
	st.global.f32 	[%rd16+1920], %f220;
$L__BB27_172:
	add.s32 	%r628, %r596, 512;
	setp.ge.s32 	%p102, %r628, %r132;
	@%p102 bra 	$L__BB27_174;
	st.global.f32 	[%rd16+2048], %f219;
$L__BB27_174:
	// begin inline asm
	exit;
	// end inline asm
	mov.u32 	%r1977, %r1947;
	mov.u32 	%r1978, %r1948;
	mov.u32 	%r1979, %r1949;
	mov.u32 	%r1980, %r1950;
	mov.u32 	%r1981, %r1951;
	mov.u32 	%r1982, %r1952;
	mov.u32 	%r1983, %r1953;
	mov.u32 	%r1984, %r1954;
	mov.u32 	%r1985, %r1955;
	mov.u32 	%r1986, %r1956;
	mov.u32 	%r1987, %r1957;
	mov.u32 	%r1988, %r1958;
	mov.u32 	%r1989, %r1959;
	mov.u32 	%r1990, %r1960;
	mov.u32 	%r1991, %r1961;
	mov.u32 	%r1992, %r1962;
	mov.u32 	%r1993, %r1963;
$L__BB27_175:
	mul.hi.u32 	%r629, %r1, 357913942;
	add.s32 	%r630, %r629, %r1;
	shl.b32 	%r631, %r630, 2;
	mov.u32 	%r632, _ZZN3cub18CUB_300001_SM_10006detail10radix_sort29DeviceRadixSortOnesweepKernelINS1_5radix10policy_hubIifyE10Policy1000ELNS0_9SortOrderE0EifyiiNS1_21identity_decomposer_tEEEvPT5_SB_PT3_PKSC_PT1_PKSG_PT2_PKSK_T4_iiT6_E1s;
	add.s32 	%r633, %r632, %r631;
	add.s32 	%r150, %r633, 13328;
	st.shared.u32 	[%r633+13328], %r1972;
	bar.sync 	0;
	setp.gt.u32 	%p103, %r1, 31;
	@%p103 bra 	$L__BB27_177;
	mad.lo.s32 	%r665, %r1, 52, %r632;
	ld.shared.u32 	%r666, [%r665+13328];
	ld.shared.u32 	%r667, [%r665+13332];
	ld.shared.u32 	%r668, [%r665+13336];
	ld.shared.u32 	%r669, [%r665+13340];
	ld.shared.u32 	%r670, [%r665+13344];
	ld.shared.u32 	%r671, [%r665+13348];
	ld.shared.u32 	%r672, [%r665+13352];
	ld.shared.u32 	%r673, [%r665+13356];
	ld.shared.u32 	%r674, [%r665+13360];
	ld.shared.u32 	%r675, [%r665+13364];
	ld.shared.u32 	%r676, [%r665+13368];
	ld.shared.u32 	%r677, [%r665+13372];
	add.s32 	%r678, %r667, %r666;
	add.s32 	%r679, %r678, %r668;
	add.s32 	%r680, %r679, %r669;
	add.s32 	%r681, %r680, %r670;
	add.s32 	%r682, %r681, %r671;
	add.s32 	%r683, %r682, %r672;
	add.s32 	%r684, %r683, %r673;
	add.s32 	%r685, %r684, %r674;
	add.s32 	%r686, %r685, %r675;
	add.s32 	%r687, %r686, %r676;
	add.s32 	%r638, %r687, %r677;
	mov.b32 	%r636, 1;
	mov.b32 	%r661, 0;
	mov.b32 	%r663, -1;
	// begin inline asm
	{  .reg .s32 r0;  .reg .pred p;  shfl.sync.up.b32 r0|p, %r638, %r636, %r661, %r663;  @p add.s32 r0, r0, %r638;  mov.s32 %r634, r0;}
	// end inline asm
	mov.b32 	%r642, 2;
	// begin inline asm
	{  .reg .s32 r0;  .reg .pred p;  shfl.sync.up.b32 r0|p, %r634, %r642, %r661, %r663;  @p add.s32 r0, r0, %r634;  mov.s32 %r640, r0;}
	// end inline asm
	mov.b32 	%r648, 4;
	// begin inline asm
	{  .reg .s32 r0;  .reg .pred p;  shfl.sync.up.b32 r0|p, %r640, %r648, %r661, %r663;  @p add.s32 r0, r0, %r640;  mov.s32 %r646, r0;}
	// end inline asm
	mov.b32 	%r654, 8;
	// begin inline asm
	{  .reg .s32 r0;  .reg .pred p;  shfl.sync.up.b32 r0|p, %r646, %r654, %r661, %r663;  @p add.s32 r0, r0, %r646;  mov.s32 %r652, r0;}
	// end inline asm
	mov.b32 	%r660, 16;
	// begin inline asm
	{  .reg .s32 r0;  .reg .pred p;  shfl.sync.up.b32 r0|p, %r652, %r660, %r661, %r663;  @p add.s32 r0, r0, %r652;  mov.s32 %r658, r0;}
	// end inline asm
	sub.s32 	%r688, %r658, %r638;
	add.s32 	%r689, %r666, %r688;
	add.s32 	%r690, %r667, %r689;
	add.s32 	%r691, %r668, %r690;
	add.s32 	%r692, %r669, %r691;
	add.s32 	%r693, %r670, %r692;
	add.s32 	%r694, %r671, %r693;
	add.s32 	%r695, %r672, %r694;
	add.s32 	%r696, %r673, %r695;
	add.s32 	%r697, %r674, %r696;
	add.s32 	%r698, %r675, %r697;
	add.s32 	%r699, %r676, %r698;
	st.shared.u32 	[%r665+13328], %r688;
	st.shared.u32 	[%r665+13332], %r689;
	st.shared.u32 	[%r665+13336], %r690;
	st.shared.u32 	[%r665+13340], %r691;
	st.shared.u32 	[%r665+13344], %r692;
	st.shared.u32 	[%r665+13348], %r693;
	st.shared.u32 	[%r665+13352], %r694;
	st.shared.u32 	[%r665+13356], %r695;
	st.shared.u32 	[%r665+13360], %r696;
	st.shared.u32 	[%r665+13364], %r697;
	st.shared.u32 	[%r665+13368], %r698;
	st.shared.u32 	[%r665+13372], %r699;
$L__BB27_177:
	setp.gt.u32 	%p104, %r1, 255;
	bar.sync 	0;
	ld.shared.u32 	%r151, [%r150];
	@%p104 bra 	$L__BB27_179;
	shl.b32 	%r700, %r1, 2;
	add.s32 	%r702, %r632, %r700;
	ld.shared.u32 	%r703, [%r702];
	add.s32 	%r704, %r703, %r151;
	st.shared.u32 	[%r702], %r704;
	ld.shared.u32 	%r705, [%r702+1024];
	add.s32 	%r706, %r705, %r151;
	st.shared.u32 	[%r702+1024], %r706;
	ld.shared.u32 	%r707, [%r702+2048];
	add.s32 	%r708, %r707, %r151;
	st.shared.u32 	[%r702+2048], %r708;
	ld.shared.u32 	%r709, [%r702+3072];
	add.s32 	%r710, %r709, %r151;
	st.shared.u32 	[%r702+3072], %r710;
	ld.shared.u32 	%r711, [%r702+4096];
	add.s32 	%r712, %r711, %r151;
	st.shared.u32 	[%r702+4096], %r712;
	ld.shared.u32 	%r713, [%r702+5120];
	add.s32 	%r714, %r713, %r151;
	st.shared.u32 	[%r702+5120], %r714;
	ld.shared.u32 	%r715, [%r702+6144];
	add.s32 	%r716, %r715, %r151;
	st.shared.u32 	[%r702+6144], %r716;
	ld.shared.u32 	%r717, [%r702+7168];
	add.s32 	%r718, %r717, %r151;
	st.shared.u32 	[%r702+7168], %r718;
	ld.shared.u32 	%r719, [%r702+8192];
	add.s32 	%r720, %r719, %r151;
	st.shared.u32 	[%r702+8192], %r720;
	ld.shared.u32 	%r721, [%r702+9216];
	add.s32 	%r722, %r721, %r151;
	st.shared.u32 	[%r702+9216], %r722;
	ld.shared.u32 	%r723, [%r702+10240];
	add.s32 	%r724, %r723, %r151;
	st.shared.u32 	[%r702+10240], %r724;
	ld.shared.u32 	%r725, [%r702+11264];
	add.s32 	%r726, %r725, %r151;
	st.shared.u32 	[%r702+11264], %r726;
$L__BB27_179:
	ld.param.u32 	%r1930, [_ZN3cub18CUB_300001_SM_10006detail10radix_sort29DeviceRadixSortOnesweepKernelINS1_5radix10policy_hubIifyE10Policy1000ELNS0_9SortOrderE0EifyiiNS1_21identity_decomposer_tEEEvPT5_SB_PT3_PKSC_PT1_PKSG_PT2_PKSK_T4_iiT6__param_10];
	ld.param.u32 	%r1893, [_ZN3cub18CUB_300001_SM_10006detail10radix_sort29DeviceRadixSortOnesweepKernelINS1_5radix10policy_hubIifyE10Policy1000ELNS0_9SortOrderE0EifyiiNS1_21identity_decomposer_tEEEvPT5_SB_PT3_PKSC_PT1_PKSG_PT2_PKSK_T4_iiT6__param_9];
	shl.b32 	%r753, %r1, 5;
	and.b32  	%r754, %r753, 31744;
	add.s32 	%r152, %r632, %r754;
	bar.sync 	0;
	// begin inline asm
	mov.u32 %r727, %lanemask_le;
	// end inline asm
	shr.u32 	%r756, %r1993, %r1893;
	mov.b32 	%r757, -1;
	shl.b32 	%r758, %r757, %r1930;
	not.b32 	%r154, %r758;
	and.b32  	%r750, %r756, %r154;
	mov.b32 	%r730, 1;
	// begin inline asm
	{
    .reg .pred p;
    and.b32 %r728, %r750, %r730;    setp.ne.u32 p, %r728, 0;
    vote.ballot.sync.b32 %r728, p, 0xffffffff;
    @!p not.b32 %r728, %r728;
}

	// end inline asm
	mov.b32 	%r733, 2;
	// begin inline asm
	{
    .reg .pred p;
    and.b32 %r731, %r750, %r733;    setp.ne.u32 p, %r731, 0;
    vote.ballot.sync.b32 %r731, p, 0xffffffff;
    @!p not.b32 %r731, %r731;
}

	// end inline asm
	and.b32  	%r759, %r731, %r728;
	mov.b32 	%r736, 4;
	// begin inline asm
	{
    .reg .pred p;
    and.b32 %r734, %r750, %r736;    setp.ne.u32 p, %r734, 0;
    vote.ballot.sync.b32 %r734, p, 0xffffffff;
    @!p not.b32 %r734, %r734;
}

	// end inline asm
	and.b32  	%r760, %r734, %r759;
	mov.b32 	%r739, 8;
	// begin inline asm
	{
    .reg .pred p;
    and.b32 %r737, %r750, %r739;    setp.ne.u32 p, %r737, 0;
    vote.ballot.sync.b32 %r737, p, 0xffffffff;
    @!p not.b32 %r737, %r737;
}

	// end inline asm
	and.b32  	%r761, %r737, %r760;
	mov.b32 	%r742, 16;
	// begin inline asm
	{
    .reg .pred p;
    and.b32 %r740, %r750, %r742;    setp.ne.u32 p, %r740, 0;
    vote.ballot.sync.b32 %r740, p, 0xffffffff;
    @!p not.b32 %r740, %r740;
}

	// end inline asm
	and.b32  	%r762, %r740, %r761;
	mov.b32 	%r745, 32;
	// begin inline asm
	{
    .reg .pred p;
    and.b32 %r743, %r750, %r745;    setp.ne.u32 p, %r743, 0;
    vote.ballot.sync.b32 %r743, p, 0xffffffff;
    @!p not.b32 %r743, %r743;
}

	// end inline asm
	and.b32  	%r763, %r743, %r762;
	mov.b32 	%r748, 64;
	// begin inline asm
	{
    .reg .pred p;
    and.b32 %r746, %r750, %r748;    setp.ne.u32 p, %r746, 0;
    vote.ballot.sync.b32 %r746, p, 0xffffffff;
    @!p not.b32 %r746, %r746;
}

	// end inline asm
	and.b32  	%r764, %r746, %r763;
	mov.b32 	%r751, 128;
	// begin inline asm
	{
    .reg .pred p;
    and.b32 %r749, %r750, %r751;    setp.ne.u32 p, %r749, 0;
    vote.ballot.sync.b32 %r749, p, 0xffffffff;
    @!p not.b32 %r749, %r749;
}

	// end inline asm
	and.b32  	%r765, %r749, %r764;
	clz.b32 	%r766, %r765;
	sub.s32 	%r156, 31, %r766;
	and.b32  	%r767, %r727, %r765;
	popc.b32 	%r157, %r767;
	setp.ne.s32 	%p105, %r309, %r156;
	mov.b32 	%r1994, 0;
	@%p105 bra 	$L__BB27_181;
	shl.b32 	%r768, %r750, 2;
	add.s32 	%r769, %r152, %r768;
	atom.shared.add.u32 	%r1994, [%r769], %r157;
$L__BB27_181:
	ld.param.u32 	%r1894, [_ZN3cub18CUB_300001_SM_10006detail10radix_sort29DeviceRadixSortOnesweepKernelINS1_5radix10policy_hubIifyE10Policy1000ELNS0_9SortOrderE0EifyiiNS1_21identity_decomposer_tEEEvPT5_SB_PT3_PKSC_PT1_PKSG_PT2_PKSK_T4_iiT6__param_9];
	shfl.sync.idx.b32	%r795|%p106, %r1994, %r156, 31, -1;
	add.s32 	%r160, %r157, %r795;
	shr.u32 	%r796, %r1992, %r1894;
	and.b32  	%r792, %r796, %r154;
	mov.b32 	%r772, 1;
	// begin inline asm
	{
    .reg .pred p;
    and.b32 %r770, %r792, %r772;    setp.ne.u32 p, %r770, 0;
    vote.ballot.sync.b32 %r770, p, 0xffffffff;
    @!p not.b32 %r770, %r770;
}

	// end inline asm
	mov.b32 	%r775, 2;
	// begin inline asm
	{
    .reg .pred p;
    and.b32 %r773, %r792, %r775;    setp.ne.u32 p, %r773, 0;
    vote.ballot.sync.b32 %r773, p, 0xffffffff;
    @!p not.b32 %r773, %r773;
}

	// end inline asm
	and.b32  	%r797, %r773, %r770;
	mov.b32 	%r778, 4;
	// begin inline asm
	{
    .reg .pred p;
    and.b32 %r776, %r792, %r778;    setp.ne.u32 p, %r776, 0;
    vote.ballot.sync.b32 %r776, p, 0xffffffff;
    @!p not.b32 %r776, %r776;
}

	// end inline asm
	and.b32  	%r798, %r776, %r797;
	mov.b32 	%r781, 8;
	// begin inline asm
	{
    .reg .pred p;
    and.b32 %r779, %r792, %r781;    setp.ne.u32 p, %r779, 0;
    vote.ballot.sync.b32 %r779, p, 0xffffffff;
    @!p not.b32 %r779, %r779;
}

	// end inline asm
	and.b32  	%r799, %r779, %r798;
	mov.b32 	%r784, 16;
	// begin inline asm
	{
    .reg .pred p;
    and.b32 %r782, %r792, %r784;    setp.ne.u32 p, %r782, 0;
    vote.ballot.sync.b32 %r782, p, 0xffffffff;
    @!p not.b32 %r782, %r782;
}

	// end inline asm
	and.b32  	%r800, %r782, %r799;
	mov.b32 	%r787, 32;
	// begin inline asm
	{
    .reg .pred p;
    and.b32 %r785, %r792, %r787;    setp.ne.u32 p, %r785, 0;
    vote.ballot.sync.b32 %r785, p, 0xffffffff;
    @!p not.b32 %r785, %r785;
}

	// end inline asm
	and.b32  	%r801, %r785, %r800;
	mov.b32 	%r790, 64;
	// begin inline asm
	{
    .reg .pred p;
    and.b32 %r788, %r792, %r790;    setp.ne.u32 p, %r788, 0;
    vote.ballot.sync.b32 %r788, p, 0xffffffff;
    @!p not.b32 %r788, %r788;
}

	// end inline asm
	and.b32  	%r802, %r788, %r801;
	mov.b32 	%r793, 128;
	// begin inline asm
	{
    .reg .pred p;
    and.b32 %r791, %r792, %r793;    setp.ne.u32 p, %r791, 0;
    vote.ballot.sync.b32 %r791, p, 0xffffffff;
    @!p not.b32 %r791, %r791;
}

	// end inline asm
	and.b32  	%r803, %r791, %r802;
	clz.b32 	%r804, %r803;
	sub.s32 	%r162, 31, %r804;
	and.b32  	%r805, %r727, %r803;
	popc.b32 	%r163, %r805;
	setp.ne.s32 	%p107, %r309, %r162;
	mov.b32 	%r1995, 0;
	@%p107 bra 	$L__BB27_183;
	shl.b32 	%r806, %r792, 2;
	add.s32 	%r807, %r152, %r806;
	atom.shared.add.u32 	%r1995, [%r807], %r163;
$L__BB27_183:
	ld.param.u32 	%r1895, [_ZN3cub18CUB_300001_SM_10006detail10radix_sort29DeviceRadixSortOnesweepKernelINS1_5radix10policy_hubIifyE10Policy1000ELNS0_9SortOrderE0EifyiiNS1_21identity_decomposer_tEEEvPT5_SB_PT3_PKSC_PT1_PKSG_PT2_PKSK_T4_iiT6__param_9];
	shfl.sync.idx.b32	%r833|%p108, %r1995, %r162, 31, -1;
	add.s32 	%r166, %r163, %r833;
	shr.u32 	%r834, %r1991, %r1895;
	and.b32  	%r830, %r834, %r154;
	mov.b32 	%r810, 1;
	// begin inline asm
	{
    .reg .pred p;
    and.b32 %r808, %r830, %r810;    setp.ne.u32 p, %r808, 0;
    vote.ballot.sync.b32 %r808, p, 0xffffffff;
    @!p not.b32 %r808, %r808;
}

	// end inline asm
	mov.b32 	%r813, 2;
	// begin inline asm
	{
    .reg .pred p;
    and.b32 %r811, %r830, %r813;    setp.ne.u32 p, %r811, 0;
    vote.ballot.sync.b32 %r811, p, 0xffffffff;
    @!p not.b32 %r811, %r811;
}

	// end inline asm
	and.b32  	%r835, %r811, %r808;
	mov.b32 	%r816, 4;
	// begin inline asm
	{
    .reg .pred p;
    and.b32 %r814, %r830, %r816;    setp.ne.u32 p, %r814, 0;
    vote.ballot.sync.b32 %r814, p, 0xffffffff;
    @!p not.b32 %r814, %r814;
}

	// end inline asm
	and.b32  	%r836, %r814, %r835;
	mov.b32 	%r819, 8;
	// begin inline asm
	{
    .reg .pred p;
    and.b32 %r817, %r830, %r819;    setp.ne.u32 p, %r817, 0;
    vote.ballot.sync.b32 %r817, p, 0xffffffff;
    @!p not.b32 %r817, %r817;
}

	// end inline asm
	and.b32  	%r837, %r817, %r836;
	mov.b32 	%r822, 16;
	// begin inline asm
	{
    .reg .pred p;
    and.b32 %r820, %r830, %r822;    setp.ne.u32 p, %r820, 0;
    vote.ballot.sync.b32 %r820, p, 0xffffffff;
    @!p not.b32 %r820, %r820;
}

	// end inline asm
	and.b32  	%r838, %r820, %r837;
	mov.b32 	%r825, 32;
	// begin inline asm
	{
    .reg .pred p;
    and.b32 %r823, %r830, %r825;    setp.ne.u32 p, %r823, 0;
    vote.ballot.sync.b32 %r823, p, 0xffffffff;
    @!p not.b32 %r823, %r823;
}

	// end inline asm
	and.b32  	%r839, %r823, %r838;
	mov.b32 	%r828, 64;
	// begin inline asm
	{
    .reg .pred p;
    and.b32 %r826, %r830, %r828;    setp.ne.u32 p, %r826, 0;
    vote.ballot.sync.b32 %r826, p, 0xffffffff;
    @!p not.b32 %r826, %r826;
}

	// end inline asm
	and.b32  	%r840, %r826, %r839;
	mov.b32 	%r831, 128;
	// begin inline asm
	{
    .reg .pred p;
    and.b32 %r829, %r830, %r831;    setp.ne.u32 p, %r829, 0;
    vote.ballot.sync.b32 %r829, p, 0xffffffff;
    @!p not.b32 %r829, %r829;
}

	// end inline asm
	and.b32  	%r841, %r829, %r840;
	clz.b32 	%r842, %r841;
	sub.s32 	%r168, 31, %r842;
	and.b32  	%r843, %r727, %r841;
	popc.b32 	%r169, %r843;
	setp.ne.s32 	%p109, %r309, %r168;
	mov.b32 	%r1996, 0;
	@%p109 bra 	$L__BB27_185;
	shl.b32 	%r844, %r830, 2;
	add.s32 	%r845, %r152, %r844;
	atom.shared.add.u32 	%r1996, [%r845], %r169;
$L__BB27_185:
	ld.param.u32 	%r1896, [_ZN3cub18CUB_300001_SM_10006detail10radix_sort29DeviceRadixSortOnesweepKernelINS1_5radix10policy_hubIifyE10Policy1000ELNS0_9SortOrderE0EifyiiNS1_21identity_decomposer_tEEEvPT5_SB_PT3_PKSC_PT1_PKSG_PT2_PKSK_T4_iiT6__param_9];
	shfl.sync.idx.b32	%r871|%p110, %r1996, %r168, 31, -1;
	add.s32 	%r172, %r169, %r871;
	shr.u32 	%r872, %r1990, %r1896;
	and.b32  	%r868, %r872, %r154;
	mov.b32 	%r848, 1;
	// begin inline asm
	{
    .reg .pred p;
    and.b32 %r846, %r868, %r848;    setp.ne.u32 p, %r846, 0;
    vote.ballot.sync.b32 %r846, p, 0xffffffff;
    @!p not.b32 %r846, %r846;
}

	// end inline asm
	mov.b32 	%r851, 2;
	// begin inline asm
	{
    .reg .pred p;
    and.b32 %r849, %r868, %r851;    setp.ne.u32 p, %r849, 0;
    vote.ballot.sync.b32 %r849, p, 0xffffffff;
    @!p not.b32 %r849, %r849;
}

	// end inline asm
	and.b32  	%r873, %r849, %r846;
	mov.b32 	%r854, 4;
	// begin inline asm
	{
    .reg .pred p;
    and.b32 %r852, %r868, %r854;    setp.ne.u32 p, %r852, 0;
    vote.ballot.sync.b32 %r852, p, 0xffffffff;
    @!p not.b32 %r852, %r852;
}

	// end inline asm
	and.b32  	%r874, %r852, %r873;
	mov.b32 	%r857, 8;
	// begin inline asm
	{
    .reg .pred p;
    and.b32 %r855, %r868, %r857;    setp.ne.u32 p, %r855, 0;
    vote.ballot.sync.b32 %r855, p, 0xffffffff;
    @!p not.b32 %r855, %r855;
}

	// end inline asm
	and.b32  	%r875, %r855, %r874;
	mov.b32 	%r860, 16;
	// begin inline asm
	{
    .reg .pred p;
    and.b32 %r858, %r868, %r860;    setp.ne.u32 p, %r858, 0;
    vote.ballot.sync.b32 %r858, p, 0xffffffff;
    @!p not.b32 %r858, %r858;
}

	// end inline asm
	and.b32  	%r876, %r858, %r875;
	mov.b32 	%r863, 32;
	// begin inline asm
	{
    .reg .pred p;
    and.b32 %r861, %r868, %r863;    setp.ne.u32 p, %r861, 0;
    vote.ballot.sync.b32 %r861, p, 0xffffffff;
    @!p not.b32 %r861, %r861;
}

	// end inline asm
	and.b32  	%r877, %r861, %r876;
	mov.b32 	%r866, 64;
	// begin inline asm
	{
    .reg .pred p;
    and.b32 %r864, %r868, %r866;    setp.ne.u32 p, %r864, 0;
    vote.ballot.sync.b32 %r864, p, 0xffffffff;
    @!p not.b32 %r864, %r864;
}

	// end inline asm
	and.b32  	%r878, %r864, %r877;
	mov.b32 	%r869, 128;
	// begin inline asm
	{
    .reg .pred p;
    and.b32 %r867, %r868, %r869;    setp.ne.u32 p, %r867, 0;
    vote.ballot.sync.b32 %r867, p, 0xffffffff;
    @!p not.b32 %r867, %r867;
}

	// end inline asm
	and.b32  	%r879, %r867, %r878;
	clz.b32 	%r880, %r879;
	sub.s32 	%r174, 31, %r880;
	and.b32  	%r881, %r727, %r879;
	popc.b32 	%r175, %r881;
	setp.ne.s32 	%p111, %r309, %r174;
	mov.b32 	%r1997, 0;
	@%p111 bra 	$L__BB27_187;
	shl.b32 	%r882, %r868, 2;
	add.s32 	%r883, %r152, %r882;
	atom.shared.add.u32 	%r1997, [%r883], %r175;
$L__BB27_187:
	ld.param.u32 	%r1897, [_ZN3cub18CUB_300001_SM_10006detail10radix_sort29DeviceRadixSortOnesweepKernelINS1_5radix10policy_hubIifyE10Policy1000ELNS0_9SortOrderE0EifyiiNS1_21identity_decomposer_tEEEvPT5_SB_PT3_PKSC_PT1_PKSG_PT2_PKSK_T4_iiT6__param_9];
	shfl.sync.idx.b32	%r909|%p112, %r1997, %r174, 31, -1;
	add.s32 	%r178, %r175, %r909;
	shr.u32 	%r910, %r1989, %r1897;
	and.b32  	%r906, %r910, %r154;
	mov.b32 	%r886, 1;
	// begin inline asm
	{
    .reg .pred p;
    and.b32 %r884, %r906, %r886;    setp.ne.u32 p, %r884, 0;
    vote.ballot.sync.b32 %r884, p, 0xffffffff;
    @!p not.b32 %r884, %r884;
}

	// end inline asm
	mov.b32 	%r889, 2;
	// begin inline asm
	{
    .reg .pred p;
    and.b32 %r887, %r906, %r889;    setp.ne.u32 p, %r887, 0;
    vote.ballot.sync.b32 %r887, p, 0xffffffff;
    @!p not.b32 %r887, %r887;
}

	// end inline asm
	and.b32  	%r911, %r887, %r884;
	mov.b32 	%r892, 4;
	// begin inline asm
	{
    .reg .pred p;
    and.b32 %r890, %r906, %r892;    setp.ne.u32 p, %r890, 0;
    vote.ballot.sync.b32 %r890, p, 0xffffffff;
    @!p not.b32 %r890, %r890;
}

	// end inline asm
	and.b32  	%r912, %r890, %r911;
	mov.b32 	%r895, 8;
	// begin inline asm
	{
    .reg .pred p;
    and.b32 %r893, %r906, %r895;    setp.ne.u32 p, %r893, 0;
    vote.ballot.sync.b32 %r893, p, 0xffffffff;
    @!p not.b32 %r893, %r893;
}

	// end inline asm
	and.b32  	%r913, %r893, %r912;
	mov.b32 	%r898, 16;
	// begin inline asm
	{
    .reg .pred p;
    and.b32 %r896, %r906, %r898;    setp.ne.u32 p, %r896, 0;
    vote.ballot.sync.b32 %r896, p, 0xffffffff;
    @!p not.b32 %r896, %r896;
}

	// end inline asm
	and.b32  	%r914, %r896, %r913;
	mov.b32 	%r901, 32;
	// begin inline asm
	{
    .reg .pred p;
    and.b32 %r899, %r906, %r901;    setp.ne.u32 p, %r899, 0;
    vote.ballot.sync.b32 %r899, p, 0xffffffff;
    @!p not.b32 %r899, %r899;
}

	// end inline asm
	and.b32  	%r915, %r899, %r914;
	mov.b32 	%r904, 64;
	// begin inline asm
	{
    .reg .pred p;
    and.b32 %r902, %r906, %r904;    setp.ne.u32 p, %r902, 0;
    vote.ballot.sync.b32 %r902, p, 0xffffffff;
    @!p not.b32 %r902, %r902;
}

	// end inline asm
	and.b32  	%r916, %r902, %r915;
	mov.b32 	%r907, 128;
	// begin inline asm
	{
    .reg .pred p;
    and.b32 %r905, %r906, %r907;    setp.ne.u32 p, %r905, 0;
    vote.ballot.sync.b32 %r905, p, 0xffffffff;
    @!p not.b32 %r905, %r905;
}

	// end inline asm
	and.b32  	%r917, %r905, %r916;
	clz.b32 	%r918, %r917;
	sub.s32 	%r180, 31, %r918;
	and.b32  	%r919, %r727, %r917;
	popc.b32 	%r181, %r919;
	setp.ne.s32 	%p113, %r309, %r180;
	mov.b32 	%r1998, 0;
	@%p113 bra 	$L__BB27_189;
	shl.b32 	%r920, %r906, 2;
	add.s32 	%r921, %r152, %r920;
	atom.shared.add.u32 	%r1998, [%r921], %r181;
$L__BB27_189:
	ld.param.u32 	%r1898, [_ZN3cub18CUB_300001_SM_10006detail10radix_sort29DeviceRadixSortOnesweepKernelINS1_5radix10policy_hubIifyE10Policy1000ELNS0_9SortOrderE0EifyiiNS1_21identity_decomposer_tEEEvPT5_SB_PT3_PKSC_PT1_PKSG_PT2_PKSK_T4_iiT6__param_9];
	shfl.sync.idx.b32	%r947|%p114, %r1998, %r180, 31, -1;
	add.s32 	%r184, %r181, %r947;
	shr.u32 	%r948, %r1988, %r1898;
	and.b32  	%r944, %r948, %r154;
	mov.b32 	%r924, 1;
	// begin inline asm
	{
    .reg .pred p;
    and.b32 %r922, %r944, %r924;    setp.ne.u32 p, %r922, 0;
    vote.ballot.sync.b32 %r922, p, 0xffffffff;
    @!p not.b32 %r922, %r922;
}

	// end inline asm
	mov.b32 	%r927, 2;
	// begin inline asm
	{
    .reg .pred p;
    and.b32 %r925, %r944, %r927;    setp.ne.u32 p, %r925, 0;
    vote.ballot.sync.b32 %r925, p, 0xffffffff;
    @!p not.b32 %r925, %r925;
}

	// end inline asm
	and.b32  	%r949, %r925, %r922;
	mov.b32 	%r930, 4;
	// begin inline asm
	{
    .reg .pred p;
    and.b32 %r928, %r944, %r930;    setp.ne.u32 p, %r928, 0;
    vote.ballot.sync.b32 %r928, p, 0xffffffff;
    @!p not.b32 %r928, %r928;
}

	// end inline asm
	and.b32  	%r950, %r928, %r949;
	mov.b32 	%r933, 8;
	// begin inline asm
	{
    .reg .pred p;
    and.b32 %r931, %r944, %r933;    setp.ne.u32 p, %r931, 0;
    vote.ballot.sync.b32 %r931, p, 0xffffffff;
    @!p not.b32 %r931, %r931;
}

	// end inline asm
	and.b32  	%r951, %r931, %r950;
	mov.b32 	%r936, 16;
	// begin inline asm
	{
    .reg .pred p;
    and.b32 %r934, %r944, %r936;    setp.ne.u32 p, %r934, 0;
    vote.ballot.sync.b32 %r934, p, 0xffffffff;
    @!p not.b32 %r934, %r934;
}

	// end inline asm
	and.b32  	%r952, %r934, %r951;
	mov.b32 	%r939, 32;
	// begin inline asm
	{
    .reg .pred p;
    and.b32 %r937, %r944, %r939;    setp.ne.u32 p, %r937, 0;
    vote.ballot.sync.b32 %r937, p, 0xffffffff;
    @!p not.b32 %r937, %r937;
}

	// end inline asm
	and.b32  	%r953, %r937, %r952;
	mov.b32 	%r942, 64;
	// begin inline asm
	{
    .reg .pred p;
    and.b32 %r940, %r944, %r942;    setp.ne.u32 p, %r940, 0;
    vote.ballot.sync.b32 %r940, p, 0xffffffff;
    @!p not.b32 %r940, %r940;
}

	// end inline asm
	and.b32  	%r954, %r940, %r953;
	mov.b32 	%r945, 128;
	// begin inline asm
	{
    .reg .pred p;
    and.b32 %r943, %r944, %r945;    setp.ne.u32 p, %r943, 0;
    vote.ballot.sync.b32 %r943, p, 0xffffffff;
    @!p not.b32 %r943, %r943;
}

	// end inline asm
	and.b32  	%r955, %r943, %r954;
	clz.b32 	%r956, %r955;
	sub.s32 	%r186, 31, %r956;
	and.b32  	%r957, %r727, %r955;
	popc.b32 	%r187, %r957;
	setp.ne.s32 	%p115, %r309, %r186;
	mov.b32 	%r1999, 0;
	@%p115 bra 	$L__BB27_191;
	shl.b32 	%r958, %r944, 2;
	add.s32 	%r959, %r152, %r958;
	atom.shared.add.u32 	%r1999, [%r959], %r187;
$L__BB27_191:
	ld.param.u32 	%r1899, [_ZN3cub18CUB_300001_SM_10006detail10radix_sort29DeviceRadixSortOnesweepKernelINS1_5radix10policy_hubIifyE10Policy1000ELNS0_9SortOrderE0EifyiiNS1_21identity_decomposer_tEEEvPT5_SB_PT3_PKSC_PT1_PKSG_PT2_PKSK_T4_iiT6__param_9];
	shfl.sync.idx.b32	%r985|%p116, %r1999, %r186, 31, -1;
	add.s32 	%r190, %r187, %r985;
	shr.u32 	%r986, %r1987, %r1899;
	and.b32  	%r982, %r986, %r154;
	mov.b32 	%r962, 1;
	// begin inline asm
	{
    .reg .pred p;
    and.b32 %r960, %r982, %r962;    setp.ne.u32 p, %r960, 0;
    vote.ballot.sync.b32 %r960, p, 0xffffffff;
    @!p not.b32 %r960, %r960;
}

	// end inline asm
	mov.b32 	%r965, 2;
	// begin inline asm
	{
    .reg .pred p;
    and.b32 %r963, %r982, %r965;    setp.ne.u32 p, %r963, 0;
    vote.ballot.sync.b32 %r963, p, 0xffffffff;
    @!p not.b32 %r963, %r963;
}

	// end inline asm
	and.b32  	%r987, %r963, %r960;
	mov.b32 	%r968, 4;
	// begin inline asm
	{
    .reg .pred p;
    and.b32 %r966, %r982, %r968;    setp.ne.u32 p, %r966, 0;
    vote.ballot.sync.b32 %r966, p, 0xffffffff;
    @!p not.b32 %r966, %r966;
}

	// end inline asm
	and.b32  	%r988, %r966, %r987;
	mov.b32 	%r971, 8;
	// begin inline asm
	{
    .reg .pred p;
    and.b32 %r969, %r982, %r971;    setp.ne.u32 p, %r969, 0;
    vote.ballot.sync.b32 %r969, p, 0xffffffff;
    @!p not.b32 %r969, %r969;
}

	// end inline asm
	and.b32  	%r989, %r969, %r988;
	mov.b32 	%r974, 16;
	// begin inline asm
	{
    .reg .pred p;
    and.b32 %r972, %r982, %r974;    setp.ne.u32 p, %r972, 0;
    vote.ballot.sync.b32 %r972, p, 0xffffffff;
    @!p not.b32 %r972, %r972;
}

	// end inline asm
	and.b32  	%r990, %r972, %r989;
	mov.b32 	%r977, 32;
	// begin inline asm
	{
    .reg .pred p;
    and.b32 %r975, %r982, %r977;    setp.ne.u32 p, %r975, 0;
    vote.ballot.sync.b32 %r975, p, 0xffffffff;
    @!p not.b32 %r975, %r975;
}

	// end inline asm
	and.b32  	%r991, %r975, %r990;
	mov.b32 	%r980, 64;
	// begin inline asm
	{
    .reg .pred p;
    and.b32 %r978, %r982, %r980;    setp.ne.u32 p, %r978, 0;
    vote.ballot.sync.b32 %r978, p, 0xffffffff;
    @!p not.b32 %r978, %r978;
}

	// end inline asm
	and.b32  	%r992, %r978, %r991;
	mov.b32 	%r983, 128;
	// begin inline asm
	{
    .reg .pred p;
    and.b32 %r981, %r982, %r983;    setp.ne.u32 p, %r981, 0;
    vote.ballot.sync.b32 %r981, p, 0xffffffff;
    @!p not.b32 %r981, %r981;
}

	// end inline asm
	and.b32  	%r993, %r981, %r992;
	clz.b32 	%r994, %r993;
	sub.s32 	%r192, 31, %r994;
	and.b32  	%r995, %r727, %r993;
	popc.b32 	%r193, %r995;
	setp.ne.s32 	%p117, %r309, %r192;
	mov.b32 	%r2000, 0;
	@%p117 bra 	$L__BB27_193;
	shl.b32 	%r996, %r982, 2;
	add.s32 	%r997, %r152, %r996;
	atom.shared.add.u32 	%r2000, [%r997], %r193;
$L__BB27_193:
	ld.param.u32 	%r1900, [_ZN3cub18CUB_300001_SM_10006detail10radix_sort29DeviceRadixSortOnesweepKernelINS1_5radix10policy_hubIifyE10Policy1000ELNS0_9SortOrderE0EifyiiNS1_21identity_decomposer_tEEEvPT5_SB_PT3_PKSC_PT1_PKSG_PT2_PKSK_T4_iiT6__param_9];
	shfl.sync.idx.b32	%r1023|%p118, %r2000, %r192, 31, -1;
	add.s32 	%r196, %r193, %r1023;
	shr.u32 	%r1024, %r1986, %r1900;
	and.b32  	%r1020, %r1024, %r154;
	mov.b32 	%r1000, 1;
	// begin inline asm
	{
    .reg .pred p;
    and.b32 %r998, %r1020, %r1000;    setp.ne.u32 p, %r998, 0;
    vote.ballot.sync.b32 %r998, p, 0xffffffff;
    @!p not.b32 %r998, %r998;
}

	// end inline asm
	mov.b32 	%r1003, 2;
	// begin inline asm
	{
    .reg .pred p;
    and.b32 %r1001, %r1020, %r1003;    setp.ne.u32 p, %r1001, 0;
    vote.ballot.sync.b32 %r1001, p, 0xffffffff;
    @!p not.b32 %r1001, %r1001;
}

	// end inline asm
	and.b32  	%r1025, %r1001, %r998;
	mov.b32 	%r1006, 4;
	// begin inline asm
	{
    .reg .pred p;
    and.b32 %r1004, %r1020, %r1006;    setp.ne.u32 p, %r1004, 0;
    vote.ballot.sync.b32 %r1004, p, 0xffffffff;
    @!p not.b32 %r1004, %r1004;
}

	// end inline asm
	and.b32  	%r1026, %r1004, %r1025;
	mov.b32 	%r1009, 8;
	// begin inline asm
	{
    .reg .pred p;
    and.b32 %r1007, %r1020, %r1009;    setp.ne.u32 p, %r1007, 0;
    vote.ballot.sync.b32 %r1007, p, 0xffffffff;
    @!p not.b32 %r1007, %r1007;
}

	// end inline asm
	and.b32  	%r1027, %r1007, %r1026;
	mov.b32 	%r1012, 16;
	// begin inline asm
	{
    .reg .pred p;
    and.b32 %r1010, %r1020, %r1012;    setp.ne.u32 p, %r1010, 0;
    vote.ballot.sync.b32 %r1010, p, 0xffffffff;
    @!p not.b32 %r1010, %r1010;
}

	// end inline asm
	and.b32  	%r1028, %r1010, %r1027;
	mov.b32 	%r1015, 32;
	// begin inline asm
	{
    .reg .pred p;
    and.b32 %r1013, %r1020, %r1015;    setp.ne.u32 p, %r1013, 0;
    vote.ballot.sync.b32 %r1013, p, 0xffffffff;
    @!p not.b32 %r1013, %r1013;
}

	// end inline asm
	and.b32  	%r1029, %r1013, %r1028;
	mov.b32 	%r1018, 64;
	// begin inline asm
	{
    .reg .pred p;
    and.b32 %r1016, %r1020, %r1018;    setp.ne.u32 p, %r1016, 0;
    vote.ballot.sync.b32 %r1016, p, 0xffffffff;
    @!p not.b32 %r1016, %r1016;
}

	// end inline asm
	and.b32  	%r1030, %r1016, %r1029;
	mov.b32 	%r1021, 128;
	// begin inline asm
	{
    .reg .pred p;
    and.b32 %r1019, %r1020, %r1021;    setp.ne.u32 p, %r1019, 0;
    vote.ballot.sync.b32 %r1019, p, 0xffffffff;
    @!p not.b32 %r1019, %r1019;
}

	// end inline asm
	and.b32  	%r1031, %r1019, %r1030;
	clz.b32 	%r1032, %r1031;
	sub.s32 	%r198, 31, %r1032;
	and.b32  	%r1033, %r727, %r1031;
	popc.b32 	%r199, %r1033;
	setp.ne.s32 	%p119, %r309, %r198;
	mov.b32 	%r2001, 0;
	@%p119 bra 	$L__BB27_195;
	shl.b32 	%r1034, %r1020, 2;
	add.s32 	%r1035, %r152, %r1034;
	atom.shared.add.u32 	%r2001, [%r1035], %r199;
$L__BB27_195:
	ld.param.u32 	%r1901, [_ZN3cub18CUB_300001_SM_10006detail10radix_sort29DeviceRadixSortOnesweepKernelINS1_5radix10policy_hubIifyE10Policy1000ELNS0_9SortOrderE0EifyiiNS1_21identity_decomposer_tEEEvPT5_SB_PT3_PKSC_PT1_PKSG_PT2_PKSK_T4_iiT6__param_9];
	shfl.sync.idx.b32	%r1061|%p120, %r2001, %r198, 31, -1;
	add.s32 	%r202, %r199, %r1061;
	shr.u32 	%r1062, %r1985, %r1901;
	and.b32  	%r1058, %r1062, %r154;
	mov.b32 	%r1038, 1;
	// begin inline asm
	{
    .reg .pred p;
    and.b32 %r1036, %r1058, %r1038;    setp.ne.u32 p, %r1036, 0;
    vote.ballot.sync.b32 %r1036, p, 0xffffffff;
    @!p not.b32 %r1036, %r1036;
}

	// end inline asm
	mov.b32 	%r1041, 2;
	// begin inline asm
	{
    .reg .pred p;
    and.b32 %r1039, %r1058, %r1041;    setp.ne.u32 p, %r1039, 0;
    vote.ballot.sync.b32 %r1039, p, 0xffffffff;
    @!p not.b32 %r1039, %r1039;
}

	// end inline asm
	and.b32  	%r1063, %r1039, %r1036;
	mov.b32 	%r1044, 4;
	// begin inline asm
	{
    .reg .pred p;
    and.b32 %r1042, %r1058, %r1044;    setp.ne.u32 p, %r1042, 0;
    vote.ballot.sync.b32 %r1042, p, 0xffffffff;
    @!p not.b32 %r1042, %r1042;
}

	// end inline asm
	and.b32  	%r1064, %r1042, %r1063;
	mov.b32 	%r1047, 8;
	// begin inline asm
	{
    .reg .pred p;
    and.b32 %r1045, %r1058, %r1047;    setp.ne.u32 p, %r1045, 0;
    vote.ballot.sync.b32 %r1045, p, 0xffffffff;
    @!p not.b32 %r1045, %r1045;
}

	// end inline asm
	and.b32  	%r1065, %r1045, %r1064;
	mov.b32 	%r1050, 16;
	// begin inline asm
	{
    .reg .pred p;
    and.b32 %r1048, %r1058, %r1050;    setp.ne.u32 p, %r1048, 0;
    vote.ballot.sync.b32 %r1048, p, 0xffffffff;
    @!p not.b32 %r1048, %r1048;
}

	// end inline asm
	and.b32  	%r1066, %r1048, %r1065;
	mov.b32 	%r1053, 32;
	// begin inline asm
	{
    .reg .pred p;
    and.b32 %r1051, %r1058, %r1053;    setp.ne.u32 p, %r1051, 0;
    vote.ballot.sync.b32 %r1051, p, 0xffffffff;
    @!p not.b32 %r1051, %r1051;
}

	// end inline asm
	and.b32  	%r1067, %r1051, %r1066;
	mov.b32 	%r1056, 64;
	// begin inline asm
	{
    .reg .pred p;
    and.b32 %r1054, %r1058, %r1056;    setp.ne.u32 p, %r1054, 0;
    vote.ballot.sync.b32 %r1054, p, 0xffffffff;
    @!p not.b32 %r1054, %r1054;
}

	// end inline asm
	and.b32  	%r1068, %r1054, %r1067;
	mov.b32 	%r1059, 128;
	// begin inline asm
	{
    .reg .pred p;
    and.b32 %r1057, %r1058, %r1059;    setp.ne.u32 p, %r1057, 0;
    vote.ballot.sync.b32 %r1057, p, 0xffffffff;
    @!p not.b32 %r1057, %r1057;
}

	// end inline asm
	and.b32  	%r1069, %r1057, %r1068;
	clz.b32 	%r1070, %r1069;
	sub.s32 	%r204, 31, %r1070;
	and.b32  	%r1071, %r727, %r1069;
	popc.b32 	%r205, %r1071;
	setp.ne.s32 	%p121, %r309, %r204;
	mov.b32 	%r2002, 0;
	@%p121 bra 	$L__BB27_197;
	shl.b32 	%r1072, %r1058, 2;
	add.s32 	%r1073, %r152, %r1072;
	atom.shared.add.u32 	%r2002, [%r1073], %r205;
$L__BB27_197:
	ld.param.u32 	%r1902, [_ZN3cub18CUB_300001_SM_10006detail10radix_sort29DeviceRadixSortOnesweepKernelINS1_5radix10policy_hubIifyE10Policy1000ELNS0_9SortOrderE0EifyiiNS1_21identity_decomposer_tEEEvPT5_SB_PT3_PKSC_PT1_PKSG_PT2_PKSK_T4_iiT6__param_9];
	shfl.sync.idx.b32	%r1099|%p122, %r2002, %r204, 31, -1;
	add.s32 	%r208, %r205, %r1099;
	shr.u32 	%r1100, %r1984, %r1902;
	and.b32  	%r1096, %r1100, %r154;
	mov.b32 	%r1076, 1;
	// begin inline asm
	{
    .reg .pred p;
    and.b32 %r1074, %r1096, %r1076;    setp.ne.u32 p, %r1074, 0;
    vote.ballot.sync.b32 %r1074, p, 0xffffffff;
    @!p not.b32 %r1074, %r1074;
}

	// end inline asm
	mov.b32 	%r1079, 2;
	// begin inline asm
	{
    .reg .pred p;
    and.b32 %r1077, %r1096, %r1079;    setp.ne.u32 p, %r1077, 0;
    vote.ballot.sync.b32 %r1077, p, 0xffffffff;
    @!p not.b32 %r1077, %r1077;
}

	// end inline asm
	and.b32  	%r1101, %r1077, %r1074;
	mov.b32 	%r1082, 4;
	// begin inline asm
	{
    .reg .pred p;
    and.b32 %r1080, %r1096, %r1082;    setp.ne.u32 p, %r1080, 0;
    vote.ballot.sync.b32 %r1080, p, 0xffffffff;
    @!p not.b32 %r1080, %r1080;
}

	// end inline asm
	and.b32  	%r1102, %r1080, %r1101;
	mov.b32 	%r1085, 8;
	// begin inline asm
	{
    .reg .pred p;
    and.b32 %r1083, %r1096, %r1085;    setp.ne.u32 p, %r1083, 0;
    vote.ballot.sync.b32 %r1083, p, 0xffffffff;
    @!p not.b32 %r1083, %r1083;
}

	// end inline asm
	and.b32  	%r1103, %r1083, %r1102;
	mov.b32 	%r1088, 16;
	// begin inline asm
	{
    .reg .pred p;
    and.b32 %r1086, %r1096, %r1088;    setp.ne.u32 p, %r1086, 0;
    vote.ballot.sync.b32 %r1086, p, 0xffffffff;
    @!p not.b32 %r1086, %r1086;
}

	// end inline asm
	and.b32  	%r1104, %r1086, %r1103;
	mov.b32 	%r1091, 32;
	// begin inline asm
	{
    .reg .pred p;
    and.b32 %r1089, %r1096, %r1091;    setp.ne.u32 p, %r1089, 0;
    vote.ballot.sync.b32 %r1089, p, 0xffffffff;
    @!p not.b32 %r1089, %r1089;
}

	// end inline asm
	and.b32  	%r1105, %r1089, %r1104;
	mov.b32 	%r1094, 64;
	// begin inline asm
	{
    .reg .pred p;
    and.b32 %r1092, %r1096, %r1094;    setp.ne.u32 p, %r1092, 0;
    vote.ballot.sync.b32 %r1092, p, 0xffffffff;
    @!p not.b32 %r1092, %r1092;
}

	// end inline asm
	and.b32  	%r1106, %r1092, %r1105;
	mov.b32 	%r1097, 128;
	// begin inline asm
	{
    .reg .pred p;
    and.b32 %r1095, %r1096, %r1097;    setp.ne.u32 p, %r1095, 0;
    vote.ballot.sync.b32 %r1095, p, 0xffffffff;
    @!p not.b32 %r1095, %r1095;
}

	// end inline asm
	and.b32  	%r1107, %r1095, %r1106;
	clz.b32 	%r1108, %r1107;
	sub.s32 	%r210, 31, %r1108;
	and.b32  	%r1109, %r727, %r1107;
	popc.b32 	%r211, %r1109;
	setp.ne.s32 	%p123, %r309, %r210;
	mov.b32 	%r2003, 0;
	@%p123 bra 	$L__BB27_199;
	shl.b32 	%r1114, %r1096, 2;
	add.s32 	%r1115, %r152, %r1114;
	atom.shared.add.u32 	%r2003, [%r1115], %r211;
$L__BB27_199:
	ld.param.u32 	%r1903, [_ZN3cub18CUB_300001_SM_10006detail10radix_sort29DeviceRadixSortOnesweepKernelINS1_5radix10policy_hubIifyE10Policy1000ELNS0_9SortOrderE0EifyiiNS1_21identity_decomposer_tEEEvPT5_SB_PT3_PKSC_PT1_PKSG_PT2_PKSK_T4_iiT6__param_9];
	shfl.sync.idx.b32	%r1141|%p124, %r2003, %r210, 31, -1;
	add.s32 	%r214, %r211, %r1141;
	shr.u32 	%r1142, %r1983, %r1903;
	and.b32  	%r1138, %r1142, %r154;
	mov.b32 	%r1118, 1;
	// begin inline asm
	{
    .reg .pred p;
    and.b32 %r1116, %r1138, %r1118;    setp.ne.u32 p, %r1116, 0;
    vote.ballot.sync.b32 %r1116, p, 0xffffffff;
    @!p not.b32 %r1116, %r1116;
}

	// end inline asm
	mov.b32 	%r1121, 2;
	// begin inline asm
	{
    .reg .pred p;
    and.b32 %r1119, %r1138, %r1121;    setp.ne.u32 p, %r1119, 0;
    vote.ballot.sync.b32 %r1119, p, 0xffffffff;
    @!p not.b32 %r1119, %r1119;
}

	// end inline asm
	and.b32  	%r1143, %r1119, %r1116;
	mov.b32 	%r1124, 4;
	// begin inline asm
	{
    .reg .pred p;
    and.b32 %r1122, %r1138, %r1124;    setp.ne.u32 p, %r1122, 0;
    vote.ballot.sync.b32 %r1122, p, 0xffffffff;
    @!p not.b32 %r1122, %r1122;
}

	// end inline asm
	and.b32  	%r1144, %r1122, %r1143;
	mov.b32 	%r1127, 8;
	// begin inline asm
	{
    .reg .pred p;
    and.b32 %r1125, %r1138, %r1127;    setp.ne.u32 p, %r1125, 0;
    vote.ballot.sync.b32 %r1125, p, 0xffffffff;
    @!p not.b32 %r1125, %r1125;
}

	// end inline asm
	and.b32  	%r1145, %r1125, %r1144;
	mov.b32 	%r1130, 16;
	// begin inline asm
	{
    .reg .pred p;
    and.b32 %r1128, %r1138, %r1130;    setp.ne.u32 p, %r1128, 0;
    vote.ballot.sync.b32 %r1128, p, 0xffffffff;
    @!p not.b32 %r1128, %r1128;
}

	// end inline asm
	and.b32  	%r1146, %r1128, %r1145;
	mov.b32 	%r1133, 32;
	// begin inline asm
	{
    .reg .pred p;
    and.b32 %r1131, %r1138, %r1133;    setp.ne.u32 p, %r1131, 0;
    vote.ballot.sync.b32 %r1131, p, 0xffffffff;
    @!p not.b32 %r1131, %r1131;
}

	// end inline asm
	and.b32  	%r1147, %r1131, %r1146;
	mov.b32 	%r1136, 64;
	// begin inline asm
	{
    .reg .pred p;
    and.b32 %r1134, %r1138, %r1136;    setp.ne.u32 p, %r1134, 0;
    vote.ballot.sync.b32 %r1134, p, 0xffffffff;
    @!p not.b32 %r1134, %r1134;
}

	// end inline asm
	and.b32  	%r1148, %r1134, %r1147;
	mov.b32 	%r1139, 128;
	// begin inline asm
	{
    .reg .pred p;
    and.b32 %r1137, %r1138, %r1139;    setp.ne.u32 p, %r1137, 0;
    vote.ballot.sync.b32 %r1137, p, 0xffffffff;
    @!p not.b32 %r1137, %r1137;
}

	// end inline asm
	and.b32  	%r1149, %r1137, %r1148;
	clz.b32 	%r1150, %r1149;
	sub.s32 	%r216, 31, %r1150;
	and.b32  	%r1151, %r727, %r1149;
	popc.b32 	%r217, %r1151;
	setp.ne.s32 	%p125, %r309, %r216;
	mov.b32 	%r2004, 0;
	@%p125 bra 	$L__BB27_201;
	shl.b32 	%r1156, %r1138, 2;
	add.s32 	%r1157, %r152, %r1156;
	atom.shared.add.u32 	%r2004, [%r1157], %r217;
$L__BB27_201:
	ld.param.u32 	%r1904, [_ZN3cub18CUB_300001_SM_10006detail10radix_sort29DeviceRadixSortOnesweepKernelINS1_5radix10policy_hubIifyE10Policy1000ELNS0_9SortOrderE0EifyiiNS1_21identity_decomposer_tEEEvPT5_SB_PT3_PKSC_PT1_PKSG_PT2_PKSK_T4_iiT6__param_9];
	shfl.sync.idx.b32	%r1183|%p126, %r2004, %r216, 31, -1;
	add.s32 	%r220, %r217, %r1183;
	shr.u32 	%r1184, %r1982, %r1904;
	and.b32  	%r1180, %r1184, %r154;
	mov.b32 	%r1160, 1;
	// begin inline asm
	{
    .reg .pred p;
    and.b32 %r1158, %r1180, %r1160;    setp.ne.u32 p, %r1158, 0;
    vote.ballot.sync.b32 %r1158, p, 0xffffffff;
    @!p not.b32 %r1158, %r1158;
}

	// end inline asm
	mov.b32 	%r1163, 2;
	// begin inline asm
	{
    .reg .pred p;
    and.b32 %r1161, %r1180, %r1163;    setp.ne.u32 p, %r1161, 0;
    vote.ballot.sync.b32 %r1161, p, 0xffffffff;
    @!p not.b32 %r1161, %r1161;
}

	// end inline asm
	and.b32  	%r1185, %r1161, %r1158;
	mov.b32 	%r1166, 4;
	// begin inline asm
	{
    .reg .pred p;
    and.b32 %r1164, %r1180, %r1166;    setp.ne.u32 p, %r1164, 0;
    vote.ballot.sync.b32 %r1164, p, 0xffffffff;
    @!p not.b32 %r1164, %r1164;
}

	// end inline asm
	and.b32  	%r1186, %r1164, %r1185;
	mov.b32 	%r1169, 8;
	// begin inline asm
	{
    .reg .pred p;
    and.b32 %r1167, %r1180, %r1169;    setp.ne.u32 p, %r1167, 0;
    vote.ballot.sync.b32 %r1167, p, 0xffffffff;
    @!p not.b32 %r1167, %r1167;
}

	// end inline asm
	and.b32  	%r1187, %r1167, %r1186;
	mov.b32 	%r1172, 16;
	// begin inline asm
	{
    .reg .pred p;
    and.b32 %r1170, %r1180, %r1172;    setp.ne.u32 p, %r1170, 0;
    vote.ballot.sync.b32 %r1170, p, 0xffffffff;
    @!p not.b32 %r1170, %r1170;
}

	// end inline asm
	and.b32  	%r1188, %r1170, %r1187;
	mov.b32 	%r1175, 32;
	// begin inline asm
	{
    .reg .pred p;
    and.b32 %r1173, %r1180, %r1175;    setp.ne.u32 p, %r1173, 0;
    vote.ballot.sync.b32 %r1173, p, 0xffffffff;
    @!p not.b32 %r1173, %r1173;
}

	// end inline asm
	and.b32  	%r1189, %r1173, %r1188;
	mov.b32 	%r1178, 64;
	// begin inline asm
	{
    .reg .pred p;
    and.b32 %r1176, %r1180, %r1178;    setp.ne.u32 p, %r1176, 0;
    vote.ballot.sync.b32 %r1176, p, 0xffffffff;
    @!p not.b32 %r1176, %r1176;
}

	// end inline asm
	and.b32  	%r1190, %r1176, %r1189;
	mov.b32 	%r1181, 128;
	// begin inline asm
	{
    .reg .pred p;
    and.b32 %r1179, %r1180, %r1181;    setp.ne.u32 p, %r1179, 0;
    vote.ballot.sync.b32 %r1179, p, 0xffffffff;
    @!p not.b32 %r1179, %r1179;
}

	// end inline asm
	and.b32  	%r1191, %r1179, %r1190;
	clz.b32 	%r1192, %r1191;
	sub.s32 	%r222, 31, %r1192;
	and.b32  	%r1193, %r727, %r1191;
	popc.b32 	%r223, %r1193;
	setp.ne.s32 	%p127, %r309, %r222;
	mov.b32 	%r2005, 0;
	@%p127 bra 	$L__BB27_203;
	shl.b32 	%r1198, %r1180, 2;
	add.s32 	%r1199, %r152, %r1198;
	atom.shared.add.u32 	%r2005, [%r1199], %r223;
$L__BB27_203:
	ld.param.u32 	%r1905, [_ZN3cub18CUB_300001_SM_10006detail10radix_sort29DeviceRadixSortOnesweepKernelINS1_5radix10policy_hubIifyE10Policy1000ELNS0_9SortOrderE0EifyiiNS1_21identity_decomposer_tEEEvPT5_SB_PT3_PKSC_PT1_PKSG_PT2_PKSK_T4_iiT6__param_9];
	shfl.sync.idx.b32	%r1225|%p128, %r2005, %r222, 31, -1;
	add.s32 	%r226, %r223, %r1225;
	shr.u32 	%r1226, %r1981, %r1905;
	and.b32  	%r1222, %r1226, %r154;
	mov.b32 	%r1202, 1;
	// begin inline asm
	{
    .reg .pred p;
    and.b32 %r1200, %r1222, %r1202;    setp.ne.u32 p, %r1200, 0;
    vote.ballot.sync.b32 %r1200, p, 0xffffffff;
    @!p not.b32 %r1200, %r1200;
}

	// end inline asm
	mov.b32 	%r1205, 2;
	// begin inline asm
	{
    .reg .pred p;
    and.b32 %r1203, %r1222, %r1205;    setp.ne.u32 p, %r1203, 0;
    vote.ballot.sync.b32 %r1203, p, 0xffffffff;
    @!p not.b32 %r1203, %r1203;
}

	// end inline asm
	and.b32  	%r1227, %r1203, %r1200;
	mov.b32 	%r1208, 4;
	// begin inline asm
	{
    .reg .pred p;
    and.b32 %r1206, %r1222, %r1208;    setp.ne.u32 p, %r1206, 0;
    vote.ballot.sync.b32 %r1206, p, 0xffffffff;
    @!p not.b32 %r1206, %r1206;
}

	// end inline asm
	and.b32  	%r1228, %r1206, %r1227;
	mov.b32 	%r1211, 8;
	// begin inline asm
	{
    .reg .pred p;
    and.b32 %r1209, %r1222, %r1211;    setp.ne.u32 p, %r1209, 0;
    vote.ballot.sync.b32 %r1209, p, 0xffffffff;
    @!p not.b32 %r1209, %r1209;
}

	// end inline asm
	and.b32  	%r1229, %r1209, %r1228;
	mov.b32 	%r1214, 16;
	// begin inline asm
	{
    .reg .pred p;
    and.b32 %r1212, %r1222, %r1214;    setp.ne.u32 p, %r1212, 0;
    vote.ballot.sync.b32 %r1212, p, 0xffffffff;
    @!p not.b32 %r1212, %r1212;
}

	// end inline asm
	and.b32  	%r1230, %r1212, %r1229;
	mov.b32 	%r1217, 32;
	// begin inline asm
	{
    .reg .pred p;
    and.b32 %r1215, %r1222, %r1217;    setp.ne.u32 p, %r1215, 0;
    vote.ballot.sync.b32 %r1215, p, 0xffffffff;
    @!p not.b32 %r1215, %r1215;
}

	// end inline asm
	and.b32  	%r1231, %r1215, %r1230;
	mov.b32 	%r1220, 64;
	// begin inline asm
	{
    .reg .pred p;
    and.b32 %r1218, %r1222, %r1220;    setp.ne.u32 p, %r1218, 0;
    vote.ballot.sync.b32 %r1218, p, 0xffffffff;
    @!p not.b32 %r1218, %r1218;
}

	// end inline asm
	and.b32  	%r1232, %r1218, %r1231;
	mov.b32 	%r1223, 128;
	// begin inline asm
	{
    .reg .pred p;
    and.b32 %r1221, %r1222, %r1223;    setp.ne.u32 p, %r1221, 0;
    vote.ballot.sync.b32 %r1221, p, 0xffffffff;
    @!p not.b32 %r1221, %r1221;
}

	// end inline asm
	and.b32  	%r1233, %r1221, %r1232;
	clz.b32 	%r1234, %r1233;
	sub.s32 	%r228, 31, %r1234;
	and.b32  	%r1235, %r727, %r1233;
	popc.b32 	%r229, %r1235;
	setp.ne.s32 	%p129, %r309, %r228;
	mov.b32 	%r2006, 0;
	@%p129 bra 	$L__BB27_205;
	shl.b32 	%r1240, %r1222, 2;
	add.s32 	%r1241, %r152, %r1240;
	atom.shared.add.u32 	%r2006, [%r1241], %r229;
$L__BB27_205:
	ld.param.u32 	%r1906, [_ZN3cub18CUB_300001_SM_10006detail10radix_sort29DeviceRadixSortOnesweepKernelINS1_5radix10policy_hubIifyE10Policy1000ELNS0_9SortOrderE0EifyiiNS1_21identity_decomposer_tEEEvPT5_SB_PT3_PKSC_PT1_PKSG_PT2_PKSK_T4_iiT6__param_9];
	shfl.sync.idx.b32	%r1267|%p130, %r2006, %r228, 31, -1;
	add.s32 	%r232, %r229, %r1267;
	shr.u32 	%r1268, %r1980, %r1906;
	and.b32  	%r1264, %r1268, %r154;
	mov.b32 	%r1244, 1;
	// begin inline asm
	{
    .reg .pred p;
    and.b32 %r1242, %r1264, %r1244;    setp.ne.u32 p, %r1242, 0;
    vote.ballot.sync.b32 %r1242, p, 0xffffffff;
    @!p not.b32 %r1242, %r1242;
}

	// end inline asm
	mov.b32 	%r1247, 2;
	// begin inline asm
	{
    .reg .pred p;
    and.b32 %r1245, %r1264, %r1247;    setp.ne.u32 p, %r1245, 0;
    vote.ballot.sync.b32 %r1245, p, 0xffffffff;
    @!p not.b32 %r1245, %r1245;
}

	// end inline asm
	and.b32  	%r1269, %r1245, %r1242;
	mov.b32 	%r1250, 4;
	// begin inline asm
	{
    .reg .pred p;
    and.b32 %r1248, %r1264, %r1250;    setp.ne.u32 p, %r1248, 0;
    vote.ballot.sync.b32 %r1248, p, 0xffffffff;
    @!p not.b32 %r1248, %r1248;
}

	// end inline asm
	and.b32  	%r1270, %r1248, %r1269;
	mov.b32 	%r1253, 8;
	// begin inline asm
	{
    .reg .pred p;
    and.b32 %r1251, %r1264, %r1253;    setp.ne.u32 p, %r1251, 0;
    vote.ballot.sync.b32 %r1251, p, 0xffffffff;
    @!p not.b32 %r1251, %r1251;
}

	// end inline asm
	and.b32  	%r1271, %r1251, %r1270;
	mov.b32 	%r1256, 16;
	// begin inline asm
	{
    .reg .pred p;
    and.b32 %r1254, %r1264, %r1256;    setp.ne.u32 p, %r1254, 0;
    vote.ballot.sync.b32 %r1254, p, 0xffffffff;
    @!p not.b32 %r1254, %r1254;
}

	// end inline asm
	and.b32  	%r1272, %r1254, %r1271;
	mov.b32 	%r1259, 32;
	// begin inline asm
	{
    .reg .pred p;
    and.b32 %r1257, %r1264, %r1259;    setp.ne.u32 p, %r1257, 0;
    vote.ballot.sync.b32 %r1257, p, 0xffffffff;
    @!p not.b32 %r1257, %r1257;
}

	// end inline asm
	and.b32  	%r1273, %r1257, %r1272;
	mov.b32 	%r1262, 64;
	// begin inline asm
	{
    .reg .pred p;
    and.b32 %r1260, %r1264, %r1262;    setp.ne.u32 p, %r1260, 0;
    vote.ballot.sync.b32 %r1260, p, 0xffffffff;
    @!p not.b32 %r1260, %r1260;
}

	// end inline asm
	and.b32  	%r1274, %r1260, %r1273;
	mov.b32 	%r1265, 128;
	// begin inline asm
	{
    .reg .pred p;
    and.b32 %r1263, %r1264, %r1265;    setp.ne.u32 p, %r1263, 0;
    vote.ballot.sync.b32 %r1263, p, 0xffffffff;
    @!p not.b32 %r1263, %r1263;
}

	// end inline asm
	and.b32  	%r1275, %r1263, %r1274;
	clz.b32 	%r1276, %r1275;
	sub.s32 	%r234, 31, %r1276;
	and.b32  	%r1277, %r727, %r1275;
	popc.b32 	%r235, %r1277;
	setp.ne.s32 	%p131, %r309, %r234;
	mov.b32 	%r2007, 0;
	@%p131 bra 	$L__BB27_207;
	shl.b32 	%r1282, %r1264, 2;
	add.s32 	%r1283, %r152, %r1282;
	atom.shared.add.u32 	%r2007, [%r1283], %r235;
$L__BB27_207:
	ld.param.u32 	%r1907, [_ZN3cub18CUB_300001_SM_10006detail10radix_sort29DeviceRadixSortOnesweepKernelINS1_5radix10policy_hubIifyE10Policy1000ELNS0_9SortOrderE0EifyiiNS1_21identity_decomposer_tEEEvPT5_SB_PT3_PKSC_PT1_PKSG_PT2_PKSK_T4_iiT6__param_9];
	shfl.sync.idx.b32	%r1309|%p132, %r2007, %r234, 31, -1;
	add.s32 	%r238, %r235, %r1309;
	shr.u32 	%r1310, %r1979, %r1907;
	and.b32  	%r1306, %r1310, %r154;
	mov.b32 	%r1286, 1;
	// begin inline asm
	{
    .reg .pred p;
    and.b32 %r1284, %r1306, %r1286;    setp.ne.u32 p, %r1284, 0;
    vote.ballot.sync.b32 %r1284, p, 0xffffffff;
    @!p not.b32 %r1284, %r1284;
}

	// end inline asm
	mov.b32 	%r1289, 2;
	// begin inline asm
	{
    .reg .pred p;
    and.b32 %r1287, %r1306, %r1289;    setp.ne.u32 p, %r1287, 0;
    vote.ballot.sync.b32 %r1287, p, 0xffffffff;
    @!p not.b32 %r1287, %r1287;
}

	// end inline asm
	and.b32  	%r1311, %r1287, %r1284;
	mov.b32 	%r1292, 4;
	// begin inline asm
	{
    .reg .pred p;
    and.b32 %r1290, %r1306, %r1292;    setp.ne.u32 p, %r1290, 0;
    vote.ballot.sync.b32 %r1290, p, 0xffffffff;
    @!p not.b32 %r1290, %r1290;
}

	// end inline asm
	and.b32  	%r1312, %r1290, %r1311;
	mov.b32 	%r1295, 8;
	// begin inline asm
	{
    .reg .pred p;
    and.b32 %r1293, %r1306, %r1295;    setp.ne.u32 p, %r1293, 0;
    vote.ballot.sync.b32 %r1293, p, 0xffffffff;
    @!p not.b32 %r1293, %r1293;
}

	// end inline asm
	and.b32  	%r1313, %r1293, %r1312;
	mov.b32 	%r1298, 16;
	// begin inline asm
	{
    .reg .pred p;
    and.b32 %r1296, %r1306, %r1298;    setp.ne.u32 p, %r1296, 0;
    vote.ballot.sync.b32 %r1296, p, 0xffffffff;
    @!p not.b32 %r1296, %r1296;
}

	// end inline asm
	and.b32  	%r1314, %r1296, %r1313;
	mov.b32 	%r1301, 32;
	// begin inline asm
	{
    .reg .pred p;
    and.b32 %r1299, %r1306, %r1301;    setp.ne.u32 p, %r1299, 0;
    vote.ballot.sync.b32 %r1299, p, 0xffffffff;
    @!p not.b32 %r1299, %r1299;
}

	// end inline asm
	and.b32  	%r1315, %r1299, %r1314;
	mov.b32 	%r1304, 64;
	// begin inline asm
	{
    .reg .pred p;
    and.b32 %r1302, %r1306, %r1304;    setp.ne.u32 p, %r1302, 0;
    vote.ballot.sync.b32 %r1302, p, 0xffffffff;
    @!p not.b32 %r1302, %r1302;
}

	// end inline asm
	and.b32  	%r1316, %r1302, %r1315;
	mov.b32 	%r1307, 128;
	// begin inline asm
	{
    .reg .pred p;
    and.b32 %r1305, %r1306, %r1307;    setp.ne.u32 p, %r1305, 0;
    vote.ballot.sync.b32 %r1305, p, 0xffffffff;
    @!p not.b32 %r1305, %r1305;
}

	// end inline asm
	and.b32  	%r1317, %r1305, %r1316;
	clz.b32 	%r1318, %r1317;
	sub.s32 	%r240, 31, %r1318;
	and.b32  	%r1319, %r727, %r1317;
	popc.b32 	%r241, %r1319;
	setp.ne.s32 	%p133, %r309, %r240;
	mov.b32 	%r2008, 0;
	@%p133 bra 	$L__BB27_209;
	shl.b32 	%r1324, %r1306, 2;
	add.s32 	%r1325, %r152, %r1324;
	atom.shared.add.u32 	%r2008, [%r1325], %r241;
$L__BB27_209:
	ld.param.u32 	%r1908, [_ZN3cub18CUB_300001_SM_10006detail10radix_sort29DeviceRadixSortOnesweepKernelINS1_5radix10policy_hubIifyE10Policy1000ELNS0_9SortOrderE0EifyiiNS1_21identity_decomposer_tEEEvPT5_SB_PT3_PKSC_PT1_PKSG_PT2_PKSK_T4_iiT6__param_9];
	shfl.sync.idx.b32	%r1351|%p134, %r2008, %r240, 31, -1;
	add.s32 	%r244, %r241, %r1351;
	shr.u32 	%r1352, %r1978, %r1908;
	and.b32  	%r1348, %r1352, %r154;
	mov.b32 	%r1328, 1;
	// begin inline asm
	{
    .reg .pred p;
    and.b32 %r1326, %r1348, %r1328;    setp.ne.u32 p, %r1326, 0;
    vote.ballot.sync.b32 %r1326, p, 0xffffffff;
    @!p not.b32 %r1326, %r1326;
}

	// end inline asm
	mov.b32 	%r1331, 2;
	// begin inline asm
	{
    .reg .pred p;
    and.b32 %r1329, %r1348, %r1331;    setp.ne.u32 p, %r1329, 0;
    vote.ballot.sync.b32 %r1329, p, 0xffffffff;
    @!p not.b32 %r1329, %r1329;
}

	// end inline asm
	and.b32  	%r1353, %r1329, %r1326;
	mov.b32 	%r1334, 4;
	// begin inline asm
	{
    .reg .pred p;
    and.b32 %r1332, %r1348, %r1334;    setp.ne.u32 p, %r1332, 0;
    vote.ballot.sync.b32 %r1332, p, 0xffffffff;
    @!p not.b32 %r1332, %r1332;
}

	// end inline asm
	and.b32  	%r1354, %r1332, %r1353;
	mov.b32 	%r1337, 8;
	// begin inline asm
	{
    .reg .pred p;
    and.b32 %r1335, %r1348, %r1337;    setp.ne.u32 p, %r1335, 0;
    vote.ballot.sync.b32 %r1335, p, 0xffffffff;
    @!p not.b32 %r1335, %r1335;
}

	// end inline asm
	and.b32  	%r1355, %r1335, %r1354;
	mov.b32 	%r1340, 16;
	// begin inline asm
	{
    .reg .pred p;
    and.b32 %r1338, %r1348, %r1340;    setp.ne.u32 p, %r1338, 0;
    vote.ballot.sync.b32 %r1338, p, 0xffffffff;
    @!p not.b32 %r1338, %r1338;
}

	// end inline asm
	and.b32  	%r1356, %r1338, %r1355;
	mov.b32 	%r1343, 32;
	// begin inline asm
	{
    .reg .pred p;
    and.b32 %r1341, %r1348, %r1343;    setp.ne.u32 p, %r1341, 0;
    vote.ballot.sync.b32 %r1341, p, 0xffffffff;
    @!p not.b32 %r1341, %r1341;
}

	// end inline asm
	and.b32  	%r1357, %r1341, %r1356;
	mov.b32 	%r1346, 64;
	// begin inline asm
	{
    .reg .pred p;
    and.b32 %r1344, %r1348, %r1346;    setp.ne.u32 p, %r1344, 0;
    vote.ballot.sync.b32 %r1344, p, 0xffffffff;
    @!p not.b32 %r1344, %r1344;
}

	// end inline asm
	and.b32  	%r1358, %r1344, %r1357;
	mov.b32 	%r1349, 128;
	// begin inline asm
	{
    .reg .pred p;
    and.b32 %r1347, %r1348, %r1349;    setp.ne.u32 p, %r1347, 0;
    vote.ballot.sync.b32 %r1347, p, 0xffffffff;
    @!p not.b32 %r1347, %r1347;
}

	// end inline asm
	and.b32  	%r1359, %r1347, %r1358;
	clz.b32 	%r1360, %r1359;
	sub.s32 	%r246, 31, %r1360;
	and.b32  	%r1361, %r727, %r1359;
	popc.b32 	%r247, %r1361;
	setp.ne.s32 	%p135, %r309, %r246;
	mov.b32 	%r2009, 0;
	@%p135 bra 	$L__BB27_211;
	shl.b32 	%r1366, %r1348, 2;
	add.s32 	%r1367, %r152, %r1366;
	atom.shared.add.u32 	%r2009, [%r1367], %r247;
$L__BB27_211:
	ld.param.u32 	%r1909, [_ZN3cub18CUB_300001_SM_10006detail10radix_sort29DeviceRadixSortOnesweepKernelINS1_5radix10policy_hubIifyE10Policy1000ELNS0_9SortOrderE0EifyiiNS1_21identity_decomposer_tEEEvPT5_SB_PT3_PKSC_PT1_PKSG_PT2_PKSK_T4_iiT6__param_9];
	shfl.sync.idx.b32	%r1393|%p136, %r2009, %r246, 31, -1;
	add.s32 	%r250, %r247, %r1393;
	shr.u32 	%r1394, %r1977, %r1909;
	and.b32  	%r1390, %r1394, %r154;
	mov.b32 	%r1370, 1;
	// begin inline asm
	{
    .reg .pred p;
    and.b32 %r1368, %r1390, %r1370;    setp.ne.u32 p, %r1368, 0;
    vote.ballot.sync.b32 %r1368, p, 0xffffffff;
    @!p not.b32 %r1368, %r1368;
}

	// end inline asm
	mov.b32 	%r1373, 2;
	// begin inline asm
	{
    .reg .pred p;
    and.b32 %r1371, %r1390, %r1373;    setp.ne.u32 p, %r1371, 0;
    vote.ballot.sync.b32 %r1371, p, 0xffffffff;
    @!p not.b32 %r1371, %r1371;
}

	// end inline asm
	and.b32  	%r1395, %r1371, %r1368;
	mov.b32 	%r1376, 4;
	// begin inline asm
	{
    .reg .pred p;
    and.b32 %r1374, %r1390, %r1376;    setp.ne.u32 p, %r1374, 0;
    vote.ballot.sync.b32 %r1374, p, 0xffffffff;
    @!p not.b32 %r1374, %r1374;
}

	// end inline asm
	and.b32  	%r1396, %r1374, %r1395;
	mov.b32 	%r1379, 8;
	// begin inline asm
	{
    .reg .pred p;
    and.b32 %r1377, %r1390, %r1379;    setp.ne.u32 p, %r1377, 0;
    vote.ballot.sync.b32 %r1377, p, 0xffffffff;
    @!p not.b32 %r1377, %r1377;
}

	// end inline asm
	and.b32  	%r1397, %r1377, %r1396;
	mov.b32 	%r1382, 16;
	// begin inline asm
	{
    .reg .pred p;
    and.b32 %r1380, %r1390, %r1382;    setp.ne.u32 p, %r1380, 0;
    vote.ballot.sync.b32 %r1380, p, 0xffffffff;
    @!p not.b32 %r1380, %r1380;
}

	// end inline asm
	and.b32  	%r1398, %r1380, %r1397;
	mov.b32 	%r1385, 32;
	// begin inline asm
	{
    .reg .pred p;
    and.b32 %r1383, %r1390, %r1385;    setp.ne.u32 p, %r1383, 0;
    vote.ballot.sync.b32 %r1383, p, 0xffffffff;
    @!p not.b32 %r1383, %r1383;
}

	// end inline asm
	and.b32  	%r1399, %r1383, %r1398;
	mov.b32 	%r1388, 64;
	// begin inline asm
	{
    .reg .pred p;
    and.b32 %r1386, %r1390, %r1388;    setp.ne.u32 p, %r1386, 0;
    vote.ballot.sync.b32 %r1386, p, 0xffffffff;
    @!p not.b32 %r1386, %r1386;
}

	// end inline asm
	and.b32  	%r1400, %r1386, %r1399;
	mov.b32 	%r1391, 128;
	// begin inline asm
	{
    .reg .pred p;
    and.b32 %r1389, %r1390, %r1391;    setp.ne.u32 p, %r1389, 0;
    vote.ballot.sync.b32 %r1389, p, 0xffffffff;
    @!p not.b32 %r1389, %r1389;
}

	// end inline asm
	and.b32  	%r1401, %r1389, %r1400;
	clz.b32 	%r1402, %r1401;
	sub.s32 	%r252, 31, %r1402;
	and.b32  	%r1403, %r727, %r1401;
	popc.b32 	%r253, %r1403;
	setp.ne.s32 	%p137, %r309, %r252;
	mov.b32 	%r2010, 0;
	@%p137 bra 	$L__BB27_213;
	shl.b32 	%r1408, %r1390, 2;
	add.s32 	%r1409, %r152, %r1408;
	atom.shared.add.u32 	%r2010, [%r1409], %r253;
$L__BB27_213:
	setp.gt.u32 	%p138, %r1, 255;
	shfl.sync.idx.b32	%r1410|%p139, %r2010, %r252, 31, -1;
	add.s32 	%r1411, %r253, %r1410;
	bar.sync 	0;
	shl.b32 	%r1412, %r160, 2;
	add.s32 	%r256, %r632, %r1412;
	st.shared.u32 	[%r256+-4], %r1993;
	shl.b32 	%r1414, %r166, 2;
	add.s32 	%r257, %r632, %r1414;
	st.shared.u32 	[%r257+-4], %r1992;
	shl.b32 	%r1415, %r172, 2;
	add.s32 	%r258, %r632, %r1415;
	st.shared.u32 	[%r258+-4], %r1991;
	shl.b32 	%r1416, %r178, 2;
	add.s32 	%r259, %r632, %r1416;
	st.shared.u32 	[%r259+-4], %r1990;
	shl.b32 	%r1417, %r184, 2;
	add.s32 	%r260, %r632, %r1417;
	st.shared.u32 	[%r260+-4], %r1989;
	shl.b32 	%r1418, %r190, 2;
	add.s32 	%r261, %r632, %r1418;
	st.shared.u32 	[%r261+-4], %r1988;
	shl.b32 	%r1419, %r196, 2;
	add.s32 	%r262, %r632, %r1419;
	st.shared.u32 	[%r262+-4], %r1987;
	shl.b32 	%r1420, %r202, 2;
	add.s32 	%r263, %r632, %r1420;
	st.shared.u32 	[%r263+-4], %r1986;
	shl.b32 	%r1421, %r208, 2;
	add.s32 	%r264, %r632, %r1421;
	st.shared.u32 	[%r264+-4], %r1985;
	shl.b32 	%r1422, %r214, 2;
	add.s32 	%r265, %r632, %r1422;
	st.shared.u32 	[%r265+-4], %r1984;
	shl.b32 	%r1423, %r220, 2;
	add.s32 	%r266, %r632, %r1423;
	st.shared.u32 	[%r266+-4], %r1983;
	shl.b32 	%r1424, %r226, 2;
	add.s32 	%r267, %r632, %r1424;
	st.shared.u32 	[%r267+-4], %r1982;
	shl.b32 	%r1425, %r232, 2;
	add.s32 	%r268, %r632, %r1425;
	st.shared.u32 	[%r268+-4], %r1981;
	shl.b32 	%r1426, %r238, 2;
	add.s32 	%r269, %r632, %r1426;
	st.shared.u32 	[%r269+-4], %r1980;
	shl.b32 	%r1427, %r244, 2;
	add.s32 	%r270, %r632, %r1427;
	st.shared.u32 	[%r270+-4], %r1979;
	shl.b32 	%r1428, %r250, 2;
	add.s32 	%r271, %r632, %r1428;
	st.shared.u32 	[%r271+-4], %r1978;
	shl.b32 	%r1429, %r1411, 2;
	add.s32 	%r272, %r632, %r1429;
	st.shared.u32 	[%r272+-4], %r1977;
	shl.b32 	%r1430, %r1, 3;
	add.s32 	%r1431, %r632, %r1430;
	add.s32 	%r273, %r1431, 26112;
	@%p138 bra 	$L__BB27_221;
	ld.param.u64 	%rd437, [_ZN3cub18CUB_300001_SM_10006detail10radix_sort29DeviceRadixSortOnesweepKernelINS1_5radix10policy_hubIifyE10Policy1000ELNS0_9SortOrderE0EifyiiNS1_21identity_decomposer_tEEEvPT5_SB_PT3_PKSC_PT1_PKSG_PT2_PKSK_T4_iiT6__param_3];
	cvta.to.global.u64 	%rd93, %rd437;
	shl.b64 	%rd94, %rd9, 3;
	add.s64 	%rd95, %rd93, %rd94;
	ld.global.u64 	%rd96, [%rd95];
	cvt.s64.s32 	%rd97, %r151;
	sub.s64 	%rd456, %rd96, %rd97;
	st.shared.u64 	[%r273], %rd456;
	setp.lt.s32 	%p140, %r3, 1;
	mov.u32 	%r2014, %r1972;
	@%p140 bra 	$L__BB27_220;
	mov.b32 	%r2012, -1;
	mov.u32 	%r2011, %r3;
	mov.u32 	%r2014, %r1972;
$L__BB27_216:
	ld.param.u64 	%rd430, [_ZN3cub18CUB_300001_SM_10006detail10radix_sort29DeviceRadixSortOnesweepKernelINS1_5radix10policy_hubIifyE10Policy1000ELNS0_9SortOrderE0EifyiiNS1_21identity_decomposer_tEEEvPT5_SB_PT3_PKSC_PT1_PKSG_PT2_PKSK_T4_iiT6__param_0];
	add.s32 	%r277, %r2011, -1;
	shl.b32 	%r1433, %r277, 8;
	add.s32 	%r1434, %r1433, %r1;
	cvta.to.global.u64 	%rd98, %rd430;
	mul.wide.s32 	%rd99, %r1434, 4;
	add.s64 	%rd19, %rd98, %rd99;
$L__BB27_217:
	membar.cta;
	ld.volatile.global.u32 	%r278, [%rd19];
	setp.eq.s32 	%p141, %r278, 0;
	@%p141 bra 	$L__BB27_217;
	and.b32  	%r1435, %r278, 1073741823;
	add.s32 	%r2014, %r1435, %r2014;
	setp.gt.s32 	%p142, %r278, -1;
	vote.sync.ballot.b32 	%r2012, %p142, %r2012;
	setp.gt.u32 	%p144, %r2011, 1;
	and.pred  	%p145, %p142, %p144;
	mov.u32 	%r2011, %r277;
	@%p145 bra 	$L__BB27_216;
	ld.shared.u64 	%rd456, [%r273];
$L__BB27_220:
	ld.param.u64 	%rd431, [_ZN3cub18CUB_300001_SM_10006detail10radix_sort29DeviceRadixSortOnesweepKernelINS1_5radix10policy_hubIifyE10Policy1000ELNS0_9SortOrderE0EifyiiNS1_21identity_decomposer_tEEEvPT5_SB_PT3_PKSC_PT1_PKSG_PT2_PKSK_T4_iiT6__param_0];
	or.b32  	%r1436, %r2014, -2147483648;
	cvta.to.global.u64 	%rd100, %rd431;
	shl.b32 	%r1437, %r3, 8;
	add.s32 	%r1438, %r1437, %r1;
	mul.wide.s32 	%rd101, %r1438, 4;
	add.s64 	%rd102, %rd100, %rd101;
	st.volatile.global.u32 	[%rd102], %r1436;
	sub.s32 	%r1439, %r2014, %r1972;
	cvt.s64.s32 	%rd103, %r1439;
	add.s64 	%rd104, %rd456, %rd103;
	st.shared.u64 	[%r273], %rd104;
$L__BB27_221:
	ld.param.u32 	%r1885, [_ZN3cub18CUB_300001_SM_10006detail10radix_sort29DeviceRadixSortOnesweepKernelINS1_5radix10policy_hubIifyE10Policy1000ELNS0_9SortOrderE0EifyiiNS1_21identity_decomposer_tEEEvPT5_SB_PT3_PKSC_PT1_PKSG_PT2_PKSK_T4_iiT6__param_8];
	ld.param.u64 	%rd434, [_ZN3cub18CUB_300001_SM_10006detail10radix_sort29DeviceRadixSortOnesweepKernelINS1_5radix10policy_hubIifyE10Policy1000ELNS0_9SortOrderE0EifyiiNS1_21identity_decomposer_tEEEvPT5_SB_PT3_PKSC_PT1_PKSG_PT2_PKSK_T4_iiT6__param_2];
	setp.gt.u32 	%p146, %r1, 255;
	mad.lo.s32 	%r282, %r3, 6528, 6528;
	setp.lt.s32 	%p147, %r282, %r1885;
	setp.eq.s64 	%p148, %rd434, 0;
	or.pred  	%p149, %p148, %p147;
	or.pred  	%p150, %p146, %p149;
	@%p150 bra 	$L__BB27_223;
	ld.param.u64 	%rd435, [_ZN3cub18CUB_300001_SM_10006detail10radix_sort29DeviceRadixSortOnesweepKernelINS1_5radix10policy_hubIifyE10Policy1000ELNS0_9SortOrderE0EifyiiNS1_21identity_decomposer_tEEEvPT5_SB_PT3_PKSC_PT1_PKSG_PT2_PKSK_T4_iiT6__param_2];
	ld.shared.u64 	%rd105, [%r273];
	cvt.s64.s32 	%rd106, %r1972;
	cvt.s64.s32 	%rd107, %r151;
	add.s64 	%rd108, %rd107, %rd106;
	add.s64 	%rd109, %rd108, %rd105;
	cvta.to.global.u64 	%rd110, %rd435;
	shl.b64 	%rd111, %rd9, 3;
	add.s64 	%rd112, %rd110, %rd111;
	st.global.u64 	[%rd112], %rd109;
$L__BB27_223:
	ld.param.u32 	%r1886, [_ZN3cub18CUB_300001_SM_10006detail10radix_sort29DeviceRadixSortOnesweepKernelINS1_5radix10policy_hubIifyE10Policy1000ELNS0_9SortOrderE0EifyiiNS1_21identity_decomposer_tEEEvPT5_SB_PT3_PKSC_PT1_PKSG_PT2_PKSK_T4_iiT6__param_8];
	ld.param.u64 	%rd438, [_ZN3cub18CUB_300001_SM_10006detail10radix_sort29DeviceRadixSortOnesweepKernelINS1_5radix10policy_hubIifyE10Policy1000ELNS0_9SortOrderE0EifyiiNS1_21identity_decomposer_tEEEvPT5_SB_PT3_PKSC_PT1_PKSG_PT2_PKSK_T4_iiT6__param_4];
	cvta.to.global.u64 	%rd22, %rd438;
	shl.b32 	%r1440, %r1, 2;
	add.s32 	%r283, %r632, %r1440;
	setp.gt.s32 	%p151, %r282, %r1886;
	bar.sync 	0;
	@%p151 bra 	$L__BB27_225;
	ld.param.u32 	%r1910, [_ZN3cub18CUB_300001_SM_10006detail10radix_sort29DeviceRadixSortOnesweepKernelINS1_5radix10policy_hubIifyE10Policy1000ELNS0_9SortOrderE0EifyiiNS1_21identity_decomposer_tEEEvPT5_SB_PT3_PKSC_PT1_PKSG_PT2_PKSK_T4_iiT6__param_9];
	ld.shared.u32 	%r1442, [%r283];
	shr.u32 	%r1443, %r1442, %r1910;
	and.b32  	%r1444, %r1443, %r154;
	shl.b32 	%r1445, %r1444, 3;
	add.s32 	%r1447, %r632, 26112;
	add.s32 	%r1448, %r1447, %r1445;
	ld.shared.u64 	%rd113, [%r1448];
	add.s64 	%rd114, %rd113, %rd9;
	xor.b32  	%r1449, %r1442, -2147483648;
	shl.b64 	%rd115, %rd114, 2;
	add.s64 	%rd116, %rd22, %rd115;
	st.global.u32 	[%rd116], %r1449;
	bar.warp.sync 	-1;
	ld.shared.u32 	%r1450, [%r283+1536];
	shr.u32 	%r1451, %r1450, %r1910;
	and.b32  	%r1452, %r1451, %r154;
	shl.b32 	%r1453, %r1452, 3;
	add.s32 	%r1454, %r1447, %r1453;
	ld.shared.u64 	%rd117, [%r1454];
	add.s64 	%rd118, %rd117, %rd9;
	xor.b32  	%r1455, %r1450, -2147483648;
	shl.b64 	%rd119, %rd118, 2;
	add.s64 	%rd120, %rd22, %rd119;
	st.global.u32 	[%rd120+1536], %r1455;
	bar.warp.sync 	-1;
	ld.shared.u32 	%r1456, [%r283+3072];
	shr.u32 	%r1457, %r1456, %r1910;
	and.b32  	%r1458, %r1457, %r154;
	shl.b32 	%r1459, %r1458, 3;
	add.s32 	%r1460, %r1447, %r1459;
	ld.shared.u64 	%rd121, [%r1460];
	add.s64 	%rd122, %rd121, %rd9;
	xor.b32  	%r1461, %r1456, -2147483648;
	shl.b64 	%rd123, %rd122, 2;
	add.s64 	%rd124, %rd22, %rd123;
	st.global.u32 	[%rd124+3072], %r1461;
	bar.warp.sync 	-1;
	ld.shared.u32 	%r1462, [%r283+4608];
	shr.u32 	%r1463, %r1462, %r1910;
	and.b32  	%r1464, %r1463, %r154;
	shl.b32 	%r1465, %r1464, 3;
	add.s32 	%r1466, %r1447, %r1465;
	ld.shared.u64 	%rd125, [%r1466];
	add.s64 	%rd126, %rd125, %rd9;
	xor.b32  	%r1467, %r1462, -2147483648;
	shl.b64 	%rd127, %rd126, 2;
	add.s64 	%rd128, %rd22, %rd127;
	st.global.u32 	[%rd128+4608], %r1467;
	bar.warp.sync 	-1;
	ld.shared.u32 	%r1468, [%r283+6144];
	shr.u32 	%r1469, %r1468, %r1910;
	and.b32  	%r1470, %r1469, %r154;
	shl.b32 	%r1471, %r1470, 3;
	add.s32 	%r1472, %r1447, %r1471;
	ld.shared.u64 	%rd129, [%r1472];
	add.s64 	%rd130, %rd129, %rd9;
	xor.b32  	%r1473, %r1468, -2147483648;
	shl.b64 	%rd131, %rd130, 2;
	add.s64 	%rd132, %rd22, %rd131;
	st.global.u32 	[%rd132+6144], %r1473;
	bar.warp.sync 	-1;
	ld.shared.u32 	%r1474, [%r283+7680];
	shr.u32 	%r1475, %r1474, %r1910;
	and.b32  	%r1476, %r1475, %r154;
	shl.b32 	%r1477, %r1476, 3;
	add.s32 	%r1478, %r1447, %r1477;
	ld.shared.u64 	%rd133, [%r1478];
	add.s64 	%rd134, %rd133, %rd9;
	xor.b32  	%r1479, %r1474, -2147483648;
	shl.b64 	%rd135, %rd134, 2;
	add.s64 	%rd136, %rd22, %rd135;
	st.global.u32 	[%rd136+7680], %r1479;
	bar.warp.sync 	-1;
	ld.shared.u32 	%r1480, [%r283+9216];
	shr.u32 	%r1481, %r1480, %r1910;
	and.b32  	%r1482, %r1481, %r154;
	shl.b32 	%r1483, %r1482, 3;
	add.s32 	%r1484, %r1447, %r1483;
	ld.shared.u64 	%rd137, [%r1484];
	add.s64 	%rd138, %rd137, %rd9;
	xor.b32  	%r1485, %r1480, -2147483648;
	shl.b64 	%rd139, %rd138, 2;
	add.s64 	%rd140, %rd22, %rd139;
	st.global.u32 	[%rd140+9216], %r1485;
	bar.warp.sync 	-1;
	ld.shared.u32 	%r1486, [%r283+10752];
	shr.u32 	%r1487, %r1486, %r1910;
	and.b32  	%r1488, %r1487, %r154;
	shl.b32 	%r1489, %r1488, 3;
	add.s32 	%r1490, %r1447, %r1489;
	ld.shared.u64 	%rd141, [%r1490];
	add.s64 	%rd142, %rd141, %rd9;
	xor.b32  	%r1491, %r1486, -2147483648;
	shl.b64 	%rd143, %rd142, 2;
	add.s64 	%rd144, %rd22, %rd143;
	st.global.u32 	[%rd144+10752], %r1491;
	bar.warp.sync 	-1;
	ld.shared.u32 	%r1492, [%r283+12288];
	shr.u32 	%r1493, %r1492, %r1910;
	and.b32  	%r1494, %r1493, %r154;
	shl.b32 	%r1495, %r1494, 3;
	add.s32 	%r1496, %r1447, %r1495;
	ld.shared.u64 	%rd145, [%r1496];
	add.s64 	%rd146, %rd145, %rd9;
	xor.b32  	%r1497, %r1492, -2147483648;
	shl.b64 	%rd147, %rd146, 2;
	add.s64 	%rd148, %rd22, %rd147;
	st.global.u32 	[%rd148+12288], %r1497;
	bar.warp.sync 	-1;
	ld.shared.u32 	%r1498, [%r283+13824];
	shr.u32 	%r1499, %r1498, %r1910;
	and.b32  	%r1500, %r1499, %r154;
	shl.b32 	%r1501, %r1500, 3;
	add.s32 	%r1502, %r1447, %r1501;
	ld.shared.u64 	%rd149, [%r1502];
	add.s64 	%rd150, %rd149, %rd9;
	xor.b32  	%r1503, %r1498, -2147483648;
	shl.b64 	%rd151, %rd150, 2;
	add.s64 	%rd152, %rd22, %rd151;
	st.global.u32 	[%rd152+13824], %r1503;
	bar.warp.sync 	-1;
	ld.shared.u32 	%r1504, [%r283+15360];
	shr.u32 	%r1505, %r1504, %r1910;
	and.b32  	%r1506, %r1505, %r154;
	shl.b32 	%r1507, %r1506, 3;
	add.s32 	%r1508, %r1447, %r1507;
	ld.shared.u64 	%rd153, [%r1508];
	add.s64 	%rd154, %rd153, %rd9;
	xor.b32  	%r1509, %r1504, -2147483648;
	shl.b64 	%rd155, %rd154, 2;
	add.s64 	%rd156, %rd22, %rd155;
	st.global.u32 	[%rd156+15360], %r1509;
	bar.warp.sync 	-1;
	ld.shared.u32 	%r1510, [%r283+16896];
	shr.u32 	%r1511, %r1510, %r1910;
	and.b32  	%r1512, %r1511, %r154;
	shl.b32 	%r1513, %r1512, 3;
	add.s32 	%r1514, %r1447, %r1513;
	ld.shared.u64 	%rd157, [%r1514];
	add.s64 	%rd158, %rd157, %rd9;
	xor.b32  	%r1515, %r1510, -2147483648;
	shl.b64 	%rd159, %rd158, 2;
	add.s64 	%rd160, %rd22, %rd159;
	st.global.u32 	[%rd160+16896], %r1515;
	bar.warp.sync 	-1;
	ld.shared.u32 	%r1516, [%r283+18432];
	shr.u32 	%r1517, %r1516, %r1910;
	and.b32  	%r1518, %r1517, %r154;
	shl.b32 	%r1519, %r1518, 3;
	add.s32 	%r1520, %r1447, %r1519;
	ld.shared.u64 	%rd161, [%r1520];
	add.s64 	%rd162, %rd161, %rd9;
	xor.b32  	%r1521, %r1516, -2147483648;
	shl.b64 	%rd163, %rd162, 2;
	add.s64 	%rd164, %rd22, %rd163;
	st.global.u32 	[%rd164+18432], %r1521;
	bar.warp.sync 	-1;
	ld.shared.u32 	%r1522, [%r283+19968];
	shr.u32 	%r1523, %r1522, %r1910;
	and.b32  	%r1524, %r1523, %r154;
	shl.b32 	%r1525, %r1524, 3;
	add.s32 	%r1526, %r1447, %r1525;
	ld.shared.u64 	%rd165, [%r1526];
	add.s64 	%rd166, %rd165, %rd9;
	xor.b32  	%r1527, %r1522, -2147483648;
	shl.b64 	%rd167, %rd166, 2;
	add.s64 	%rd168, %rd22, %rd167;
	st.global.u32 	[%rd168+19968], %r1527;
	bar.warp.sync 	-1;
	ld.shared.u32 	%r1528, [%r283+21504];
	shr.u32 	%r1529, %r1528, %r1910;
	and.b32  	%r1530, %r1529, %r154;
	shl.b32 	%r1531, %r1530, 3;
	add.s32 	%r1532, %r1447, %r1531;
	ld.shared.u64 	%rd169, [%r1532];
	add.s64 	%rd170, %rd169, %rd9;
	xor.b32  	%r1533, %r1528, -2147483648;
	shl.b64 	%rd171, %rd170, 2;
	add.s64 	%rd172, %rd22, %rd171;
	st.global.u32 	[%rd172+21504], %r1533;
	bar.warp.sync 	-1;
	ld.shared.u32 	%r1534, [%r283+23040];
	shr.u32 	%r1535, %r1534, %r1910;
	and.b32  	%r1536, %r1535, %r154;
	shl.b32 	%r1537, %r1536, 3;
	add.s32 	%r1538, %r1447, %r1537;
	ld.shared.u64 	%rd173, [%r1538];
	add.s64 	%rd174, %rd173, %rd9;
	xor.b32  	%r1539, %r1534, -2147483648;
	shl.b64 	%rd175, %rd174, 2;
	add.s64 	%rd176, %rd22, %rd175;
	st.global.u32 	[%rd176+23040], %r1539;
	bar.warp.sync 	-1;
	ld.shared.u32 	%r1540, [%r283+24576];
	shr.u32 	%r1541, %r1540, %r1910;
	and.b32  	%r1542, %r1541, %r154;
	shl.b32 	%r1543, %r1542, 3;
	add.s32 	%r1544, %r1447, %r1543;
	ld.shared.u64 	%rd177, [%r1544];
	add.s64 	%rd178, %rd177, %rd9;
	xor.b32  	%r1545, %r1540, -2147483648;
	shl.b64 	%rd179, %rd178, 2;
	add.s64 	%rd180, %rd22, %rd179;
	st.global.u32 	[%rd180+24576], %r1545;
	bar.warp.sync 	-1;
	bra.uni 	$L__BB27_260;
$L__BB27_225:
	ld.param.u32 	%r1887, [_ZN3cub18CUB_300001_SM_10006detail10radix_sort29DeviceRadixSortOnesweepKernelINS1_5radix10policy_hubIifyE10Policy1000ELNS0_9SortOrderE0EifyiiNS1_21identity_decomposer_tEEEvPT5_SB_PT3_PKSC_PT1_PKSG_PT2_PKSK_T4_iiT6__param_8];
	mad.lo.s32 	%r284, %r3, -6528, %r1887;
	setp.ge.s32 	%p152, %r1, %r284;
	@%p152 bra 	$L__BB27_227;
	ld.param.u32 	%r1911, [_ZN3cub18CUB_300001_SM_10006detail10radix_sort29DeviceRadixSortOnesweepKernelINS1_5radix10policy_hubIifyE10Policy1000ELNS0_9SortOrderE0EifyiiNS1_21identity_decomposer_tEEEvPT5_SB_PT3_PKSC_PT1_PKSG_PT2_PKSK_T4_iiT6__param_9];
	ld.shared.u32 	%r1546, [%r283];
	shr.u32 	%r1547, %r1546, %r1911;
	and.b32  	%r1548, %r1547, %r154;
	shl.b32 	%r1549, %r1548, 3;
	add.s32 	%r1551, %r632, %r1549;
	ld.shared.u64 	%rd181, [%r1551+26112];
	xor.b32  	%r1552, %r1546, -2147483648;
	add.s64 	%rd182, %rd181, %rd9;
	shl.b64 	%rd183, %rd182, 2;
	add.s64 	%rd184, %rd22, %rd183;
	st.global.u32 	[%rd184], %r1552;
$L__BB27_227:
	bar.warp.sync 	-1;
	add.s32 	%r1553, %r1, 384;
	setp.ge.s32 	%p153, %r1553, %r284;
	@%p153 bra 	$L__BB27_229;
	ld.param.u32 	%r1912, [_ZN3cub18CUB_300001_SM_10006detail10radix_sort29DeviceRadixSortOnesweepKernelINS1_5radix10policy_hubIifyE10Policy1000ELNS0_9SortOrderE0EifyiiNS1_21identity_decomposer_tEEEvPT5_SB_PT3_PKSC_PT1_PKSG_PT2_PKSK_T4_iiT6__param_9];
	ld.shared.u32 	%r1554, [%r283+1536];
	shr.u32 	%r1555, %r1554, %r1912;
	and.b32  	%r1556, %r1555, %r154;
	shl.b32 	%r1557, %r1556, 3;
	add.s32 	%r1559, %r632, %r1557;
	ld.shared.u64 	%rd185, [%r1559+26112];
	xor.b32  	%r1560, %r1554, -2147483648;
	add.s64 	%rd186, %rd185, %rd9;
	shl.b64 	%rd187, %rd186, 2;
	add.s64 	%rd188, %rd22, %rd187;
	st.global.u32 	[%rd188+1536], %r1560;
$L__BB27_229:
	bar.warp.sync 	-1;
	add.s32 	%r1561, %r1, 768;
	setp.ge.s32 	%p154, %r1561, %r284;
	@%p154 bra 	$L__BB27_231;
	ld.param.u32 	%r1913, [_ZN3cub18CUB_300001_SM_10006detail10radix_sort29DeviceRadixSortOnesweepKernelINS1_5radix10policy_hubIifyE10Policy1000ELNS0_9SortOrderE0EifyiiNS1_21identity_decomposer_tEEEvPT5_SB_PT3_PKSC_PT1_PKSG_PT2_PKSK_T4_iiT6__param_9];
	ld.shared.u32 	%r1562, [%r283+3072];
	shr.u32 	%r1563, %r1562, %r1913;
	and.b32  	%r1564, %r1563, %r154;
	shl.b32 	%r1565, %r1564, 3;
	add.s32 	%r1567, %r632, %r1565;
	ld.shared.u64 	%rd189, [%r1567+26112];
	xor.b32  	%r1568, %r1562, -2147483648;
	add.s64 	%rd190, %rd189, %rd9;
	shl.b64 	%rd191, %rd190, 2;
	add.s64 	%rd192, %rd22, %rd191;
	st.global.u32 	[%rd192+3072], %r1568;
$L__BB27_231:
	bar.warp.sync 	-1;
	add.s32 	%r1569, %r1, 1152;
	setp.ge.s32 	%p155, %r1569, %r284;
	@%p155 bra 	$L__BB27_233;
	ld.param.u32 	%r1914, [_ZN3cub18CUB_300001_SM_10006detail10radix_sort29DeviceRadixSortOnesweepKernelINS1_5radix10policy_hubIifyE10Policy1000ELNS0_9SortOrderE0EifyiiNS1_21identity_decomposer_tEEEvPT5_SB_PT3_PKSC_PT1_PKSG_PT2_PKSK_T4_iiT6__param_9];
	ld.shared.u32 	%r1570, [%r283+4608];
	shr.u32 	%r1571, %r1570, %r1914;
	and.b32  	%r1572, %r1571, %r154;
	shl.b32 	%r1573, %r1572, 3;
	add.s32 	%r1575, %r632, %r1573;
	ld.shared.u64 	%rd193, [%r1575+26112];
	xor.b32  	%r1576, %r1570, -2147483648;
	add.s64 	%rd194, %rd193, %rd9;
	shl.b64 	%rd195, %rd194, 2;
	add.s64 	%rd196, %rd22, %rd195;
	st.global.u32 	[%rd196+4608], %r1576;
$L__BB27_233:
	bar.warp.sync 	-1;
	add.s32 	%r1577, %r1, 1536;
	setp.ge.s32 	%p156, %r1577, %r284;
	@%p156 bra 	$L__BB27_235;
	ld.param.u32 	%r1915, [_ZN3cub18CUB_300001_SM_10006detail10radix_sort29DeviceRadixSortOnesweepKernelINS1_5radix10policy_hubIifyE10Policy1000ELNS0_9SortOrderE0EifyiiNS1_21identity_decomposer_tEEEvPT5_SB_PT3_PKSC_PT1_PKSG_PT2_PKSK_T4_iiT6__param_9];
	ld.shared.u32 	%r1578, [%r283+6144];
	shr.u32 	%r1579, %r1578, %r1915;
	and.b32  	%r1580, %r1579, %r154;
	shl.b32 	%r1581, %r1580, 3;
	add.s32 	%r1583, %r632, %r1581;
	ld.shared.u64 	%rd197, [%r1583+26112];
	xor.b32  	%r1584, %r1578, -2147483648;
	add.s64 	%rd198, %rd197, %rd9;
	shl.b64 	%rd199, %rd198, 2;
	add.s64 	%rd200, %rd22, %rd199;
	st.global.u32 	[%rd200+6144], %r1584;
$L__BB27_235:
	bar.warp.sync 	-1;
	add.s32 	%r1585, %r1, 1920;
	setp.ge.s32 	%p157, %r1585, %r284;
	@%p157 bra 	$L__BB27_237;
	ld.param.u32 	%r1916, [_ZN3cub18CUB_300001_SM_10006detail10radix_sort29DeviceRadixSortOnesweepKernelINS1_5radix10policy_hubIifyE10Policy1000ELNS0_9SortOrderE0EifyiiNS1_21identity_decomposer_tEEEvPT5_SB_PT3_PKSC_PT1_PKSG_PT2_PKSK_T4_iiT6__param_9];
	ld.shared.u32 	%r1586, [%r283+7680];
	shr.u32 	%r1587, %r1586, %r1916;
	and.b32  	%r1588, %r1587, %r154;
	shl.b32 	%r1589, %r1588, 3;
	add.s32 	%r1591, %r632, %r1589;
	ld.shared.u64 	%rd201, [%r1591+26112];
	xor.b32  	%r1592, %r1586, -2147483648;
	add.s64 	%rd202, %rd201, %rd9;
	shl.b64 	%rd203, %rd202, 2;
	add.s64 	%rd204, %rd22, %rd203;
	st.global.u32 	[%rd204+7680], %r1592;
$L__BB27_237:
	bar.warp.sync 	-1;
	add.s32 	%r1593, %r1, 2304;
	setp.ge.s32 	%p158, %r1593, %r284;
	@%p158 bra 	$L__BB27_239;
	ld.param.u32 	%r1917, [_ZN3cub18CUB_300001_SM_10006detail10radix_sort29DeviceRadixSortOnesweepKernelINS1_5radix10policy_hubIifyE10Policy1000ELNS0_9SortOrderE0EifyiiNS1_21identity_decomposer_tEEEvPT5_SB_PT3_PKSC_PT1_PKSG_PT2_PKSK_T4_iiT6__param_9];
	ld.shared.u32 	%r1594, [%r283+9216];
	shr.u32 	%r1595, %r1594, %r1917;
	and.b32  	%r1596, %r1595, %r154;
	shl.b32 	%r1597, %r1596, 3;
	add.s32 	%r1599, %r632, %r1597;
	ld.shared.u64 	%rd205, [%r1599+26112];
	xor.b32  	%r1600, %r1594, -2147483648;
	add.s64 	%rd206, %rd205, %rd9;
	shl.b64 	%rd207, %rd206, 2;
	add.s64 	%rd208, %rd22, %rd207;
	st.global.u32 	[%rd208+9216], %r1600;
$L__BB27_239:
	bar.warp.sync 	-1;
	add.s32 	%r1601, %r1, 2688;
	setp.ge.s32 	%p159, %r1601, %r284;
	@%p159 bra 	$L__BB27_241;
	ld.param.u32 	%r1918, [_ZN3cub18CUB_300001_SM_10006detail10radix_sort29DeviceRadixSortOnesweepKernelINS1_5radix10policy_hubIifyE10Policy1000ELNS0_9SortOrderE0EifyiiNS1_21identity_decomposer_tEEEvPT5_SB_PT3_PKSC_PT1_PKSG_PT2_PKSK_T4_iiT6__param_9];
	ld.shared.u32 	%r1602, [%r283+10752];
	shr.u32 	%r1603, %r1602, %r1918;
	and.b32  	%r1604, %r1603, %r154;
	shl.b32 	%r1605, %r1604, 3;
	add.s32 	%r1607, %r632, %r1605;
	ld.shared.u64 	%rd209, [%r1607+26112];
	xor.b32  	%r1608, %r1602, -2147483648;
	add.s64 	%rd210, %rd209, %rd9;
	shl.b64 	%rd211, %rd210, 2;
	add.s64 	%rd212, %rd22, %rd211;
	st.global.u32 	[%rd212+10752], %r1608;
$L__BB27_241:
	bar.warp.sync 	-1;
	or.b32  	%r1609, %r1, 3072;
	setp.ge.s32 	%p160, %r1609, %r284;
	@%p160 bra 	$L__BB27_243;
	ld.param.u32 	%r1919, [_ZN3cub18CUB_300001_SM_10006detail10radix_sort29DeviceRadixSortOnesweepKernelINS1_5radix10policy_hubIifyE10Policy1000ELNS0_9SortOrderE0EifyiiNS1_21identity_decomposer_tEEEvPT5_SB_PT3_PKSC_PT1_PKSG_PT2_PKSK_T4_iiT6__param_9];
	ld.shared.u32 	%r1610, [%r283+12288];
	shr.u32 	%r1611, %r1610, %r1919;
	and.b32  	%r1612, %r1611, %r154;
	shl.b32 	%r1613, %r1612, 3;
	add.s32 	%r1615, %r632, %r1613;
	ld.shared.u64 	%rd213, [%r1615+26112];
	xor.b32  	%r1616, %r1610, -2147483648;
	add.s64 	%rd214, %rd213, %rd9;
	shl.b64 	%rd215, %rd214, 2;
	add.s64 	%rd216, %rd22, %rd215;
	st.global.u32 	[%rd216+12288], %r1616;
$L__BB27_243:
	bar.warp.sync 	-1;
	add.s32 	%r1617, %r1, 3456;
	setp.ge.s32 	%p161, %r1617, %r284;
	@%p161 bra 	$L__BB27_245;
	ld.param.u32 	%r1920, [_ZN3cub18CUB_300001_SM_10006detail10radix_sort29DeviceRadixSortOnesweepKernelINS1_5radix10policy_hubIifyE10Policy1000ELNS0_9SortOrderE0EifyiiNS1_21identity_decomposer_tEEEvPT5_SB_PT3_PKSC_PT1_PKSG_PT2_PKSK_T4_iiT6__param_9];
	ld.shared.u32 	%r1618, [%r283+13824];
	shr.u32 	%r1619, %r1618, %r1920;
	and.b32  	%r1620, %r1619, %r154;
	shl.b32 	%r1621, %r1620, 3;
	add.s32 	%r1623, %r632, %r1621;
	ld.shared.u64 	%rd217, [%r1623+26112];
	xor.b32  	%r1624, %r1618, -2147483648;
	add.s64 	%rd218, %rd217, %rd9;
	shl.b64 	%rd219, %rd218, 2;
	add.s64 	%rd220, %rd22, %rd219;
	st.global.u32 	[%rd220+13824], %r1624;
$L__BB27_245:
	bar.warp.sync 	-1;
	add.s32 	%r1625, %r1, 3840;
	setp.ge.s32 	%p162, %r1625, %r284;
	@%p162 bra 	$L__BB27_247;
	ld.param.u32 	%r1921, [_ZN3cub18CUB_300001_SM_10006detail10radix_sort29DeviceRadixSortOnesweepKernelINS1_5radix10policy_hubIifyE10Policy1000ELNS0_9SortOrderE0EifyiiNS1_21identity_decomposer_tEEEvPT5_SB_PT3_PKSC_PT1_PKSG_PT2_PKSK_T4_iiT6__param_9];
	ld.shared.u32 	%r1626, [%r283+15360];
	shr.u32 	%r1627, %r1626, %r1921;
	and.b32  	%r1628, %r1627, %r154;
	shl.b32 	%r1629, %r1628, 3;
	add.s32 	%r1631, %r632, %r1629;
	ld.shared.u64 	%rd221, [%r1631+26112];
	xor.b32  	%r1632, %r1626, -2147483648;
	add.s64 	%rd222, %rd221, %rd9;
	shl.b64 	%rd223, %rd222, 2;
	add.s64 	%rd224, %rd22, %rd223;
	st.global.u32 	[%rd224+15360], %r1632;
$L__BB27_247:
	bar.warp.sync 	-1;
	add.s32 	%r1633, %r1, 4224;
	setp.ge.s32 	%p163, %r1633, %r284;
	@%p163 bra 	$L__BB27_249;
	ld.param.u32 	%r1922, [_ZN3cub18CUB_300001_SM_10006detail10radix_sort29DeviceRadixSortOnesweepKernelINS1_5radix10policy_hubIifyE10Policy1000ELNS0_9SortOrderE0EifyiiNS1_21identity_decomposer_tEEEvPT5_SB_PT3_PKSC_PT1_PKSG_PT2_PKSK_T4_iiT6__param_9];
	ld.shared.u32 	%r1634, [%r283+16896];
	shr.u32 	%r1635, %r1634, %r1922;
	and.b32  	%r1636, %r1635, %r154;
	shl.b32 	%r1637, %r1636, 3;
	add.s32 	%r1639, %r632, %r1637;
	ld.shared.u64 	%rd225, [%r1639+26112];
	xor.b32  	%r1640, %r1634, -2147483648;
	add.s64 	%rd226, %rd225, %rd9;
	shl.b64 	%rd227, %rd226, 2;
	add.s64 	%rd228, %rd22, %rd227;
	st.global.u32 	[%rd228+16896], %r1640;
$L__BB27_249:
	bar.warp.sync 	-1;
	add.s32 	%r1641, %r1, 4608;
	setp.ge.s32 	%p164, %r1641, %r284;
	@%p164 bra 	$L__BB27_251;
	ld.param.u32 	%r1923, [_ZN3cub18CUB_300001_SM_10006detail10radix_sort29DeviceRadixSortOnesweepKernelINS1_5radix10policy_hubIifyE10Policy1000ELNS0_9SortOrderE0EifyiiNS1_21identity_decomposer_tEEEvPT5_SB_PT3_PKSC_PT1_PKSG_PT2_PKSK_T4_iiT6__param_9];
	ld.shared.u32 	%r1642, [%r283+18432];
	shr.u32 	%r1643, %r1642, %r1923;
	and.b32  	%r1644, %r1643, %r154;
	shl.b32 	%r1645, %r1644, 3;
	add.s32 	%r1647, %r632, %r1645;
	ld.shared.u64 	%rd229, [%r1647+26112];
	xor.b32  	%r1648, %r1642, -2147483648;
	add.s64 	%rd230, %rd229, %rd9;
	shl.b64 	%rd231, %rd230, 2;
	add.s64 	%rd232, %rd22, %rd231;
	st.global.u32 	[%rd232+18432], %r1648;
$L__BB27_251:
	bar.warp.sync 	-1;
	add.s32 	%r1649, %r1, 4992;
	setp.ge.s32 	%p165, %r1649, %r284;
	@%p165 bra 	$L__BB27_253;
	ld.param.u32 	%r1924, [_ZN3cub18CUB_300001_SM_10006detail10radix_sort29DeviceRadixSortOnesweepKernelINS1_5radix10policy_hubIifyE10Policy1000ELNS0_9SortOrderE0EifyiiNS1_21identity_decomposer_tEEEvPT5_SB_PT3_PKSC_PT1_PKSG_PT2_PKSK_T4_iiT6__param_9];
	ld.shared.u32 	%r1650, [%r283+19968];
	shr.u32 	%r1651, %r1650, %r1924;
	and.b32  	%r1652, %r1651, %r154;
	shl.b32 	%r1653, %r1652, 3;
	add.s32 	%r1655, %r632, %r1653;
	ld.shared.u64 	%rd233, [%r1655+26112];
	xor.b32  	%r1656, %r1650, -2147483648;
	add.s64 	%rd234, %rd233, %rd9;
	shl.b64 	%rd235, %rd234, 2;
	add.s64 	%rd236, %rd22, %rd235;
	st.global.u32 	[%rd236+19968], %r1656;
$L__BB27_253:
	bar.warp.sync 	-1;
	add.s32 	%r1657, %r1, 5376;
	setp.ge.s32 	%p166, %r1657, %r284;
	@%p166 bra 	$L__BB27_255;
	ld.param.u32 	%r1925, [_ZN3cub18CUB_300001_SM_10006detail10radix_sort29DeviceRadixSortOnesweepKernelINS1_5radix10policy_hubIifyE10Policy1000ELNS0_9SortOrderE0EifyiiNS1_21identity_decomposer_tEEEvPT5_SB_PT3_PKSC_PT1_PKSG_PT2_PKSK_T4_iiT6__param_9];
	ld.shared.u32 	%r1658, [%r283+21504];
	shr.u32 	%r1659, %r1658, %r1925;
	and.b32  	%r1660, %r1659, %r154;
	shl.b32 	%r1661, %r1660, 3;
	add.s32 	%r1663, %r632, %r1661;
	ld.shared.u64 	%rd237, [%r1663+26112];
	xor.b32  	%r1664, %r1658, -2147483648;
	add.s64 	%rd238, %rd237, %rd9;
	shl.b64 	%rd239, %rd238, 2;
	add.s64 	%rd240, %rd22, %rd239;
	st.global.u32 	[%rd240+21504], %r1664;
$L__BB27_255:
	bar.warp.sync 	-1;
	add.s32 	%r1665, %r1, 5760;
	setp.ge.s32 	%p167, %r1665, %r284;
	@%p167 bra 	$L__BB27_257;
	ld.param.u32 	%r1926, [_ZN3cub18CUB_300001_SM_10006detail10radix_sort29DeviceRadixSortOnesweepKernelINS1_5radix10policy_hubIifyE10Policy1000ELNS0_9SortOrderE0EifyiiNS1_21identity_decomposer_tEEEvPT5_SB_PT3_PKSC_PT1_PKSG_PT2_PKSK_T4_iiT6__param_9];
	ld.shared.u32 	%r1666, [%r283+23040];
	shr.u32 	%r1667, %r1666, %r1926;
	and.b32  	%r1668, %r1667, %r154;
	shl.b32 	%r1669, %r1668, 3;
	add.s32 	%r1671, %r632, %r1669;
	ld.shared.u64 	%rd241, [%r1671+26112];
	xor.b32  	%r1672, %r1666, -2147483648;
	add.s64 	%rd242, %rd241, %rd9;
	shl.b64 	%rd243, %rd242, 2;
	add.s64 	%rd244, %rd22, %rd243;
	st.global.u32 	[%rd244+23040], %r1672;
$L__BB27_257:
	bar.warp.sync 	-1;
	or.b32  	%r1673, %r1, 6144;
	setp.ge.s32 	%p168, %r1673, %r284;
	@%p168 bra 	$L__BB27_259;
	ld.param.u32 	%r1927, [_ZN3cub18CUB_300001_SM_10006detail10radix_sort29DeviceRadixSortOnesweepKernelINS1_5radix10policy_hubIifyE10Policy1000ELNS0_9SortOrderE0EifyiiNS1_21identity_decomposer_tEEEvPT5_SB_PT3_PKSC_PT1_PKSG_PT2_PKSK_T4_iiT6__param_9];
	ld.shared.u32 	%r1674, [%r283+24576];
	shr.u32 	%r1675, %r1674, %r1927;
	and.b32  	%r1676, %r1675, %r154;
	shl.b32 	%r1677, %r1676, 3;
	add.s32 	%r1679, %r632, %r1677;
	ld.shared.u64 	%rd245, [%r1679+26112];
	xor.b32  	%r1680, %r1674, -2147483648;
	add.s64 	%rd246, %rd245, %rd9;
	shl.b64 	%rd247, %rd246, 2;
	add.s64 	%rd248, %rd22, %rd247;
	st.global.u32 	[%rd248+24576], %r1680;
$L__BB27_259:
	bar.warp.sync 	-1;
$L__BB27_260:
	ld.param.u32 	%r1928, [_ZN3cub18CUB_300001_SM_10006detail10radix_sort29DeviceRadixSortOnesweepKernelINS1_5radix10policy_hubIifyE10Policy1000ELNS0_9SortOrderE0EifyiiNS1_21identity_decomposer_tEEEvPT5_SB_PT3_PKSC_PT1_PKSG_PT2_PKSK_T4_iiT6__param_9];
	ld.param.u32 	%r1888, [_ZN3cub18CUB_300001_SM_10006detail10radix_sort29DeviceRadixSortOnesweepKernelINS1_5radix10policy_hubIifyE10Policy1000ELNS0_9SortOrderE0EifyiiNS1_21identity_decomposer_tEEEvPT5_SB_PT3_PKSC_PT1_PKSG_PT2_PKSK_T4_iiT6__param_8];
	setp.gt.s32 	%p169, %r282, %r1888;
	ld.shared.u32 	%r1681, [%r283];
	shr.u32 	%r1682, %r1681, %r1928;
	and.b32  	%r285, %r1682, %r154;
	ld.shared.u32 	%r1683, [%r283+1536];
	shr.u32 	%r1684, %r1683, %r1928;
	and.b32  	%r286, %r1684, %r154;
	ld.shared.u32 	%r1685, [%r283+3072];
	shr.u32 	%r1686, %r1685, %r1928;
	and.b32  	%r287, %r1686, %r154;
	ld.shared.u32 	%r1687, [%r283+4608];
	shr.u32 	%r1688, %r1687, %r1928;
	and.b32  	%r288, %r1688, %r154;
	ld.shared.u32 	%r1689, [%r283+6144];
	shr.u32 	%r1690, %r1689, %r1928;
	and.b32  	%r289, %r1690, %r154;
	ld.shared.u32 	%r1691, [%r283+7680];
	shr.u32 	%r1692, %r1691, %r1928;
	and.b32  	%r290, %r1692, %r154;
	ld.shared.u32 	%r1693, [%r283+9216];
	shr.u32 	%r1694, %r1693, %r1928;
	and.b32  	%r291, %r1694, %r154;
	ld.shared.u32 	%r1695, [%r283+10752];
	shr.u32 	%r1696, %r1695, %r1928;
	and.b32  	%r292, %r1696, %r154;
	ld.shared.u32 	%r1697, [%r283+12288];
	shr.u32 	%r1698, %r1697, %r1928;
	and.b32  	%r293, %r1698, %r154;
	ld.shared.u32 	%r1699, [%r283+13824];
	shr.u32 	%r1700, %r1699, %r1928;
	and.b32  	%r294, %r1700, %r154;
	ld.shared.u32 	%r1701, [%r283+15360];
	shr.u32 	%r1702, %r1701, %r1928;
	and.b32  	%r295, %r1702, %r154;
	ld.shared.u32 	%r1703, [%r283+16896];
	shr.u32 	%r1704, %r1703, %r1928;
	and.b32  	%r296, %r1704, %r154;
	ld.shared.u32 	%r1705, [%r283+18432];
	shr.u32 	%r1706, %r1705, %r1928;
	and.b32  	%r297, %r1706, %r154;
	ld.shared.u32 	%r1707, [%r283+19968];
	shr.u32 	%r1708, %r1707, %r1928;
	and.b32  	%r298, %r1708, %r154;
	ld.shared.u32 	%r1709, [%r283+21504];
	shr.u32 	%r1710, %r1709, %r1928;
	and.b32  	%r299, %r1710, %r154;
	ld.shared.u32 	%r1711, [%r283+23040];
	shr.u32 	%r1712, %r1711, %r1928;
	and.b32  	%r300, %r1712, %r154;
	ld.shared.u32 	%r1713, [%r283+24576];
	shr.u32 	%r1714, %r1713, %r1928;
	and.b32  	%r301, %r1714, %r154;
	@%p169 bra 	$L__BB27_262;
	ld.param.u64 	%rd443, [_ZN3cub18CUB_300001_SM_10006detail10radix_sort29DeviceRadixSortOnesweepKernelINS1_5radix10policy_hubIifyE10Policy1000ELNS0_9SortOrderE0EifyiiNS1_21identity_decomposer_tEEEvPT5_SB_PT3_PKSC_PT1_PKSG_PT2_PKSK_T4_iiT6__param_7];
	cvta.to.global.u64 	%rd249, %rd443;
	and.b32  	%r1718, %r1, 31;
	or.b32  	%r1719, %r513, %r1718;
	cvt.u64.u32 	%rd250, %r1719;
	mul.lo.s32 	%r1720, %r3, 6528;
	cvt.s64.s32 	%rd251, %r1720;
	add.s64 	%rd252, %rd250, %rd251;
	shl.b64 	%rd253, %rd252, 2;
	add.s64 	%rd254, %rd249, %rd253;
	ld.global.f32 	%f252, [%rd254];
	ld.global.f32 	%f253, [%rd254+128];
	ld.global.f32 	%f254, [%rd254+256];
	ld.global.f32 	%f255, [%rd254+384];
	ld.global.f32 	%f256, [%rd254+512];
	ld.global.f32 	%f257, [%rd254+640];
	ld.global.f32 	%f258, [%rd254+768];
	ld.global.f32 	%f259, [%rd254+896];
	ld.global.f32 	%f260, [%rd254+1024];
	ld.global.f32 	%f261, [%rd254+1152];
	ld.global.f32 	%f262, [%rd254+1280];
	ld.global.f32 	%f263, [%rd254+1408];
	ld.global.f32 	%f264, [%rd254+1536];
	ld.global.f32 	%f265, [%rd254+1664];
	ld.global.f32 	%f266, [%rd254+1792];
	ld.global.f32 	%f267, [%rd254+1920];
	ld.global.f32 	%f268, [%rd254+2048];
	bra.uni 	$L__BB27_296;
$L__BB27_262:
	ld.param.u32 	%r1889, [_ZN3cub18CUB_300001_SM_10006detail10radix_sort29DeviceRadixSortOnesweepKernelINS1_5radix10policy_hubIifyE10Policy1000ELNS0_9SortOrderE0EifyiiNS1_21identity_decomposer_tEEEvPT5_SB_PT3_PKSC_PT1_PKSG_PT2_PKSK_T4_iiT6__param_8];
	ld.param.u64 	%rd444, [_ZN3cub18CUB_300001_SM_10006detail10radix_sort29DeviceRadixSortOnesweepKernelINS1_5radix10policy_hubIifyE10Policy1000ELNS0_9SortOrderE0EifyiiNS1_21identity_decomposer_tEEEvPT5_SB_PT3_PKSC_PT1_PKSG_PT2_PKSK_T4_iiT6__param_7];
	cvta.to.global.u64 	%rd255, %rd444;
	add.s64 	%rd23, %rd255, %rd63;
	cvt.u32.u64 	%r1722, %rd7;
	sub.s32 	%r302, %r1889, %r515;
	setp.ge.s32 	%p170, %r1722, %r302;
	@%p170 bra 	$L__BB27_264;
	ld.global.f32 	%f252, [%rd23];
$L__BB27_264:
	add.s32 	%r1724, %r1722, 32;
	setp.ge.s32 	%p171, %r1724, %r302;
	@%p171 bra 	$L__BB27_266;
	ld.global.f32 	%f253, [%rd23+128];
$L__BB27_266:
	add.s32 	%r1726, %r1722, 64;
	setp.ge.s32 	%p172, %r1726, %r302;
	@%p172 bra 	$L__BB27_268;
	ld.global.f32 	%f254, [%rd23+256];
$L__BB27_268:
	add.s32 	%r1728, %r1722, 96;
	setp.ge.s32 	%p173, %r1728, %r302;
	@%p173 bra 	$L__BB27_270;
	ld.global.f32 	%f255, [%rd23+384];
$L__BB27_270:
	add.s32 	%r1730, %r1722, 128;
	setp.ge.s32 	%p174, %r1730, %r302;
	@%p174 bra 	$L__BB27_272;
	ld.global.f32 	%f256, [%rd23+512];
$L__BB27_272:
	add.s32 	%r1732, %r1722, 160;
	setp.ge.s32 	%p175, %r1732, %r302;
	@%p175 bra 	$L__BB27_274;
	ld.global.f32 	%f257, [%rd23+640];
$L__BB27_274:
	add.s32 	%r1734, %r1722, 192;
	setp.ge.s32 	%p176, %r1734, %r302;
	@%p176 bra 	$L__BB27_276;
	ld.global.f32 	%f258, [%rd23+768];
$L__BB27_276:
	add.s32 	%r1736, %r1722, 224;
	setp.ge.s32 	%p177, %r1736, %r302;
	@%p177 bra 	$L__BB27_278;
	ld.param.u64 	%rd445, [_ZN3cub18CUB_300001_SM_10006detail10radix_sort29DeviceRadixSortOnesweepKernelINS1_5radix10policy_hubIifyE10Policy1000ELNS0_9SortOrderE0EifyiiNS1_21identity_decomposer_tEEEvPT5_SB_PT3_PKSC_PT1_PKSG_PT2_PKSK_T4_iiT6__param_7];
	cvta.to.global.u64 	%rd259, %rd445;
	cvt.s64.s32 	%rd260, %r515;
	add.s64 	%rd261, %rd7, %rd260;
	shl.b64 	%rd262, %rd261, 2;
	add.s64 	%rd263, %rd259, %rd262;
	ld.global.f32 	%f259, [%rd263+896];
$L__BB27_278:
	add.s32 	%r1739, %r1722, 256;
	setp.ge.s32 	%p178, %r1739, %r302;
	@%p178 bra 	$L__BB27_280;
	ld.param.u64 	%rd446, [_ZN3cub18CUB_300001_SM_10006detail10radix_sort29DeviceRadixSortOnesweepKernelINS1_5radix10policy_hubIifyE10Policy1000ELNS0_9SortOrderE0EifyiiNS1_21identity_decomposer_tEEEvPT5_SB_PT3_PKSC_PT1_PKSG_PT2_PKSK_T4_iiT6__param_7];
	cvta.to.global.u64 	%rd264, %rd446;
	cvt.s64.s32 	%rd265, %r515;
	add.s64 	%rd266, %rd7, %rd265;
	shl.b64 	%rd267, %rd266, 2;
	add.s64 	%rd268, %rd264, %rd267;
	ld.global.f32 	%f260, [%rd268+1024];
$L__BB27_280:
	add.s32 	%r1742, %r1722, 288;
	setp.ge.s32 	%p179, %r1742, %r302;
	@%p179 bra 	$L__BB27_282;
	ld.param.u64 	%rd447, [_ZN3cub18CUB_300001_SM_10006detail10radix_sort29DeviceRadixSortOnesweepKernelINS1_5radix10policy_hubIifyE10Policy1000ELNS0_9SortOrderE0EifyiiNS1_21identity_decomposer_tEEEvPT5_SB_PT3_PKSC_PT1_PKSG_PT2_PKSK_T4_iiT6__param_7];
	cvta.to.global.u64 	%rd269, %rd447;
	cvt.s64.s32 	%rd270, %r515;
	add.s64 	%rd271, %rd7, %rd270;
	shl.b64 	%rd272, %rd271, 2;
	add.s64 	%rd273, %rd269, %rd272;
	ld.global.f32 	%f261, [%rd273+1152];
$L__BB27_282:
	add.s32 	%r1745, %r1722, 320;
	setp.ge.s32 	%p180, %r1745, %r302;
	@%p180 bra 	$L__BB27_284;
	ld.param.u64 	%rd448, [_ZN3cub18CUB_300001_SM_10006detail10radix_sort29DeviceRadixSortOnesweepKernelINS1_5radix10policy_hubIifyE10Policy1000ELNS0_9SortOrderE0EifyiiNS1_21identity_decomposer_tEEEvPT5_SB_PT3_PKSC_PT1_PKSG_PT2_PKSK_T4_iiT6__param_7];
	cvta.to.global.u64 	%rd274, %rd448;
	cvt.s64.s32 	%rd275, %r515;
	add.s64 	%rd276, %rd7, %rd275;
	shl.b64 	%rd277, %rd276, 2;
	add.s64 	%rd278, %rd274, %rd277;
	ld.global.f32 	%f262, [%rd278+1280];
$L__BB27_284:
	add.s32 	%r1748, %r1722, 352;
	setp.ge.s32 	%p181, %r1748, %r302;
	@%p181 bra 	$L__BB27_286;
	ld.param.u64 	%rd449, [_ZN3cub18CUB_300001_SM_10006detail10radix_sort29DeviceRadixSortOnesweepKernelINS1_5radix10policy_hubIifyE10Policy1000ELNS0_9SortOrderE0EifyiiNS1_21identity_decomposer_tEEEvPT5_SB_PT3_PKSC_PT1_PKSG_PT2_PKSK_T4_iiT6__param_7];
	cvta.to.global.u64 	%rd279, %rd449;
	mul.lo.s32 	%r1749, %r3, 6528;
	cvt.s64.s32 	%rd280, %r1749;
	add.s64 	%rd281, %rd7, %rd280;
	shl.b64 	%rd282, %rd281, 2;
	add.s64 	%rd283, %rd279, %rd282;
	ld.global.f32 	%f263, [%rd283+1408];
$L__BB27_286:
	add.s32 	%r1751, %r1722, 384;
	setp.ge.s32 	%p182, %r1751, %r302;
	@%p182 bra 	$L__BB27_288;
	ld.param.u64 	%rd450, [_ZN3cub18CUB_300001_SM_10006detail10radix_sort29DeviceRadixSortOnesweepKernelINS1_5radix10policy_hubIifyE10Policy1000ELNS0_9SortOrderE0EifyiiNS1_21identity_decomposer_tEEEvPT5_SB_PT3_PKSC_PT1_PKSG_PT2_PKSK_T4_iiT6__param_7];
	cvta.to.global.u64 	%rd284, %rd450;
	mul.lo.s32 	%r1752, %r3, 6528;
	cvt.s64.s32 	%rd285, %r1752;
	add.s64 	%rd286, %rd7, %rd285;
	shl.b64 	%rd287, %rd286, 2;
	add.s64 	%rd288, %rd284, %rd287;
	ld.global.f32 	%f264, [%rd288+1536];
$L__BB27_288:
	cvt.u32.u64 	%r1753, %rd7;
	add.s32 	%r1754, %r1753, 416;
	setp.ge.s32 	%p183, %r1754, %r302;
	@%p183 bra 	$L__BB27_290;
	ld.param.u64 	%rd451, [_ZN3cub18CUB_300001_SM_10006detail10radix_sort29DeviceRadixSortOnesweepKernelINS1_5radix10policy_hubIifyE10Policy1000ELNS0_9SortOrderE0EifyiiNS1_21identity_decomposer_tEEEvPT5_SB_PT3_PKSC_PT1_PKSG_PT2_PKSK_T4_iiT6__param_7];
	cvta.to.global.u64 	%rd289, %rd451;
	mul.lo.s32 	%r1755, %r3, 6528;
	cvt.s64.s32 	%rd290, %r1755;
	add.s64 	%rd291, %rd7, %rd290;
	shl.b64 	%rd292, %rd291, 2;
	add.s64 	%rd293, %rd289, %rd292;
	ld.global.f32 	%f265, [%rd293+1664];
$L__BB27_290:
	cvt.u32.u64 	%r1756, %rd7;
	add.s32 	%r1757, %r1756, 448;
	setp.ge.s32 	%p184, %r1757, %r302;
	@%p184 bra 	$L__BB27_292;
	ld.param.u64 	%rd452, [_ZN3cub18CUB_300001_SM_10006detail10radix_sort29DeviceRadixSortOnesweepKernelINS1_5radix10policy_hubIifyE10Policy1000ELNS0_9SortOrderE0EifyiiNS1_21identity_decomposer_tEEEvPT5_SB_PT3_PKSC_PT1_PKSG_PT2_PKSK_T4_iiT6__param_7];
	cvta.to.global.u64 	%rd294, %rd452;
	mul.lo.s32 	%r1758, %r3, 6528;
	cvt.s64.s32 	%rd295, %r1758;
	add.s64 	%rd296, %rd7, %rd295;
	shl.b64 	%rd297, %rd296, 2;
	add.s64 	%rd298, %rd294, %rd297;
	ld.global.f32 	%f266, [%rd298+1792];
$L__BB27_292:
	cvt.u32.u64 	%r1759, %rd7;
	add.s32 	%r1760, %r1759, 480;
	setp.ge.s32 	%p185, %r1760, %r302;
	@%p185 bra 	$L__BB27_294;
	ld.param.u64 	%rd453, [_ZN3cub18CUB_300001_SM_10006detail10radix_sort29DeviceRadixSortOnesweepKernelINS1_5radix10policy_hubIifyE10Policy1000ELNS0_9SortOrderE0EifyiiNS1_21identity_decomposer_tEEEvPT5_SB_PT3_PKSC_PT1_PKSG_PT2_PKSK_T4_iiT6__param_7];
	cvta.to.global.u64 	%rd299, %rd453;
	mul.lo.s32 	%r1761, %r3, 6528;
	cvt.s64.s32 	%rd300, %r1761;
	add.s64 	%rd301, %rd7, %rd300;
	shl.b64 	%rd302, %rd301, 2;
	add.s64 	%rd303, %rd299, %rd302;
	ld.global.f32 	%f267, [%rd303+1920];
$L__BB27_294:
	cvt.u32.u64 	%r1762, %rd7;
	add.s32 	%r1763, %r1762, 512;
	setp.ge.s32 	%p186, %r1763, %r302;
	@%p186 bra 	$L__BB27_296;
	ld.param.u64 	%rd454, [_ZN3cub18CUB_300001_SM_10006detail10radix_sort29DeviceRadixSortOnesweepKernelINS1_5radix10policy_hubIifyE10Policy1000ELNS0_9SortOrderE0EifyiiNS1_21identity_decomposer_tEEEvPT5_SB_PT3_PKSC_PT1_PKSG_PT2_PKSK_T4_iiT6__param_7];
	cvta.to.global.u64 	%rd304, %rd454;
	mov.u32 	%r1764, %tid.x;
	and.b32  	%r1765, %r1764, 992;
	mul.lo.s32 	%r1766, %r1765, 17;
	and.b32  	%r1767, %r1764, 31;
	or.b32  	%r1768, %r1766, %r1767;
	cvt.u64.u32 	%rd305, %r1768;
	mul.lo.s32 	%r1769, %r3, 6528;
	cvt.s64.s32 	%rd306, %r1769;
	add.s64 	%rd307, %rd305, %rd306;
	shl.b64 	%rd308, %rd307, 2;
	add.s64 	%rd309, %rd304, %rd308;
	ld.global.f32 	%f268, [%rd309+2048];
$L__BB27_296:
	ld.param.u32 	%r1890, [_ZN3cub18CUB_300001_SM_10006detail10radix_sort29DeviceRadixSortOnesweepKernelINS1_5radix10policy_hubIifyE10Policy1000ELNS0_9SortOrderE0EifyiiNS1_21identity_decomposer_tEEEvPT5_SB_PT3_PKSC_PT1_PKSG_PT2_PKSK_T4_iiT6__param_8];
	ld.param.u64 	%rd441, [_ZN3cub18CUB_300001_SM_10006detail10radix_sort29DeviceRadixSortOnesweepKernelINS1_5radix10policy_hubIifyE10Policy1000ELNS0_9SortOrderE0EifyiiNS1_21identity_decomposer_tEEEvPT5_SB_PT3_PKSC_PT1_PKSG_PT2_PKSK_T4_iiT6__param_6];
	cvta.to.global.u64 	%rd24, %rd441;
	mov.u32 	%r303, %tid.x;
	cvt.u64.u32 	%rd25, %r303;
	shl.b32 	%r1770, %r303, 2;
	mov.u32 	%r1771, _ZZN3cub18CUB_300001_SM_10006detail10radix_sort29DeviceRadixSortOnesweepKernelINS1_5radix10policy_hubIifyE10Policy1000ELNS0_9SortOrderE0EifyiiNS1_21identity_decomposer_tEEEvPT5_SB_PT3_PKSC_PT1_PKSG_PT2_PKSK_T4_iiT6_E1s;
	add.s32 	%r304, %r1771, %r1770;
	mad.lo.s32 	%r1772, %r3, 6528, 6528;
	setp.gt.s32 	%p187, %r1772, %r1890;
	bar.sync 	0;
	st.shared.f32 	[%r256+-4], %f252;
	st.shared.f32 	[%r257+-4], %f253;
	st.shared.f32 	[%r258+-4], %f254;
	st.shared.f32 	[%r259+-4], %f255;
	st.shared.f32 	[%r260+-4], %f256;
	st.shared.f32 	[%r261+-4], %f257;
	st.shared.f32 	[%r262+-4], %f258;
	st.shared.f32 	[%r263+-4], %f259;
	st.shared.f32 	[%r264+-4], %f260;
	st.shared.f32 	[%r265+-4], %f261;
	st.shared.f32 	[%r266+-4], %f262;
	st.shared.f32 	[%r267+-4], %f263;
	st.shared.f32 	[%r268+-4], %f264;
	st.shared.f32 	[%r269+-4], %f265;
	st.shared.f32 	[%r270+-4], %f266;
	st.shared.f32 	[%r271+-4], %f267;
	st.shared.f32 	[%r272+-4], %f268;
	bar.sync 	0;
	@%p187 bra 	$L__BB27_298;
	ld.shared.f32 	%f169, [%r304];
	shl.b32 	%r1773, %r285, 3;
	add.s32 	%r1775, %r1771, 26112;
	add.s32 	%r1776, %r1775, %r1773;
	ld.shared.u64 	%rd310, [%r1776];
	add.s64 	%rd311, %rd310, %rd25;
	shl.b64 	%rd312, %rd311, 2;
	add.s64 	%rd313, %rd24, %rd312;
	st.global.f32 	[%rd313], %f169;
	bar.warp.sync 	-1;
	ld.shared.f32 	%f170, [%r304+1536];
	shl.b32 	%r1777, %r286, 3;
	add.s32 	%r1778, %r1775, %r1777;
	ld.shared.u64 	%rd314, [%r1778];
	add.s64 	%rd315, %rd314, %rd25;
	shl.b64 	%rd316, %rd315, 2;
	add.s64 	%rd317, %rd24, %rd316;
	st.global.f32 	[%rd317+1536], %f170;
	bar.warp.sync 	-1;
	ld.shared.f32 	%f171, [%r304+3072];
	shl.b32 	%r1779, %r287, 3;
	add.s32 	%r1780, %r1775, %r1779;
	ld.shared.u64 	%rd318, [%r1780];
	add.s64 	%rd319, %rd318, %rd25;
	shl.b64 	%rd320, %rd319, 2;
	add.s64 	%rd321, %rd24, %rd320;
	st.global.f32 	[%rd321+3072], %f171;
	bar.warp.sync 	-1;
	ld.shared.f32 	%f172, [%r304+4608];
	shl.b32 	%r1781, %r288, 3;
	add.s32 	%r1782, %r1775, %r1781;
	ld.shared.u64 	%rd322, [%r1782];
	add.s64 	%rd323, %rd322, %rd25;
	shl.b64 	%rd324, %rd323, 2;
	add.s64 	%rd325, %rd24, %rd324;
	st.global.f32 	[%rd325+4608], %f172;
	bar.warp.sync 	-1;
	ld.shared.f32 	%f173, [%r304+6144];
	shl.b32 	%r1783, %r289, 3;
	add.s32 	%r1784, %r1775, %r1783;
	ld.shared.u64 	%rd326, [%r1784];
	add.s64 	%rd327, %rd326, %rd25;
	shl.b64 	%rd328, %rd327, 2;
	add.s64 	%rd329, %rd24, %rd328;
	st.global.f32 	[%rd329+6144], %f173;
	bar.warp.sync 	-1;
	ld.shared.f32 	%f174, [%r304+7680];
	shl.b32 	%r1785, %r290, 3;
	add.s32 	%r1786, %r1775, %r1785;
	ld.shared.u64 	%rd330, [%r1786];
	add.s64 	%rd331, %rd330, %rd25;
	shl.b64 	%rd332, %rd331, 2;
	add.s64 	%rd333, %rd24, %rd332;
	st.global.f32 	[%rd333+7680], %f174;
	bar.warp.sync 	-1;
	ld.shared.f32 	%f175, [%r304+9216];
	shl.b32 	%r1787, %r291, 3;
	add.s32 	%r1788, %r1775, %r1787;
	ld.shared.u64 	%rd334, [%r1788];
	add.s64 	%rd335, %rd334, %rd25;
	shl.b64 	%rd336, %rd335, 2;
	add.s64 	%rd337, %rd24, %rd336;
	st.global.f32 	[%rd337+9216], %f175;
	bar.warp.sync 	-1;
	ld.shared.f32 	%f176, [%r304+10752];
	shl.b32 	%r1789, %r292, 3;
	add.s32 	%r1790, %r1775, %r1789;
	ld.shared.u64 	%rd338, [%r1790];
	add.s64 	%rd339, %rd338, %rd25;
	shl.b64 	%rd340, %rd339, 2;
	add.s64 	%rd341, %rd24, %rd340;
	st.global.f32 	[%rd341+10752], %f176;
	bar.warp.sync 	-1;
	ld.shared.f32 	%f177, [%r304+12288];
	shl.b32 	%r1791, %r293, 3;
	add.s32 	%r1792, %r1775, %r1791;
	ld.shared.u64 	%rd342, [%r1792];
	add.s64 	%rd343, %rd342, %rd25;
	shl.b64 	%rd344, %rd343, 2;
	add.s64 	%rd345, %rd24, %rd344;
	st.global.f32 	[%rd345+12288], %f177;
	bar.warp.sync 	-1;
	ld.shared.f32 	%f178, [%r304+13824];
	shl.b32 	%r1793, %r294, 3;
	add.s32 	%r1794, %r1775, %r1793;
	ld.shared.u64 	%rd346, [%r1794];
	add.s64 	%rd347, %rd346, %rd25;
	shl.b64 	%rd348, %rd347, 2;
	add.s64 	%rd349, %rd24, %rd348;
	st.global.f32 	[%rd349+13824], %f178;
	bar.warp.sync 	-1;
	ld.shared.f32 	%f179, [%r304+15360];
	shl.b32 	%r1795, %r295, 3;
	add.s32 	%r1796, %r1775, %r1795;
	ld.shared.u64 	%rd350, [%r1796];
	add.s64 	%rd351, %rd350, %rd25;
	shl.b64 	%rd352, %rd351, 2;
	add.s64 	%rd353, %rd24, %rd352;
	st.global.f32 	[%rd353+15360], %f179;
	bar.warp.sync 	-1;
	ld.shared.f32 	%f180, [%r304+16896];
	shl.b32 	%r1797, %r296, 3;
	add.s32 	%r1798, %r1775, %r1797;
	ld.shared.u64 	%rd354, [%r1798];
	add.s64 	%rd355, %rd354, %rd25;
	shl.b64 	%rd356, %rd355, 2;
	add.s64 	%rd357, %rd24, %rd356;
	st.global.f32 	[%rd357+16896], %f180;
	bar.warp.sync 	-1;
	ld.shared.f32 	%f181, [%r304+18432];
	shl.b32 	%r1799, %r297, 3;
	add.s32 	%r1800, %r1775, %r1799;
	ld.shared.u64 	%rd358, [%r1800];
	add.s64 	%rd359, %rd358, %rd25;
	shl.b64 	%rd360, %rd359, 2;
	add.s64 	%rd361, %rd24, %rd360;
	st.global.f32 	[%rd361+18432], %f181;
	bar.warp.sync 	-1;
	ld.shared.f32 	%f182, [%r304+19968];
	shl.b32 	%r1801, %r298, 3;
	add.s32 	%r1802, %r1775, %r1801;
	ld.shared.u64 	%rd362, [%r1802];
	add.s64 	%rd363, %rd362, %rd25;
	shl.b64 	%rd364, %rd363, 2;
	add.s64 	%rd365, %rd24, %rd364;
	st.global.f32 	[%rd365+19968], %f182;
	bar.warp.sync 	-1;
	ld.shared.f32 	%f183, [%r304+21504];
	shl.b32 	%r1803, %r299, 3;
	add.s32 	%r1804, %r1775, %r1803;
	ld.shared.u64 	%rd366, [%r1804];
	add.s64 	%rd367, %rd366, %rd25;
	shl.b64 	%rd368, %rd367, 2;
	add.s64 	%rd369, %rd24, %rd368;
	st.global.f32 	[%rd369+21504], %f183;
	bar.warp.sync 	-1;
	ld.shared.f32 	%f184, [%r304+23040];
	shl.b32 	%r1805, %r300, 3;
	add.s32 	%r1806, %r1775, %r1805;
	ld.shared.u64 	%rd370, [%r1806];
	add.s64 	%rd371, %rd370, %rd25;
	shl.b64 	%rd372, %rd371, 2;
	add.s64 	%rd373, %rd24, %rd372;
	st.global.f32 	[%rd373+23040], %f184;
	bar.warp.sync 	-1;
	ld.shared.f32 	%f185, [%r304+24576];
	shl.b32 	%r1807, %r301, 3;
	add.s32 	%r1808, %r1775, %r1807;
	ld.shared.u64 	%rd374, [%r1808];
	add.s64 	%rd375, %rd374, %rd25;
	shl.b64 	%rd376, %rd375, 2;
	add.s64 	%rd377, %rd24, %rd376;
	st.global.f32 	[%rd377+24576], %f185;
	bar.warp.sync 	-1;
	bra.uni 	$L__BB27_333;
$L__BB27_298:
	ld.param.u32 	%r1891, [_ZN3cub18CUB_300001_SM_10006detail10radix_sort29DeviceRadixSortOnesweepKernelINS1_5radix10policy_hubIifyE10Policy1000ELNS0_9SortOrderE0EifyiiNS1_21identity_decomposer_tEEEvPT5_SB_PT3_PKSC_PT1_PKSG_PT2_PKSK_T4_iiT6__param_8];
	mad.lo.s32 	%r305, %r3, -6528, %r1891;
	shl.b32 	%r1809, %r285, 3;
	add.s32 	%r1811, %r1771, %r1809;
	ld.shared.u64 	%rd26, [%r1811+26112];
	setp.ge.s32 	%p188, %r303, %r305;
	@%p188 bra 	$L__BB27_300;
	ld.shared.f32 	%f186, [%r304];
	add.s64 	%rd378, %rd26, %rd25;
	shl.b64 	%rd379, %rd378, 2;
	add.s64 	%rd380, %rd24, %rd379;
	st.global.f32 	[%rd380], %f186;
$L__BB27_300:
	bar.warp.sync 	-1;
	shl.b32 	%r1812, %r286, 3;
	add.s32 	%r1814, %r1771, %r1812;
	ld.shared.u64 	%rd27, [%r1814+26112];
	add.s32 	%r1815, %r303, 384;
	setp.ge.s32 	%p189, %r1815, %r305;
	@%p189 bra 	$L__BB27_302;
	ld.shared.f32 	%f187, [%r304+1536];
	add.s64 	%rd381, %rd27, %rd25;
	shl.b64 	%rd382, %rd381, 2;
	add.s64 	%rd383, %rd24, %rd382;
	st.global.f32 	[%rd383+1536], %f187;
$L__BB27_302:
	bar.warp.sync 	-1;
	shl.b32 	%r1816, %r287, 3;
	add.s32 	%r1818, %r1771, %r1816;
	ld.shared.u64 	%rd28, [%r1818+26112];
	add.s32 	%r1819, %r303, 768;
	setp.ge.s32 	%p190, %r1819, %r305;
	@%p190 bra 	$L__BB27_304;
	ld.shared.f32 	%f188, [%r304+3072];
	add.s64 	%rd384, %rd28, %rd25;
	shl.b64 	%rd385, %rd384, 2;
	add.s64 	%rd386, %rd24, %rd385;
	st.global.f32 	[%rd386+3072], %f188;
$L__BB27_304:
	bar.warp.sync 	-1;
	shl.b32 	%r1820, %r288, 3;
	add.s32 	%r1822, %r1771, %r1820;
	ld.shared.u64 	%rd29, [%r1822+26112];
	add.s32 	%r1823, %r303, 1152;
	setp.ge.s32 	%p191, %r1823, %r305;
	@%p191 bra 	$L__BB27_306;
	ld.shared.f32 	%f189, [%r304+4608];
	add.s64 	%rd387, %rd29, %rd25;
	shl.b64 	%rd388, %rd387, 2;
	add.s64 	%rd389, %rd24, %rd388;
	st.global.f32 	[%rd389+4608], %f189;
$L__BB27_306:
	bar.warp.sync 	-1;
	shl.b32 	%r1824, %r289, 3;
	add.s32 	%r1826, %r1771, %r1824;
	ld.shared.u64 	%rd30, [%r1826+26112];
	add.s32 	%r1827, %r303, 1536;
	setp.ge.s32 	%p192, %r1827, %r305;
	@%p192 bra 	$L__BB27_308;
	ld.shared.f32 	%f190, [%r304+6144];
	add.s64 	%rd390, %rd30, %rd25;
	shl.b64 	%rd391, %rd390, 2;
	add.s64 	%rd392, %rd24, %rd391;
	st.global.f32 	[%rd392+6144], %f190;
$L__BB27_308:
	bar.warp.sync 	-1;
	shl.b32 	%r1828, %r290, 3;
	add.s32 	%r1830, %r1771, %r1828;
	ld.shared.u64 	%rd31, [%r1830+26112];
	add.s32 	%r1831, %r303, 1920;
	setp.ge.s32 	%p193, %r1831, %r305;
	@%p193 bra 	$L__BB27_310;
	ld.shared.f32 	%f191, [%r304+7680];
	add.s64 	%rd393, %rd31, %rd25;
	shl.b64 	%rd394, %rd393, 2;
	add.s64 	%rd395, %rd24, %rd394;
	st.global.f32 	[%rd395+7680], %f191;
$L__BB27_310:
	bar.warp.sync 	-1;
	shl.b32 	%r1832, %r291, 3;
	add.s32 	%r1834, %r1771, %r1832;
	ld.shared.u64 	%rd32, [%r1834+26112];
	add.s32 	%r1835, %r303, 2304;
	setp.ge.s32 	%p194, %r1835, %r305;
	@%p194 bra 	$L__BB27_312;
	ld.shared.f32 	%f192, [%r304+9216];
	add.s64 	%rd396, %rd32, %rd25;
	shl.b64 	%rd397, %rd396, 2;
	add.s64 	%rd398, %rd24, %rd397;
	st.global.f32 	[%rd398+9216], %f192;
$L__BB27_312:
	bar.warp.sync 	-1;
	shl.b32 	%r1836, %r292, 3;
	add.s32 	%r1838, %r1771, %r1836;
	ld.shared.u64 	%rd33, [%r1838+26112];
	add.s32 	%r1839, %r303, 2688;
	setp.ge.s32 	%p195, %r1839, %r305;
	@%p195 bra 	$L__BB27_314;
	ld.shared.f32 	%f193, [%r304+10752];
	add.s64 	%rd399, %rd33, %rd25;
	shl.b64 	%rd400, %rd399, 2;
	add.s64 	%rd401, %rd24, %rd400;
	st.global.f32 	[%rd401+10752], %f193;
$L__BB27_314:
	bar.warp.sync 	-1;
	shl.b32 	%r1840, %r293, 3;
	add.s32 	%r1842, %r1771, %r1840;
	ld.shared.u64 	%rd34, [%r1842+26112];
	or.b32  	%r1843, %r303, 3072;
	setp.ge.s32 	%p196, %r1843, %r305;
	@%p196 bra 	$L__BB27_316;
	ld.shared.f32 	%f194, [%r304+12288];
	add.s64 	%rd402, %rd34, %rd25;
	shl.b64 	%rd403, %rd402, 2;
	add.s64 	%rd404, %rd24, %rd403;
	st.global.f32 	[%rd404+12288], %f194;
$L__BB27_316:
	bar.warp.sync 	-1;
	shl.b32 	%r1844, %r294, 3;
	add.s32 	%r1846, %r1771, %r1844;
	ld.shared.u64 	%rd35, [%r1846+26112];
	add.s32 	%r1847, %r303, 3456;
	setp.ge.s32 	%p197, %r1847, %r305;
	@%p197 bra 	$L__BB27_318;
	ld.shared.f32 	%f195, [%r304+13824];
	add.s64 	%rd405, %rd35, %rd25;
	shl.b64 	%rd406, %rd405, 2;
	add.s64 	%rd407, %rd24, %rd406;
	st.global.f32 	[%rd407+13824], %f195;
$L__BB27_318:
	bar.warp.sync 	-1;
	shl.b32 	%r1848, %r295, 3;
	add.s32 	%r1850, %r1771, %r1848;
	ld.shared.u64 	%rd36, [%r1850+26112];
	add.s32 	%r1851, %r303, 3840;
	setp.ge.s32 	%p198, %r1851, %r305;
	@%p198 bra 	$L__BB27_320;
	ld.shared.f32 	%f196, [%r304+15360];
	add.s64 	%rd408, %rd36, %rd25;
	shl.b64 	%rd409, %rd408, 2;
	add.s64 	%rd410, %rd24, %rd409;
	st.global.f32 	[%rd410+15360], %f196;
$L__BB27_320:
	bar.warp.sync 	-1;
	shl.b32 	%r1852, %r296, 3;
	add.s32 	%r1854, %r1771, %r1852;
	ld.shared.u64 	%rd37, [%r1854+26112];
	add.s32 	%r1855, %r303, 4224;
	setp.ge.s32 	%p199, %r1855, %r305;
	@%p199 bra 	$L__BB27_322;
	ld.shared.f32 	%f197, [%r304+16896];
	add.s64 	%rd411, %rd37, %rd25;
	shl.b64 	%rd412, %rd411, 2;
	add.s64 	%rd413, %rd24, %rd412;
	st.global.f32 	[%rd413+16896], %f197;
$L__BB27_322:
	bar.warp.sync 	-1;
	shl.b32 	%r1856, %r297, 3;
	add.s32 	%r1858, %r1771, %r1856;
	ld.shared.u64 	%rd38, [%r1858+26112];
	add.s32 	%r1859, %r303, 4608;
	setp.ge.s32 	%p200, %r1859, %r305;
	@%p200 bra 	$L__BB27_324;
	ld.shared.f32 	%f198, [%r304+18432];
	add.s64 	%rd414, %rd38, %rd25;
	shl.b64 	%rd415, %rd414, 2;
	add.s64 	%rd416, %rd24, %rd415;
	st.global.f32 	[%rd416+18432], %f198;
$L__BB27_324:
	bar.warp.sync 	-1;
	shl.b32 	%r1860, %r298, 3;
	add.s32 	%r1862, %r1771, %r1860;
	ld.shared.u64 	%rd39, [%r1862+26112];
	add.s32 	%r1863, %r303, 4992;
	setp.ge.s32 	%p201, %r1863, %r305;
	@%p201 bra 	$L__BB27_326;
	ld.shared.f32 	%f199, [%r304+19968];
	add.s64 	%rd417, %rd39, %rd25;
	shl.b64 	%rd418, %rd417, 2;
	add.s64 	%rd419, %rd24, %rd418;
	st.global.f32 	[%rd419+19968], %f199;
$L__BB27_326:
	bar.warp.sync 	-1;
	shl.b32 	%r1864, %r299, 3;
	add.s32 	%r1866, %r1771, %r1864;
	ld.shared.u64 	%rd40, [%r1866+26112];
	add.s32 	%r1867, %r303, 5376;
	setp.ge.s32 	%p202, %r1867, %r305;
	@%p202 bra 	$L__BB27_328;
	ld.shared.f32 	%f200, [%r304+21504];
	add.s64 	%rd420, %rd40, %rd25;
	shl.b64 	%rd421, %rd420, 2;
	add.s64 	%rd422, %rd24, %rd421;
	st.global.f32 	[%rd422+21504], %f200;
$L__BB27_328:
	bar.warp.sync 	-1;
	shl.b32 	%r1868, %r300, 3;
	add.s32 	%r1870, %r1771, %r1868;
	ld.shared.u64 	%rd41, [%r1870+26112];
	add.s32 	%r1871, %r303, 5760;
	setp.ge.s32 	%p203, %r1871, %r305;
	@%p203 bra 	$L__BB27_330;
	ld.shared.f32 	%f201, [%r304+23040];
	add.s64 	%rd423, %rd41, %rd25;
	shl.b64 	%rd424, %rd423, 2;
	add.s64 	%rd425, %rd24, %rd424;
	st.global.f32 	[%rd425+23040], %f201;
$L__BB27_330:
	bar.warp.sync 	-1;
	shl.b32 	%r1872, %r301, 3;
	add.s32 	%r1874, %r1771, %r1872;
	ld.shared.u64 	%rd426, [%r1874+26112];
	add.s64 	%rd42, %rd426, %rd25;
	or.b32  	%r1875, %r303, 6144;
	setp.ge.s32 	%p204, %r1875, %r305;
	@%p204 bra 	$L__BB27_332;
	ld.shared.f32 	%f202, [%r304+24576];
	shl.b64 	%rd427, %rd42, 2;
	add.s64 	%rd428, %rd24, %rd427;
	st.global.f32 	[%rd428+24576], %f202;
$L__BB27_332:
	bar.warp.sync 	-1;
$L__BB27_333:
	ret;

}
	// .globl	_ZN3cub18CUB_300001_SM_10006detail10radix_sort31DeviceRadixSortSingleTileKernelINS1_5radix10policy_hubIiiyE10Policy1000ELNS0_9SortOrderE0EiiyNS1_21identity_decomposer_tEEEvPKT1_PSA_PKT2_PSE_T3_iiT4_
.visible .entry _ZN3cub18CUB_300001_SM_10006detail10radix_sort31DeviceRadixSortSingleTileKernelINS1_5radix10policy_hubIiiyE10Policy1000ELNS0_9SortOrderE0EiiyNS1_21identity_decomposer_tEEEvPKT1_PSA_PKT2_PSE_T3_iiT4_(
	.param .u64 .ptr .align 1 _ZN3cub18CUB_300001_SM_10006detail10radix_sort31DeviceRadixSortSingleTileKernelINS1_5radix10policy_hubIiiyE10Policy1000ELNS0_9SortOrderE0EiiyNS1_21identity_decomposer_tEEEvPKT1_PSA_PKT2_PSE_T3_iiT4__param_0,
	.param .u64 .ptr .align 1 _ZN3cub18CUB_300001_SM_10006detail10radix_sort31DeviceRadixSortSingleTileKernelINS1_5radix10policy_hubIiiyE10Policy1000ELNS0_9SortOrderE0EiiyNS1_21identity_decomposer_tEEEvPKT1_PSA_PKT2_PSE_T3_iiT4__param_1,
	.param .u64 .ptr .align 1 _ZN3cub18CUB_300001_SM_10006detail10radix_sort31DeviceRadixSortSingleTileKernelINS1_5radix10policy_hubIiiyE10Policy1000ELNS0_9SortOrderE0EiiyNS1_21identity_decomposer_tEEEvPKT1_PSA_PKT2_PSE_T3_iiT4__param_2,
	.param .u64 .ptr .align 1 _ZN3cub18CUB_300001_SM_10006detail10radix_sort31DeviceRadixSortSingleTileKernelINS1_5radix10policy_hubIiiyE10Policy1000ELNS0_9SortOrderE0EiiyNS1_21identity_decomposer_tEEEvPKT1_PSA_PKT2_PSE_T3_iiT4__param_3,
	.param .u64 _ZN3cub18CUB_300001_SM_10006detail10radix_sort31DeviceRadixSortSingleTileKernelINS1_5radix10policy_hubIiiyE10Policy1000ELNS0_9SortOrderE0EiiyNS1_21identity_decomposer_tEEEvPKT1_PSA_PKT2_PSE_T3_iiT4__param_4,
	.param .u32 _ZN3cub18CUB_300001_SM_10006detail10radix_sort31DeviceRadixSortSingleTileKernelINS1_5radix10policy_hubIiiyE10Policy1000ELNS0_9SortOrderE0EiiyNS1_21identity_decomposer_tEEEvPKT1_PSA_PKT2_PSE_T3_iiT4__param_5,
	.param .u32 _ZN3cub18CUB_300001_SM_10006detail10radix_sort31DeviceRadixSortSingleTileKernelINS1_5radix10policy_hubIiiyE10Policy1000ELNS0_9SortOrderE0EiiyNS1_21identity_decomposer_tEEEvPKT1_PSA_PKT2_PSE_T3_iiT4__param_6,
	.param .align 1 .b8 _ZN3cub18CUB_300001_SM_10006detail10radix_sort31DeviceRadixSortSingleTileKernelINS1_5radix10policy_hubIiiyE10Policy1000ELNS0_9SortOrderE0EiiyNS1_21identity_decomposer_tEEEvPKT1_PSA_PKT2_PSE_T3_iiT4__param_7[1]
)
.maxntid 256
.minnctapersm 1
{
	.reg .pred 	%p<73>;
	.reg .b16 	%rs<39>;
	.reg .b32 	%r<900>;
	.reg .b64 	%rd<37>;
	// demoted variable
	.shared .align 16 .b8 _ZZN3cub18CUB_300001_SM_10006detail10radix_sort31DeviceRadixSortSingleTileKernelINS1_5radix10policy_hubIiiyE10Policy1000ELNS0_9SortOrderE0EiiyNS1_21identity_decomposer_tEEEvPKT1_PSA_PKT2_PSE_T3_iiT4_E12temp_storage[33856];
	ld.param.u64 	%rd10, [_ZN3cub18CUB_300001_SM_10006detail10radix_sort31DeviceRadixSortSingleTileKernelINS1_5radix10policy_hubIiiyE10Policy1000ELNS0_9SortOrderE0EiiyNS1_21identity_decomposer_tEEEvPKT1_PSA_PKT2_PSE_T3_iiT4__param_0];
	ld.param.u64 	%rd6, [_ZN3cub18CUB_300001_SM_10006detail10radix_sort31DeviceRadixSortSingleTileKernelINS1_5radix10policy_hubIiiyE10Policy1000ELNS0_9SortOrderE0EiiyNS1_21identity_decomposer_tEEEvPKT1_PSA_PKT2_PSE_T3_iiT4__param_1];
	ld.param.u64 	%rd7, [_ZN3cub18CUB_300001_SM_10006detail10radix_sort31DeviceRadixSortSingleTileKernelINS1_5radix10policy_hubIiiyE10Policy1000ELNS0_9SortOrderE0EiiyNS1_21identity_decomposer_tEEEvPKT1_PSA_PKT2_PSE_T3_iiT4__param_2];
	ld.param.u64 	%rd8, [_ZN3cub18CUB_300001_SM_10006detail10radix_sort31DeviceRadixSortSingleTileKernelINS1_5radix10policy_hubIiiyE10Policy1000ELNS0_9SortOrderE0EiiyNS1_21identity_decomposer_tEEEvPKT1_PSA_PKT2_PSE_T3_iiT4__param_3];
	ld.param.u64 	%rd9, [_ZN3cub18CUB_300001_SM_10006detail10radix_sort31DeviceRadixSortSingleTileKernelINS1_5radix10policy_hubIiiyE10Policy1000ELNS0_9SortOrderE0EiiyNS1_21identity_decomposer_tEEEvPKT1_PSA_PKT2_PSE_T3_iiT4__param_4];
	ld.param.u32 	%r303, [_ZN3cub18CUB_300001_SM_10006detail10radix_sort31DeviceRadixSortSingleTileKernelINS1_5radix10policy_hubIiiyE10Policy1000ELNS0_9SortOrderE0EiiyNS1_21identity_decomposer_tEEEvPKT1_PSA_PKT2_PSE_T3_iiT4__param_5];
	ld.param.u32 	%r304, [_ZN3cub18CUB_300001_SM_10006detail10radix_sort31DeviceRadixSortSingleTileKernelINS1_5radix10policy_hubIiiyE10Policy1000ELNS0_9SortOrderE0EiiyNS1_21identity_decomposer_tEEEvPKT1_PSA_PKT2_PSE_T3_iiT4__param_6];
	cvta.to.global.u64 	%rd11, %rd10;
	cvt.u32.u64 	%r1, %rd9;
	mov.u32 	%r2, %tid.x;
	mul.lo.s32 	%r3, %r2, 19;
	setp.ge.s32 	%p1, %r3, %r1;
	mul.wide.u32 	%rd12, %r3, 4;
	add.s64 	%rd1, %rd11, %rd12;
	mov.b32 	%r878, -1;
	@%p1 bra 	$L__BB28_2;
	ld.global.u32 	%r306, [%rd1];
	xor.b32  	%r878, %r306, -2147483648;
$L__BB28_2:
	add.s32 	%r6, %r3, 1;
	setp.ge.s32 	%p2, %r6, %r1;
	mov.b32 	%r877, -1;
	@%p2 bra 	$L__BB28_4;
	ld.global.u32 	%r308, [%rd1+4];
	xor.b32  	%r877, %r308, -2147483648;
$L__BB28_4:
	add.s32 	%r9, %r3, 2;
	setp.ge.s32 	%p3, %r9, %r1;
	mov.b32 	%r876, -1;
	@%p3 bra 	$L__BB28_6;
	ld.global.u32 	%r310, [%rd1+8];
	xor.b32  	%r876, %r310, -2147483648;
$L__BB28_6:
	add.s32 	%r12, %r3, 3;
	setp.ge.s32 	%p4, %r12, %r1;
	mov.b32 	%r875, -1;
	@%p4 bra 	$L__BB28_8;
	ld.global.u32 	%r312, [%rd1+12];
	xor.b32  	%r875, %r312, -2147483648;
$L__BB28_8:
	add.s32 	%r15, %r3, 4;
	setp.ge.s32 	%p5, %r15, %r1;
	mov.b32 	%r874, -1;
	@%p5 bra 	$L__BB28_10;
	ld.global.u32 	%r314, [%rd1+16];
	xor.b32  	%r874, %r314, -2147483648;
$L__BB28_10:
	add.s32 	%r18, %r3, 5;
	setp.ge.s32 	%p6, %r18, %r1;
	mov.b32 	%r873, -1;
	@%p6 bra 	$L__BB28_12;
	ld.global.u32 	%r316, [%rd1+20];
	xor.b32  	%r873, %r316, -2147483648;
$L__BB28_12:
	add.s32 	%r21, %r3, 6;
	setp.ge.s32 	%p7, %r21, %r1;
	mov.b32 	%r872, -1;
	@%p7 bra 	$L__BB28_14;
	ld.global.u32 	%r318, [%rd1+24];
	xor.b32  	%r872, %r318, -2147483648;
$L__BB28_14:
	add.s32 	%r24, %r3, 7;
	setp.ge.s32 	%p8, %r24, %r1;
	mov.b32 	%r871, -1;
	@%p8 bra 	$L__BB28_16;
	ld.global.u32 	%r320, [%rd1+28];
	xor.b32  	%r871, %r320, -2147483648;
$L__BB28_16:
	add.s32 	%r27, %r3, 8;
	setp.ge.s32 	%p9, %r27, %r1;
	mov.b32 	%r870, -1;
	@%p9 bra 	$L__BB28_18;
	ld.global.u32 	%r322, [%rd1+32];
	xor.b32  	%r870, %r322, -2147483648;
$L__BB28_18:
	add.s32 	%r30, %r3, 9;
	setp.ge.s32 	%p10, %r30, %r1;
	mov.b32 	%r869, -1;
	@%p10 bra 	$L__BB28_20;
	ld.global.u32 	%r324, [%rd1+36];
	xor.b32  	%r869, %r324, -2147483648;
$L__BB28_20:
	add.s32 	%r33, %r3, 10;
	setp.ge.s32 	%p11, %r33, %r1;
	mov.b32 	%r868, -1;
	@%p11 bra 	$L__BB28_22;
	ld.global.u32 	%r326, [%rd1+40];
	xor.b32  	%r868, %r326, -2147483648;
$L__BB28_22:
	add.s32 	%r36, %r3, 11;
	setp.ge.s32 	%p12, %r36, %r1;
	mov.b32 	%r867, -1;
	@%p12 bra 	$L__BB28_24;
	ld.global.u32 	%r328, [%rd1+44];
	xor.b32  	%r867, %r328, -2147483648;
$L__BB28_24:
	add.s32 	%r39, %r3, 12;
	setp.ge.s32 	%p13, %r39, %r1;
	mov.b32 	%r866, -1;
	@%p13 bra 	$L__BB28_26;
	ld.global.u32 	%r330, [%rd1+48];
	xor.b32  	%r866, %r330, -2147483648;
$L__BB28_26:
	add.s32 	%r42, %r3, 13;
	setp.ge.s32 	%p14, %r42, %r1;
	mov.b32 	%r865, -1;
	@%p14 bra 	$L__BB28_28;
	ld.global.u32 	%r332, [%rd1+52];
	xor.b32  	%r865, %r332, -2147483648;
$L__BB28_28:
	add.s32 	%r45, %r3, 14;
	setp.ge.s32 	%p15, %r45, %r1;
	mov.b32 	%r864, -1;
	@%p15 bra 	$L__BB28_30;
	ld.global.u32 	%r334, [%rd1+56];
	xor.b32  	%r864, %r334, -2147483648;
$L__BB28_30:
	add.s32 	%r48, %r3, 15;
	setp.ge.s32 	%p16, %r48, %r1;
	mov.b32 	%r863, -1;
	@%p16 bra 	$L__BB28_32;
	ld.global.u32 	%r336, [%rd1+60];
	xor.b32  	%r863, %r336, -2147483648;
$L__BB28_32:
	add.s32 	%r51, %r3, 16;
	setp.ge.s32 	%p17, %r51, %r1;
	mov.b32 	%r862, -1;
	@%p17 bra 	$L__BB28_34;
	ld.global.u32 	%r338, [%rd1+64];
	xor.b32  	%r862, %r338, -2147483648;
$L__BB28_34:
	add.s32 	%r54, %r3, 17;
	setp.ge.s32 	%p18, %r54, %r1;
	mov.b32 	%r861, -1;
	@%p18 bra 	$L__BB28_36;
	ld.global.u32 	%r340, [%rd1+68];
	xor.b32  	%r861, %r340, -2147483648;
$L__BB28_36:
	add.s32 	%r57, %r3, 18;
	setp.ge.s32 	%p19, %r57, %r1;
	mov.b32 	%r860, -1;
	@%p19 bra 	$L__BB28_38;
	ld.global.u32 	%r342, [%rd1+72];
	xor.b32  	%r860, %r342, -2147483648;
$L__BB28_38:
	bar.sync 	0;
	mov.b64 	{%r344, %r345}, %rd9;
	shfl.sync.idx.b32	%r60|%p20, %r344, 0, 31, -1;
	shfl.sync.idx.b32	%r346|%p21, %r345, 0, 31, -1;
	mov.b64 	%rd2, {%r60, %r346};
	setp.ge.s32 	%p22, %r3, %r60;
	cvta.to.global.u64 	%rd13, %rd7;
	add.s64 	%rd3, %rd13, %rd12;
	@%p22 bra 	$L__BB28_40;
	ld.global.u32 	%r897, [%rd3];
$L__BB28_40:
	setp.ge.s32 	%p23, %r6, %r60;
	@%p23 bra 	$L__BB28_42;
	ld.global.u32 	%r896, [%rd3+4];
$L__BB28_42:
	setp.ge.s32 	%p24, %r9, %r60;
	@%p24 bra 	$L__BB28_44;
	ld.global.u32 	%r895, [%rd3+8];
$L__BB28_44:
	setp.ge.s32 	%p25, %r12, %r60;
	@%p25 bra 	$L__BB28_46;
	ld.global.u32 	%r894, [%rd3+12];
$L__BB28_46:
	setp.ge.s32 	%p26, %r15, %r60;
	@%p26 bra 	$L__BB28_48;
	ld.global.u32 	%r893, [%rd3+16];
$L__BB28_48:
	setp.ge.s32 	%p27, %r18, %r60;
	@%p27 bra 	$L__BB28_50;
	ld.global.u32 	%r892, [%rd3+20];
$L__BB28_50:
	setp.ge.s32 	%p28, %r21, %r60;
	@%p28 bra 	$L__BB28_52;
	ld.global.u32 	%r891, [%rd3+24];
$L__BB28_52:
	setp.ge.s32 	%p29, %r24, %r60;
	@%p29 bra 	$L__BB28_54;
	ld.global.u32 	%r890, [%rd3+28];
$L__BB28_54:
	setp.ge.s32 	%p30, %r27, %r60;
	@%p30 bra 	$L__BB28_56;
	ld.global.u32 	%r889, [%rd3+32];
$L__BB28_56:
	setp.ge.s32 	%p31, %r30, %r60;
	@%p31 bra 	$L__BB28_58;
	ld.global.u32 	%r888, [%rd3+36];
$L__BB28_58:
	setp.ge.s32 	%p32, %r33, %r60;
	@%p32 bra 	$L__BB28_60;
	ld.global.u32 	%r887, [%rd3+40];
$L__BB28_60:
	setp.ge.s32 	%p33, %r36, %r60;
	@%p33 bra 	$L__BB28_62;
	ld.global.u32 	%r886, [%rd3+44];
$L__BB28_62:
	setp.ge.s32 	%p34, %r39, %r60;
	@%p34 bra 	$L__BB28_64;
	ld.global.u32 	%r885, [%rd3+48];
$L__BB28_64:
	setp.ge.s32 	%p35, %r42, %r60;
	@%p35 bra 	$L__BB28_66;
	ld.global.u32 	%r884, [%rd3+52];
$L__BB28_66:
	setp.ge.s32 	%p36, %r45, %r60;
	@%p36 bra 	$L__BB28_68;
	ld.global.u32 	%r883, [%rd3+56];
$L__BB28_68:
	setp.ge.s32 	%p37, %r48, %r60;
	@%p37 bra 	$L__BB28_70;
	ld.global.u32 	%r882, [%rd3+60];
$L__BB28_70:
	setp.ge.s32 	%p38, %r51, %r60;
	@%p38 bra 	$L__BB28_72;
	ld.global.u32 	%r881, [%rd3+64];
$L__BB28_72:
	setp.ge.s32 	%p39, %r54, %r60;
	@%p39 bra 	$L__BB28_74;
	ld.global.u32 	%r880, [%rd3+68];
$L__BB28_74:
	setp.ge.s32 	%p40, %r57, %r60;
	@%p40 bra 	$L__BB28_76;
	ld.global.u32 	%r879, [%rd3+72];
$L__BB28_76:
	bar.sync 	0;
	shr.u32 	%r99, %r2, 5;
	shl.b32 	%r366, %r2, 2;
	mov.u32 	%r367, _ZZN3cub18CUB_300001_SM_10006detail10radix_sort31DeviceRadixSortSingleTileKernelINS1_5radix10policy_hubIiiyE10Policy1000ELNS0_9SortOrderE0EiiyNS1_21identity_decomposer_tEEEvPKT1_PSA_PKT2_PSE_T3_iiT4_E12temp_storage;
	add.s32 	%r100, %r367, %r366;
	shl.b32 	%r368, %r2, 7;
	add.s32 	%r101, %r100, %r368;
	shl.b32 	%r369, %r99, 2;
	add.s32 	%r370, %r367, %r369;
	add.s32 	%r102, %r370, 33792;
	mad.lo.s32 	%r103, %r2, -56, %r101;
	add.s32 	%r859, %r303, 6;
	sub.s32 	%r858, %r304, %r303;
$L__BB28_77:
	add.s32 	%r430, %r859, -6;
	min.s32 	%r373, %r858, 6;
	mov.b32 	%r459, 0;
	st.shared.u32 	[%r100], %r459;
	st.shared.u32 	[%r100+1024], %r459;
	st.shared.u32 	[%r100+2048], %r459;
	st.shared.u32 	[%r100+3072], %r459;
	st.shared.u32 	[%r100+4096], %r459;
	st.shared.u32 	[%r100+5120], %r459;
	st.shared.u32 	[%r100+6144], %r459;
	st.shared.u32 	[%r100+7168], %r459;
	st.shared.u32 	[%r100+8192], %r459;
	st.shared.u32 	[%r100+9216], %r459;
	st.shared.u32 	[%r100+10240], %r459;
	st.shared.u32 	[%r100+11264], %r459;
	st.shared.u32 	[%r100+12288], %r459;
	st.shared.u32 	[%r100+13312], %r459;
	st.shared.u32 	[%r100+14336], %r459;
	st.shared.u32 	[%r100+15360], %r459;
	st.shared.u32 	[%r100+16384], %r459;
	st.shared.u32 	[%r100+17408], %r459;
	st.shared.u32 	[%r100+18432], %r459;
	st.shared.u32 	[%r100+19456], %r459;
	st.shared.u32 	[%r100+20480], %r459;
	st.shared.u32 	[%r100+21504], %r459;
	st.shared.u32 	[%r100+22528], %r459;
	st.shared.u32 	[%r100+23552], %r459;
	st.shared.u32 	[%r100+24576], %r459;
	st.shared.u32 	[%r100+25600], %r459;
	st.shared.u32 	[%r100+26624], %r459;
	st.shared.u32 	[%r100+27648], %r459;
	st.shared.u32 	[%r100+28672], %r459;
	st.shared.u32 	[%r100+29696], %r459;
	st.shared.u32 	[%r100+30720], %r459;
	st.shared.u32 	[%r100+31744], %r459;
	st.shared.u32 	[%r100+32768], %r459;
	// begin inline asm
	bmsk.clamp.b32 %r371, %r459, %r373;
	// end inline asm
	// begin inline asm
	shr.b32 %r374, %r878, %r430;
	// end inline asm
	and.b32  	%r462, %r371, %r374;
	shl.b32 	%r463, %r462, 10;
	and.b32  	%r464, %r463, 31744;
	add.s32 	%r465, %r100, %r464;
	shr.u32 	%r466, %r462, 4;
	and.b32  	%r467, %r466, 268435454;
	add.s32 	%r147, %r465, %r467;
	ld.shared.u16 	%rs1, [%r147];
	add.s16 	%rs20, %rs1, 1;
	st.shared.u16 	[%r147], %rs20;
	// begin inline asm
	shr.b32 %r377, %r877, %r430;
	// end inline asm
	and.b32  	%r468, %r371, %r377;
	shl.b32 	%r469, %r468, 10;
	and.b32  	%r470, %r469, 31744;
	add.s32 	%r471, %r100, %r470;
	shr.u32 	%r472, %r468, 4;
	and.b32  	%r473, %r472, 268435454;
	add.s32 	%r148, %r471, %r473;
	ld.shared.u16 	%rs2, [%r148];
	add.s16 	%rs21, %rs2, 1;
	st.shared.u16 	[%r148], %rs21;
	// begin inline asm
	shr.b32 %r380, %r876, %r430;
	// end inline asm
	and.b32  	%r474, %r371, %r380;
	shl.b32 	%r475, %r474, 10;
	and.b32  	%r476, %r475, 31744;
	add.s32 	%r477, %r100, %r476;
	shr.u32 	%r478, %r474, 4;
	and.b32  	%r479, %r478, 268435454;
	add.s32 	%r149, %r477, %r479;
	ld.shared.u16 	%rs3, [%r149];
	add.s16 	%rs22, %rs3, 1;
	st.shared.u16 	[%r149], %rs22;
	// begin inline asm
	shr.b32 %r383, %r875, %r430;
	// end inline asm
	and.b32  	%r480, %r371, %r383;
	shl.b32 	%r481, %r480, 10;
	and.b32  	%r482, %r481, 31744;
	add.s32 	%r483, %r100, %r482;
	shr.u32 	%r484, %r480, 4;
	and.b32  	%r485, %r484, 268435454;
	add.s32 	%r150, %r483, %r485;
	ld.shared.u16 	%rs4, [%r150];
	add.s16 	%rs23, %rs4, 1;
	st.shared.u16 	[%r150], %rs23;
	// begin inline asm
	shr.b32 %r386, %r874, %r430;
	// end inline asm
	and.b32  	%r486, %r371, %r386;
	shl.b32 	%r487, %r486, 10;
	and.b32  	%r488, %r487, 31744;
	add.s32 	%r489, %r100, %r488;
	shr.u32 	%r490, %r486, 4;
	and.b32  	%r491, %r490, 268435454;
	add.s32 	%r151, %r489, %r491;
	ld.shared.u16 	%rs5, [%r151];
	add.s16 	%rs24, %rs5, 1;
	st.shared.u16 	[%r151], %rs24;
	// begin inline asm
	shr.b32 %r389, %r873, %r430;
	// end inline asm
	and.b32  	%r492, %r371, %r389;
	shl.b32 	%r493, %r492, 10;
	and.b32  	%r494, %r493, 31744;
	add.s32 	%r495, %r100, %r494;
	shr.u32 	%r496, %r492, 4;
	and.b32  	%r497, %r496, 268435454;
	add.s32 	%r152, %r495, %r497;
	ld.shared.u16 	%rs6, [%r152];
	add.s16 	%rs25, %rs6, 1;
	st.shared.u16 	[%r152], %rs25;
	// begin inline asm
	shr.b32 %r392, %r872, %r430;
	// end inline asm
	and.b32  	%r498, %r371, %r392;
	shl.b32 	%r499, %r498, 10;
	and.b32  	%r500, %r499, 31744;
	add.s32 	%r501, %r100, %r500;
	shr.u32 	%r502, %r498, 4;
	and.b32  	%r503, %r502, 268435454;
	add.s32 	%r153, %r501, %r503;
	ld.shared.u16 	%rs7, [%r153];
	add.s16 	%rs26, %rs7, 1;
	st.shared.u16 	[%r153], %rs26;
	// begin inline asm
	shr.b32 %r395, %r871, %r430;
	// end inline asm
	and.b32  	%r504, %r371, %r395;
	shl.b32 	%r505, %r504, 10;
	and.b32  	%r506, %r505, 31744;
	add.s32 	%r507, %r100, %r506;
	shr.u32 	%r508, %r504, 4;
	and.b32  	%r509, %r508, 268435454;
	add.s32 	%r154, %r507, %r509;
	ld.shared.u16 	%rs8, [%r154];
	add.s16 	%rs27, %rs8, 1;
	st.shared.u16 	[%r154], %rs27;
	// begin inline asm
	shr.b32 %r398, %r870, %r430;
	// end inline asm
	and.b32  	%r510, %r371, %r398;
	shl.b32 	%r511, %r510, 10;
	and.b32  	%r512, %r511, 31744;
	add.s32 	%r513, %r100, %r512;
	shr.u32 	%r514, %r510, 4;
	and.b32  	%r515, %r514, 268435454;
	add.s32 	%r155, %r513, %r515;
	ld.shared.u16 	%rs9, [%r155];
	add.s16 	%rs28, %rs9, 1;
	st.shared.u16 	[%r155], %rs28;
	// begin inline asm
	shr.b32 %r401, %r869, %r430;
	// end inline asm
	and.b32  	%r516, %r371, %r401;
	shl.b32 	%r517, %r516, 10;
	and.b32  	%r518, %r517, 31744;
	add.s32 	%r519, %r100, %r518;
	shr.u32 	%r520, %r516, 4;
	and.b32  	%r521, %r520, 268435454;
	add.s32 	%r156, %r519, %r521;
	ld.shared.u16 	%rs10, [%r156];
	add.s16 	%rs29, %rs10, 1;
	st.shared.u16 	[%r156], %rs29;
	// begin inline asm
	shr.b32 %r404, %r868, %r430;
	// end inline asm
	and.b32  	%r522, %r371, %r404;
	shl.b32 	%r523, %r522, 10;
	and.b32  	%r524, %r523, 31744;
	add.s32 	%r525, %r100, %r524;
	shr.u32 	%r526, %r522, 4;
	and.b32  	%r527, %r526, 268435454;
	add.s32 	%r157, %r525, %r527;
	ld.shared.u16 	%rs11, [%r157];
	add.s16 	%rs30, %rs11, 1;
	st.shared.u16 	[%r157], %rs30;
	// begin inline asm
	shr.b32 %r407, %r867, %r430;
	// end inline asm
	and.b32  	%r528, %r371, %r407;
	shl.b32 	%r529, %r528, 10;
	and.b32  	%r530, %r529, 31744;
	add.s32 	%r531, %r100, %r530;
	shr.u32 	%r532, %r528, 4;
	and.b32  	%r533, %r532, 268435454;
	add.s32 	%r158, %r531, %r533;
	ld.shared.u16 	%rs12, [%r158];
	add.s16 	%rs31, %rs12, 1;
	st.shared.u16 	[%r158], %rs31;
	// begin inline asm
	shr.b32 %r410, %r866, %r430;
	// end inline asm
	and.b32  	%r534, %r371, %r410;
	shl.b32 	%r535, %r534, 10;
	and.b32  	%r536, %r535, 31744;
	add.s32 	%r537, %r100, %r536;
	shr.u32 	%r538, %r534, 4;
	and.b32  	%r539, %r538, 268435454;
	add.s32 	%r159, %r537, %r539;
	ld.shared.u16 	%rs13, [%r159];
	add.s16 	%rs32, %rs13, 1;
	st.shared.u16 	[%r159], %rs32;
	// begin inline asm
	shr.b32 %r413, %r865, %r430;
	// end inline asm
	and.b32  	%r540, %r371, %r413;
	shl.b32 	%r541, %r540, 10;
	and.b32  	%r542, %r541, 31744;
	add.s32 	%r543, %r100, %r542;
	shr.u32 	%r544, %r540, 4;
	and.b32  	%r545, %r544, 268435454;
	add.s32 	%r160, %r543, %r545;
	ld.shared.u16 	%rs14, [%r160];
	add.s16 	%rs33, %rs14, 1;
	st.shared.u16 	[%r160], %rs33;
	// begin inline asm
	shr.b32 %r416, %r864, %r430;
	// end inline asm
	and.b32  	%r546, %r371, %r416;
	shl.b32 	%r547, %r546, 10;
	and.b32  	%r548, %r547, 31744;
	add.s32 	%r549, %r100, %r548;
	shr.u32 	%r550, %r546, 4;
	and.b32  	%r551, %r550, 268435454;
	add.s32 	%r161, %r549, %r551;
	ld.shared.u16 	%rs15, [%r161];
	add.s16 	%rs34, %rs15, 1;
	st.shared.u16 	[%r161], %rs34;
	// begin inline asm
	shr.b32 %r419, %r863, %r430;
	// end inline asm
	and.b32  	%r552, %r371, %r419;
	shl.b32 	%r553, %r552, 10;
	and.b32  	%r554, %r553, 31744;
	add.s32 	%r555, %r100, %r554;
	shr.u32 	%r556, %r552, 4;
	and.b32  	%r557, %r556, 268435454;
	add.s32 	%r162, %r555, %r557;
	ld.shared.u16 	%rs16, [%r162];
	add.s16 	%rs35, %rs16, 1;
	st.shared.u16 	[%r162], %rs35;
	// begin inline asm
	shr.b32 %r422, %r862, %r430;
	// end inline asm
	and.b32  	%r558, %r371, %r422;
	shl.b32 	%r559, %r558, 10;
	and.b32  	%r560, %r559, 31744;
	add.s32 	%r561, %r100, %r560;
	shr.u32 	%r562, %r558, 4;
	and.b32  	%r563, %r562, 268435454;
	add.s32 	%r163, %r561, %r563;
	ld.shared.u16 	%rs17, [%r163];
	add.s16 	%rs36, %rs17, 1;
	st.shared.u16 	[%r163], %rs36;
	// begin inline asm
	shr.b32 %r425, %r861, %r430;
	// end inline asm
	and.b32  	%r564, %r371, %r425;
	shl.b32 	%r565, %r564, 10;
	and.b32  	%r566, %r565, 31744;
	add.s32 	%r567, %r100, %r566;
	shr.u32 	%r568, %r564, 4;
	and.b32  	%r569, %r568, 268435454;
	add.s32 	%r164, %r567, %r569;
	ld.shared.u16 	%rs18, [%r164];
	add.s16 	%rs37, %rs18, 1;
	st.shared.u16 	[%r164], %rs37;
	// begin inline asm
	shr.b32 %r428, %r860, %r430;
	// end inline asm
	and.b32  	%r570, %r371, %r428;
	shl.b32 	%r571, %r570, 10;
	and.b32  	%r572, %r571, 31744;
	add.s32 	%r573, %r100, %r572;
	shr.u32 	%r574, %r570, 4;
	and.b32  	%r575, %r574, 268435454;
	add.s32 	%r165, %r573, %r575;
	ld.shared.u16 	%rs19, [%r165];
	add.s16 	%rs38, %rs19, 1;
	st.shared.u16 	[%r165], %rs38;
	bar.sync 	0;
	ld.shared.u32 	%r166, [%r101];
	ld.shared.u32 	%r576, [%r101+4];
	ld.shared.u32 	%r577, [%r101+8];
	ld.shared.u32 	%r578, [%r101+12];
	ld.shared.u32 	%r579, [%r101+16];
	ld.shared.u32 	%r580, [%r101+20];
	ld.shared.u32 	%r581, [%r101+24];
	ld.shared.u32 	%r582, [%r101+28];
	ld.shared.u32 	%r583, [%r101+32];
	ld.shared.u32 	%r584, [%r101+36];
	ld.shared.u32 	%r585, [%r101+40];
	ld.shared.u32 	%r586, [%r101+44];
	ld.shared.u32 	%r587, [%r101+48];
	ld.shared.u32 	%r588, [%r101+52];
	ld.shared.u32 	%r589, [%r101+56];
	ld.shared.u32 	%r590, [%r101+60];
	ld.shared.u32 	%r591, [%r101+64];
	ld.shared.u32 	%r592, [%r101+68];
	ld.shared.u32 	%r593, [%r101+72];
	ld.shared.u32 	%r594, [%r101+76];
	ld.shared.u32 	%r595, [%r101+80];
	ld.shared.u32 	%r596, [%r101+84];
	ld.shared.u32 	%r597, [%r101+88];
	ld.shared.u32 	%r598, [%r101+92];
	ld.shared.u32 	%r599, [%r101+96];
	ld.shared.u32 	%r600, [%r101+100];
	ld.shared.u32 	%r601, [%r101+104];
	ld.shared.u32 	%r602, [%r101+108];
	ld.shared.u32 	%r603, [%r101+112];
	ld.shared.u32 	%r604, [%r101+116];
	ld.shared.u32 	%r605, [%r101+120];
	ld.shared.u32 	%r606, [%r101+124];
	ld.shared.u32 	%r607, [%r101+128];
	add.s32 	%r167, %r576, %r166;
	add.s32 	%r168, %r577, %r167;
	add.s32 	%r169, %r578, %r168;
	add.s32 	%r170, %r579, %r169;
	add.s32 	%r171, %r580, %r170;
	add.s32 	%r172, %r581, %r171;
	add.s32 	%r173, %r582, %r172;
	add.s32 	%r174, %r583, %r173;
	add.s32 	%r175, %r584, %r174;
	add.s32 	%r176, %r585, %r175;
	add.s32 	%r177, %r586, %r176;
	add.s32 	%r178, %r587, %r177;
	add.s32 	%r179, %r588, %r178;
	add.s32 	%r180, %r589, %r179;
	add.s32 	%r181, %r590, %r180;
	add.s32 	%r182, %r591, %r181;
	add.s32 	%r183, %r592, %r182;
	add.s32 	%r184, %r593, %r183;
	add.s32 	%r185, %r594, %r184;
	add.s32 	%r186, %r595, %r185;
	add.s32 	%r187, %r596, %r186;
	add.s32 	%r188, %r597, %r187;
	add.s32 	%r189, %r598, %r188;
	add.s32 	%r190, %r599, %r189;
	add.s32 	%r191, %r600, %r190;
	add.s32 	%r192, %r601, %r191;
	add.s32 	%r193, %r602, %r192;
	add.s32 	%r194, %r603, %r193;
	add.s32 	%r195, %r604, %r194;
	add.s32 	%r196, %r605, %r195;
	add.s32 	%r197, %r606, %r196;
	add.s32 	%r436, %r607, %r197;
	// begin inline asm
	mov.u32 %r431, %laneid;
	// end inline asm
	mov.b32 	%r434, 1;
	mov.b32 	%r461, -1;
	// begin inline asm
	{  .reg .u32 r0;  .reg .pred p;  shfl.sync.up.b32 r0|p, %r436, %r434, %r459, %r461;  @p add.u32 r0, r0, %r436;  mov.u32 %r432, r0;}
	// end inline asm
	mov.b32 	%r440, 2;
	// begin inline asm
	{  .reg .u32 r0;  .reg .pred p;  shfl.sync.up.b32 r0|p, %r432, %r440, %r459, %r461;  @p add.u32 r0, r0, %r432;  mov.u32 %r438, r0;}
	// end inline asm
	mov.b32 	%r446, 4;
	// begin inline asm
	{  .reg .u32 r0;  .reg .pred p;  shfl.sync.up.b32 r0|p, %r438, %r446, %r459, %r461;  @p add.u32 r0, r0, %r438;  mov.u32 %r444, r0;}
	// end inline asm
	mov.b32 	%r452, 8;
	// begin inline asm
	{  .reg .u32 r0;  .reg .pred p;  shfl.sync.up.b32 r0|p, %r444, %r452, %r459, %r461;  @p add.u32 r0, r0, %r444;  mov.u32 %r450, r0;}
	// end inline asm
	mov.b32 	%r458, 16;
	// begin inline asm
	{  .reg .u32 r0;  .reg .pred p;  shfl.sync.up.b32 r0|p, %r450, %r458, %r459, %r461;  @p add.u32 r0, r0, %r450;  mov.u32 %r456, r0;}
	// end inline asm
	setp.ne.s32 	%p41, %r431, 31;
	@%p41 bra 	$L__BB28_79;
	st.shared.u32 	[%r102], %r456;
$L__BB28_79:
	sub.s32 	%r608, %r456, %r436;
	setp.gt.u32 	%p42, %r2, 31;
	setp.eq.s32 	%p43, %r99, 7;
	setp.eq.s32 	%p44, %r99, 6;
	setp.eq.s32 	%p45, %r99, 5;
	setp.eq.s32 	%p46, %r99, 4;
	setp.eq.s32 	%p47, %r99, 3;
	setp.eq.s32 	%p48, %r99, 2;
	setp.eq.s32 	%p49, %r99, 1;
	bar.sync 	0;
	ld.shared.v4.u32 	{%r609, %r610, %r611, %r612}, [_ZZN3cub18CUB_300001_SM_10006detail10radix_sort31DeviceRadixSortSingleTileKernelINS1_5radix10policy_hubIiiyE10Policy1000ELNS0_9SortOrderE0EiiyNS1_21identity_decomposer_tEEEvPKT1_PSA_PKT2_PSE_T3_iiT4_E12temp_storage+33792];
	selp.b32 	%r613, %r609, %r898, %p49;
	add.s32 	%r614, %r610, %r609;
	selp.b32 	%r615, %r614, %r613, %p48;
	add.s32 	%r616, %r614, %r611;
	selp.b32 	%r617, %r616, %r615, %p47;
	add.s32 	%r618, %r616, %r612;
	selp.b32 	%r619, %r618, %r617, %p46;
	ld.shared.v4.u32 	{%r620, %r621, %r622, %r623}, [_ZZN3cub18CUB_300001_SM_10006detail10radix_sort31DeviceRadixSortSingleTileKernelINS1_5radix10policy_hubIiiyE10Policy1000ELNS0_9SortOrderE0EiiyNS1_21identity_decomposer_tEEEvPKT1_PSA_PKT2_PSE_T3_iiT4_E12temp_storage+33808];
	add.s32 	%r624, %r618, %r620;
	selp.b32 	%r625, %r624, %r619, %p45;
	add.s32 	%r626, %r624, %r621;
	selp.b32 	%r627, %r626, %r625, %p44;
	add.s32 	%r628, %r626, %r622;
	selp.b32 	%r898, %r628, %r627, %p43;
	add.s32 	%r202, %r628, %r623;
	setp.ne.s32 	%p50, %r431, 0;
	selp.b32 	%r629, %r608, 0, %p50;
	add.s32 	%r630, %r898, %r629;
	or.pred  	%p51, %p42, %p50;
	selp.b32 	%r899, %r630, %r608, %p42;
	@%p51 bra 	$L__BB28_81;
	shl.b32 	%r899, %r202, 16;
	st.shared.u32 	[_ZZN3cub18CUB_300001_SM_10006detail10radix_sort31DeviceRadixSortSingleTileKernelINS1_5radix10policy_hubIiiyE10Policy1000ELNS0_9SortOrderE0EiiyNS1_21identity_decomposer_tEEEvPKT1_PSA_PKT2_PSE_T3_iiT4_E12temp_storage+33832], %r899;
$L__BB28_81:
	setp.eq.s32 	%p52, %r2, 0;
	bar.sync 	0;
	ld.shared.u32 	%r631, [_ZZN3cub18CUB_300001_SM_10006detail10radix_sort31DeviceRadixSortSingleTileKernelINS1_5radix10policy_hubIiiyE10Policy1000ELNS0_9SortOrderE0EiiyNS1_21identity_decomposer_tEEEvPKT1_PSA_PKT2_PSE_T3_iiT4_E12temp_storage+33832];
	selp.b32 	%r632, 0, %r631, %p52;
	add.s32 	%r633, %r899, %r632;
	add.s32 	%r634, %r166, %r633;
	add.s32 	%r635, %r167, %r633;
	add.s32 	%r636, %r168, %r633;
	add.s32 	%r637, %r169, %r633;
	add.s32 	%r638, %r170, %r633;
	add.s32 	%r639, %r171, %r633;
	add.s32 	%r640, %r172, %r633;
	add.s32 	%r641, %r173, %r633;
	add.s32 	%r642, %r174, %r633;
	add.s32 	%r643, %r175, %r633;
	add.s32 	%r644, %r176, %r633;
	add.s32 	%r645, %r177, %r633;
	add.s32 	%r646, %r178, %r633;
	add.s32 	%r647, %r179, %r633;
	add.s32 	%r648, %r180, %r633;
	add.s32 	%r649, %r181, %r633;
	add.s32 	%r650, %r182, %r633;
	add.s32 	%r651, %r183, %r633;
	add.s32 	%r652, %r184, %r633;
	add.s32 	%r653, %r185, %r633;
	add.s32 	%r654, %r186, %r633;
	add.s32 	%r655, %r187, %r633;
	add.s32 	%r656, %r188, %r633;
	add.s32 	%r657, %r189, %r633;
	add.s32 	%r658, %r190, %r633;
	add.s32 	%r659, %r191, %r633;
	add.s32 	%r660, %r192, %r633;
	add.s32 	%r661, %r193, %r633;
	add.s32 	%r662, %r194, %r633;
	add.s32 	%r663, %r195, %r633;
	add.s32 	%r664, %r196, %r633;
	add.s32 	%r665, %r197, %r633;
	st.shared.u32 	[%r101], %r633;
	st.shared.u32 	[%r101+4], %r634;
	st.shared.u32 	[%r101+8], %r635;
	st.shared.u32 	[%r101+12], %r636;
	st.shared.u32 	[%r101+16], %r637;
	st.shared.u32 	[%r101+20], %r638;
	st.shared.u32 	[%r101+24], %r639;
	st.shared.u32 	[%r101+28], %r640;
	st.shared.u32 	[%r101+32], %r641;
	st.shared.u32 	[%r101+36], %r642;
	st.shared.u32 	[%r101+40], %r643;
	st.shared.u32 	[%r101+44], %r644;
	st.shared.u32 	[%r101+48], %r645;
	st.shared.u32 	[%r101+52], %r646;
	st.shared.u32 	[%r101+56], %r647;
	st.shared.u32 	[%r101+60], %r648;
	st.shared.u32 	[%r101+64], %r649;
	st.shared.u32 	[%r101+68], %r650;
	st.shared.u32 	[%r101+72], %r651;
	st.shared.u32 	[%r101+76], %r652;
	st.shared.u32 	[%r101+80], %r653;
	st.shared.u32 	[%r101+84], %r654;
	st.shared.u32 	[%r101+88], %r655;
	st.shared.u32 	[%r101+92], %r656;
	st.shared.u32 	[%r101+96], %r657;
	st.shared.u32 	[%r101+100], %r658;
	st.shared.u32 	[%r101+104], %r659;
	st.shared.u32 	[%r101+108], %r660;
	st.shared.u32 	[%r101+112], %r661;
	st.shared.u32 	[%r101+116], %r662;
	st.shared.u32 	[%r101+120], %r663;
	st.shared.u32 	[%r101+124], %r664;
	st.shared.u32 	[%r101+128], %r665;
	bar.sync 	0;
	cvt.u32.u16 	%r666, %rs1;
	ld.shared.u16 	%r667, [%r147];
	add.s32 	%r206, %r667, %r666;
	cvt.u32.u16 	%r668, %rs2;
	ld.shared.u16 	%r669, [%r148];
	add.s32 	%r207, %r669, %r668;
	cvt.u32.u16 	%r670, %rs3;
	ld.shared.u16 	%r671, [%r149];
	add.s32 	%r208, %r671, %r670;
	cvt.u32.u16 	%r672, %rs4;
	ld.shared.u16 	%r673, [%r150];
	add.s32 	%r209, %r673, %r672;
	cvt.u32.u16 	%r674, %rs5;
	ld.shared.u16 	%r675, [%r151];
	add.s32 	%r210, %r675, %r674;
	cvt.u32.u16 	%r676, %rs6;
	ld.shared.u16 	%r677, [%r152];
	add.s32 	%r211, %r677, %r676;
	cvt.u32.u16 	%r678, %rs7;
	ld.shared.u16 	%r679, [%r153];
	add.s32 	%r212, %r679, %r678;
	cvt.u32.u16 	%r680, %rs8;
	ld.shared.u16 	%r681, [%r154];
	add.s32 	%r213, %r681, %r680;
	cvt.u32.u16 	%r682, %rs9;
	ld.shared.u16 	%r683, [%r155];
	add.s32 	%r214, %r683, %r682;
	cvt.u32.u16 	%r684, %rs10;
	ld.shared.u16 	%r685, [%r156];
	add.s32 	%r215, %r685, %r684;
	cvt.u32.u16 	%r686, %rs11;
	ld.shared.u16 	%r687, [%r157];
	add.s32 	%r216, %r687, %r686;
	cvt.u32.u16 	%r688, %rs12;
	ld.shared.u16 	%r689, [%r158];
	add.s32 	%r217, %r689, %r688;
	cvt.u32.u16 	%r690, %rs13;
	ld.shared.u16 	%r691, [%r159];
	add.s32 	%r218, %r691, %r690;
	cvt.u32.u16 	%r692, %rs14;
	ld.shared.u16 	%r693, [%r160];
	add.s32 	%r219, %r693, %r692;
	cvt.u32.u16 	%r694, %rs15;
	ld.shared.u16 	%r695, [%r161];
	add.s32 	%r220, %r695, %r694;
	cvt.u32.u16 	%r696, %rs16;
	ld.shared.u16 	%r697, [%r162];
	add.s32 	%r221, %r697, %r696;
	cvt.u32.u16 	%r698, %rs17;
	ld.shared.u16 	%r699, [%r163];
	add.s32 	%r222, %r699, %r698;
	cvt.u32.u16 	%r700, %rs18;
	ld.shared.u16 	%r701, [%r164];
	add.s32 	%r223, %r701, %r700;
	cvt.u32.u16 	%r702, %rs19;
	ld.shared.u16 	%r703, [%r165];
	add.s32 	%r224, %r703, %r702;
	bar.sync 	0;
	setp.lt.s32 	%p53, %r859, %r304;
	@%p53 bra 	$L__BB28_121;
	cvt.u64.u32 	%rd15, %r2;
	shl.b32 	%r704, %r206, 2;
	mov.u32 	%r705, _ZZN3cub18CUB_300001_SM_10006detail10radix_sort31DeviceRadixSortSingleTileKernelINS1_5radix10policy_hubIiiyE10Policy1000ELNS0_9SortOrderE0EiiyNS1_21identity_decomposer_tEEEvPKT1_PSA_PKT2_PSE_T3_iiT4_E12temp_storage;
	add.s32 	%r706, %r705, %r704;
	st.shared.u32 	[%r706], %r878;
	shl.b32 	%r707, %r207, 2;
	add.s32 	%r708, %r705, %r707;
	st.shared.u32 	[%r708], %r877;
	shl.b32 	%r709, %r208, 2;
	add.s32 	%r710, %r705, %r709;
	st.shared.u32 	[%r710], %r876;
	shl.b32 	%r711, %r209, 2;
	add.s32 	%r712, %r705, %r711;
	st.shared.u32 	[%r712], %r875;
	shl.b32 	%r713, %r210, 2;
	add.s32 	%r714, %r705, %r713;
	st.shared.u32 	[%r714], %r874;
	shl.b32 	%r715, %r211, 2;
	add.s32 	%r716, %r705, %r715;
	st.shared.u32 	[%r716], %r873;
	shl.b32 	%r717, %r212, 2;
	add.s32 	%r718, %r705, %r717;
	st.shared.u32 	[%r718], %r872;
	shl.b32 	%r719, %r213, 2;
	add.s32 	%r720, %r705, %r719;
	st.shared.u32 	[%r720], %r871;
	shl.b32 	%r721, %r214, 2;
	add.s32 	%r722, %r705, %r721;
	st.shared.u32 	[%r722], %r870;
	shl.b32 	%r723, %r215, 2;
	add.s32 	%r724, %r705, %r723;
	st.shared.u32 	[%r724], %r869;
	shl.b32 	%r725, %r216, 2;
	add.s32 	%r726, %r705, %r725;
	st.shared.u32 	[%r726], %r868;
	shl.b32 	%r727, %r217, 2;
	add.s32 	%r728, %r705, %r727;
	st.shared.u32 	[%r728], %r867;
	shl.b32 	%r729, %r218, 2;
	add.s32 	%r730, %r705, %r729;
	st.shared.u32 	[%r730], %r866;
	shl.b32 	%r731, %r219, 2;
	add.s32 	%r732, %r705, %r731;
	st.shared.u32 	[%r732], %r865;
	shl.b32 	%r733, %r220, 2;
	add.s32 	%r734, %r705, %r733;
	st.shared.u32 	[%r734], %r864;
	shl.b32 	%r735, %r221, 2;
	add.s32 	%r736, %r705, %r735;
	st.shared.u32 	[%r736], %r863;
	shl.b32 	%r737, %r222, 2;
	add.s32 	%r738, %r705, %r737;
	st.shared.u32 	[%r738], %r862;
	shl.b32 	%r739, %r223, 2;
	add.s32 	%r740, %r705, %r739;
	st.shared.u32 	[%r740], %r861;
	shl.b32 	%r741, %r224, 2;
	add.s32 	%r742, %r705, %r741;
	st.shared.u32 	[%r742], %r860;
	bar.sync 	0;
	mad.lo.s32 	%r225, %r2, -72, %r103;
	ld.shared.u32 	%r226, [%r225];
	ld.shared.u32 	%r227, [%r225+1024];
	ld.shared.u32 	%r228, [%r225+2048];
	ld.shared.u32 	%r229, [%r225+3072];
	ld.shared.u32 	%r230, [%r225+4096];
	ld.shared.u32 	%r231, [%r225+5120];
	ld.shared.u32 	%r232, [%r225+6144];
	ld.shared.u32 	%r233, [%r225+7168];
	ld.shared.u32 	%r234, [%r225+8192];
	ld.shared.u32 	%r235, [%r225+9216];
	ld.shared.u32 	%r236, [%r225+10240];
	ld.shared.u32 	%r237, [%r225+11264];
	ld.shared.u32 	%r238, [%r225+12288];
	ld.shared.u32 	%r239, [%r225+13312];
	ld.shared.u32 	%r240, [%r225+14336];
	ld.shared.u32 	%r241, [%r225+15360];
	ld.shared.u32 	%r242, [%r225+16384];
	ld.shared.u32 	%r243, [%r225+17408];
	ld.shared.u32 	%r244, [%r225+18432];
	bar.sync 	0;
	st.shared.u32 	[%r706], %r897;
	st.shared.u32 	[%r708], %r896;
	st.shared.u32 	[%r710], %r895;
	st.shared.u32 	[%r712], %r894;
	st.shared.u32 	[%r714], %r893;
	st.shared.u32 	[%r716], %r892;
	st.shared.u32 	[%r718], %r891;
	st.shared.u32 	[%r720], %r890;
	st.shared.u32 	[%r722], %r889;
	st.shared.u32 	[%r724], %r888;
	st.shared.u32 	[%r726], %r887;
	st.shared.u32 	[%r728], %r886;
	st.shared.u32 	[%r730], %r885;
	st.shared.u32 	[%r732], %r884;
	st.shared.u32 	[%r734], %r883;
	st.shared.u32 	[%r736], %r882;
	st.shared.u32 	[%r738], %r881;
	st.shared.u32 	[%r740], %r880;
	st.shared.u32 	[%r742], %r879;
	bar.sync 	0;
	ld.shared.u32 	%r245, [%r225+1024];
	ld.shared.u32 	%r246, [%r225+2048];
	ld.shared.u32 	%r247, [%r225+3072];
	ld.shared.u32 	%r248, [%r225+4096];
	ld.shared.u32 	%r249, [%r225+5120];
	ld.shared.u32 	%r250, [%r225+6144];
	ld.shared.u32 	%r251, [%r225+7168];
	ld.shared.u32 	%r252, [%r225+8192];
	ld.shared.u32 	%r253, [%r225+9216];
	ld.shared.u32 	%r254, [%r225+10240];
	ld.shared.u32 	%r255, [%r225+11264];
	ld.shared.u32 	%r256, [%r225+12288];
	ld.shared.u32 	%r257, [%r225+13312];
	ld.shared.u32 	%r258, [%r225+14336];
	ld.shared.u32 	%r259, [%r225+15360];
	ld.shared.u32 	%r260, [%r225+16384];
	ld.shared.u32 	%r261, [%r225+17408];
	ld.shared.u32 	%r262, [%r225+18432];
	setp.gt.u64 	%p54, %rd2, %rd15;
	cvta.to.global.u64 	%rd16, %rd6;
	mul.wide.u32 	%rd17, %r2, 4;
	add.s64 	%rd4, %rd16, %rd17;
	cvta.to.global.u64 	%rd18, %rd8;
	add.s64 	%rd5, %rd18, %rd17;
	@%p54 bra 	$L__BB28_83;
	bra.uni 	$L__BB28_84;
$L__BB28_83:
	xor.b32  	%r743, %r226, -2147483648;
	ld.shared.u32 	%r744, [%r225];
	st.global.u32 	[%rd4], %r743;
	st.global.u32 	[%rd5], %r744;
$L__BB28_84:
	add.s32 	%r745, %r2, 256;
	cvt.u64.u32 	%rd19, %r745;
	setp.le.u64 	%p55, %rd2, %rd19;
	@%p55 bra 	$L__BB28_86;
	xor.b32  	%r746, %r227, -2147483648;
	st.global.u32 	[%rd4+1024], %r746;
	st.global.u32 	[%rd5+1024], %r245;
$L__BB28_86:
	add.s32 	%r747, %r2, 512;
	cvt.u64.u32 	%rd20, %r747;
	setp.le.u64 	%p56, %rd2, %rd20;
	@%p56 bra 	$L__BB28_88;
	xor.b32  	%r748, %r228, -2147483648;
	st.global.u32 	[%rd4+2048], %r748;
	st.global.u32 	[%rd5+2048], %r246;
$L__BB28_88:
	add.s32 	%r749, %r2, 768;
	cvt.u64.u32 	%rd21, %r749;
	setp.le.u64 	%p57, %rd2, %rd21;
	@%p57 bra 	$L__BB28_90;
	xor.b32  	%r750, %r229, -2147483648;
	st.global.u32 	[%rd4+3072], %r750;
	st.global.u32 	[%rd5+3072], %r247;
$L__BB28_90:
	or.b32  	%r751, %r2, 1024;
	cvt.u64.u32 	%rd22, %r751;
	setp.le.u64 	%p58, %rd2, %rd22;
	@%p58 bra 	$L__BB28_92;
	xor.b32  	%r752, %r230, -2147483648;
	st.global.u32 	[%rd4+4096], %r752;
	st.global.u32 	[%rd5+4096], %r248;
$L__BB28_92:
	add.s32 	%r753, %r2, 1280;
	cvt.u64.u32 	%rd23, %r753;
	setp.le.u64 	%p59, %rd2, %rd23;
	@%p59 bra 	$L__BB28_94;
	xor.b32  	%r754, %r231, -2147483648;
	st.global.u32 	[%rd4+5120], %r754;
	st.global.u32 	[%rd5+5120], %r249;
$L__BB28_94:
	add.s32 	%r755, %r2, 1536;
	cvt.u64.u32 	%rd24, %r755;
	setp.le.u64 	%p60, %rd2, %rd24;
	@%p60 bra 	$L__BB28_96;
	xor.b32  	%r756, %r232, -2147483648;
	st.global.u32 	[%rd4+6144], %r756;
	st.global.u32 	[%rd5+6144], %r250;
$L__BB28_96:
	add.s32 	%r757, %r2, 1792;
	cvt.u64.u32 	%rd25, %r757;
	setp.le.u64 	%p61, %rd2, %rd25;
	@%p61 bra 	$L__BB28_98;
	xor.b32  	%r758, %r233, -2147483648;
	st.global.u32 	[%rd4+7168], %r758;
	st.global.u32 	[%rd5+7168], %r251;
$L__BB28_98:
	or.b32  	%r759, %r2, 2048;
	cvt.u64.u32 	%rd26, %r759;
	setp.le.u64 	%p62, %rd2, %rd26;
	@%p62 bra 	$L__BB28_100;
	xor.b32  	%r760, %r234, -2147483648;
	st.global.u32 	[%rd4+8192], %r760;
	st.global.u32 	[%rd5+8192], %r252;
$L__BB28_100:
	add.s32 	%r761, %r2, 2304;
	cvt.u64.u32 	%rd27, %r761;
	setp.le.u64 	%p63, %rd2, %rd27;
	@%p63 bra 	$L__BB28_102;
	xor.b32  	%r762, %r235, -2147483648;
	st.global.u32 	[%rd4+9216], %r762;
	st.global.u32 	[%rd5+9216], %r253;
$L__BB28_102:
	add.s32 	%r763, %r2, 2560;
	cvt.u64.u32 	%rd28, %r763;
	setp.le.u64 	%p64, %rd2, %rd28;
	@%p64 bra 	$L__BB28_104;
	xor.b32  	%r764, %r236, -2147483648;
	st.global.u32 	[%rd4+10240], %r764;
	st.global.u32 	[%rd5+10240], %r254;
$L__BB28_104:
	add.s32 	%r765, %r2, 2816;
	cvt.u64.u32 	%rd29, %r765;
	setp.le.u64 	%p65, %rd2, %rd29;
	@%p65 bra 	$L__BB28_106;
	xor.b32  	%r766, %r237, -2147483648;
	st.global.u32 	[%rd4+11264], %r766;
	st.global.u32 	[%rd5+11264], %r255;
$L__BB28_106:
	or.b32  	%r767, %r2, 3072;
	cvt.u64.u32 	%rd30, %r767;
	setp.le.u64 	%p66, %rd2, %rd30;
	@%p66 bra 	$L__BB28_108;
	xor.b32  	%r768, %r238, -2147483648;
	st.global.u32 	[%rd4+12288], %r768;
	st.global.u32 	[%rd5+12288], %r256;
$L__BB28_108:
	add.s32 	%r769, %r2, 3328;
	cvt.u64.u32 	%rd31, %r769;
	setp.le.u64 	%p67, %rd2, %rd31;
	@%p67 bra 	$L__BB28_110;
	xor.b32  	%r770, %r239, -2147483648;
	st.global.u32 	[%rd4+13312], %r770;
	st.global.u32 	[%rd5+13312], %r257;
$L__BB28_110:
	add.s32 	%r771, %r2, 3584;
	cvt.u64.u32 	%rd32, %r771;
	setp.le.u64 	%p68, %rd2, %rd32;
	@%p68 bra 	$L__BB28_112;
	xor.b32  	%r772, %r240, -2147483648;
	st.global.u32 	[%rd4+14336], %r772;
	st.global.u32 	[%rd5+14336], %r258;
$L__BB28_112:
	add.s32 	%r773, %r2, 3840;
	cvt.u64.u32 	%rd33, %r773;
	setp.le.u64 	%p69, %rd2, %rd33;
	@%p69 bra 	$L__BB28_114;
	xor.b32  	%r774, %r241, -2147483648;
	st.global.u32 	[%rd4+15360], %r774;
	st.global.u32 	[%rd5+15360], %r259;
$L__BB28_114:
	or.b32  	%r775, %r2, 4096;
	cvt.u64.u32 	%rd34, %r775;
	setp.le.u64 	%p70, %rd2, %rd34;
	@%p70 bra 	$L__BB28_116;
	xor.b32  	%r776, %r242, -2147483648;
	st.global.u32 	[%rd4+16384], %r776;
	st.global.u32 	[%rd5+16384], %r260;
$L__BB28_116:
	add.s32 	%r777, %r2, 4352;
	cvt.u64.u32 	%rd35, %r777;
	setp.le.u64 	%p71, %rd2, %rd35;
	@%p71 bra 	$L__BB28_118;
	xor.b32  	%r778, %r243, -2147483648;
	st.global.u32 	[%rd4+17408], %r778;
	st.global.u32 	[%rd5+17408], %r261;
$L__BB28_118:
	add.s32 	%r779, %r2, 4608;
	cvt.u64.u32 	%rd36, %r779;
	setp.le.u64 	%p72, %rd2, %rd36;
	@%p72 bra 	$L__BB28_120;
	xor.b32  	%r780, %r244, -2147483648;
	st.global.u32 	[%rd4+18432], %r780;
	st.global.u32 	[%rd5+18432], %r262;
$L__BB28_120:
	ret;
$L__BB28_121:
	shl.b32 	%r781, %r206, 2;
	mov.u32 	%r782, _ZZN3cub18CUB_300001_SM_10006detail10radix_sort31DeviceRadixSortSingleTileKernelINS1_5radix10policy_hubIiiyE10Policy1000ELNS0_9SortOrderE0EiiyNS1_21identity_decomposer_tEEEvPKT1_PSA_PKT2_PSE_T3_iiT4_E12temp_storage;
	add.s32 	%r783, %r782, %r781;
	st.shared.u32 	[%r783], %r878;
	shl.b32 	%r784, %r207, 2;
	add.s32 	%r785, %r782, %r784;
	st.shared.u32 	[%r785], %r877;
	shl.b32 	%r786, %r208, 2;
	add.s32 	%r787, %r782, %r786;
	st.shared.u32 	[%r787], %r876;
	shl.b32 	%r788, %r209, 2;
	add.s32 	%r789, %r782, %r788;
	st.shared.u32 	[%r789], %r875;
	shl.b32 	%r790, %r210, 2;
	add.s32 	%r791, %r782, %r790;
	st.shared.u32 	[%r791], %r874;
	shl.b32 	%r792, %r211, 2;
	add.s32 	%r793, %r782, %r792;
	st.shared.u32 	[%r793], %r873;
	shl.b32 	%r794, %r212, 2;
	add.s32 	%r795, %r782, %r794;
	st.shared.u32 	[%r795], %r872;
	shl.b32 	%r796, %r213, 2;
	add.s32 	%r797, %r782, %r796;
	st.shared.u32 	[%r797], %r871;
	shl.b32 	%r798, %r214, 2;
	add.s32 	%r799, %r782, %r798;
	st.shared.u32 	[%r799], %r870;
	shl.b32 	%r800, %r215, 2;
	add.s32 	%r801, %r782, %r800;
	st.shared.u32 	[%r801], %r869;
	shl.b32 	%r802, %r216, 2;
	add.s32 	%r803, %r782, %r802;
	st.shared.u32 	[%r803], %r868;
	shl.b32 	%r804, %r217, 2;
	add.s32 	%r805, %r782, %r804;
	st.shared.u32 	[%r805], %r867;
	shl.b32 	%r806, %r218, 2;
	add.s32 	%r807, %r782, %r806;
	st.shared.u32 	[%r807], %r866;
	shl.b32 	%r808, %r219, 2;
	add.s32 	%r809, %r782, %r808;
	st.shared.u32 	[%r809], %r865;
	shl.b32 	%r810, %r220, 2;
	add.s32 	%r811, %r782, %r810;
	st.shared.u32 	[%r811], %r864;
	shl.b32 	%r812, %r221, 2;
	add.s32 	%r813, %r782, %r812;
	st.shared.u32 	[%r813], %r863;
	shl.b32 	%r814, %r222, 2;
	add.s32 	%r815, %r782, %r814;
	st.shared.u32 	[%r815], %r862;
	shl.b32 	%r816, %r223, 2;
	add.s32 	%r817, %r782, %r816;
	st.shared.u32 	[%r817], %r861;
	shl.b32 	%r818, %r224, 2;
	add.s32 	%r819, %r782, %r818;
	st.shared.u32 	[%r819], %r860;
	bar.sync 	0;
	ld.shared.u32 	%r878, [%r103];
	ld.shared.u32 	%r877, [%r103+4];
	ld.shared.u32 	%r876, [%r103+8];
	ld.shared.u32 	%r875, [%r103+12];
	ld.shared.u32 	%r874, [%r103+16];
	ld.shared.u32 	%r873, [%r103+20];
	ld.shared.u32 	%r872, [%r103+24];
	ld.shared.u32 	%r871, [%r103+28];
	ld.shared.u32 	%r870, [%r103+32];
	ld.shared.u32 	%r869, [%r103+36];
	ld.shared.u32 	%r868, [%r103+40];
	ld.shared.u32 	%r867, [%r103+44];
	ld.shared.u32 	%r866, [%r103+48];
	ld.shared.u32 	%r865, [%r103+52];
	ld.shared.u32 	%r864, [%r103+56];
	ld.shared.u32 	%r863, [%r103+60];
	ld.shared.u32 	%r862, [%r103+64];
	ld.shared.u32 	%r861, [%r103+68];
	ld.shared.u32 	%r860, [%r103+72];
	bar.sync 	0;
	st.shared.u32 	[%r783], %r897;
	st.shared.u32 	[%r785], %r896;
	st.shared.u32 	[%r787], %r895;
	st.shared.u32 	[%r789], %r894;
	st.shared.u32 	[%r791], %r893;
	st.shared.u32 	[%r793], %r892;
	st.shared.u32 	[%r795], %r891;
	st.shared.u32 	[%r797], %r890;
	st.shared.u32 	[%r799], %r889;
	st.shared.u32 	[%r801], %r888;
	st.shared.u32 	[%r803], %r887;
	st.shared.u32 	[%r805], %r886;
	st.shared.u32 	[%r807], %r885;
	st.shared.u32 	[%r809], %r884;
	st.shared.u32 	[%r811], %r883;
	st.shared.u32 	[%r813], %r882;
	st.shared.u32 	[%r815], %r881;
	st.shared.u32 	[%r817], %r880;
	st.shared.u32 	[%r819], %r879;
	bar.sync 	0;
	ld.shared.u32 	%r897, [%r103];
	ld.shared.u32 	%r896, [%r103+4];
	ld.shared.u32 	%r895, [%r103+8];
	ld.shared.u32 	%r894, [%r103+12];
	ld.shared.u32 	%r893, [%r103+16];
	ld.shared.u32 	%r892, [%r103+20];
	ld.shared.u32 	%r891, [%r103+24];
	ld.shared.u32 	%r890, [%r103+28];
	ld.shared.u32 	%r889, [%r103+32];
	ld.shared.u32 	%r888, [%r103+36];
	ld.shared.u32 	%r887, [%r103+40];
	ld.shared.u32 	%r886, [%r103+44];
	ld.shared.u32 	%r885, [%r103+48];
	ld.shared.u32 	%r884, [%r103+52];
	ld.shared.u32 	%r883, [%r103+56];
	ld.shared.u32 	%r882, [%r103+60];
	ld.shared.u32 	%r881, [%r103+64];
	ld.shared.u32 	%r880, [%r103+68];
	ld.shared.u32 	%r879, [%r103+72];
	bar.sync 	0;
	add.s32 	%r859, %r859, 6;
	add.s32 	%r858, %r858, -6;
	bra.uni 	$L__BB28_77;

}
	// .globl	_ZN3cub18CUB_300001_SM_10006detail10radix_sort30DeviceRadixSortHistogramKernelINS1_5radix10policy_hubIiiyE10Policy1000ELNS0_9SortOrderE0EiyNS1_21identity_decomposer_tEEEvPT2_PKT1_SA_iiT3_
.visible .entry _ZN3cub18CUB_300001_SM_10006detail10radix_sort30DeviceRadixSortHistogramKernelINS1_5radix10policy_hubIiiyE10Policy1000ELNS0_9SortOrderE0EiyNS1_21identity_decomposer_tEEEvPT2_PKT1_SA_iiT3_(
	.param .u64 .ptr .align 1 _ZN3cub18CUB_300001_SM_10006detail10radix_sort30DeviceRadixSortHistogramKernelINS1_5radix10policy_hubIiiyE10Policy1000ELNS0_9SortOrderE0EiyNS1_21identity_decomposer_tEEEvPT2_PKT1_SA_iiT3__param_0,
	.param .u64 .ptr .align 1 _ZN3cub18CUB_300001_SM_10006detail10radix_sort30DeviceRadixSortHistogramKernelINS1_5radix10policy_hubIiiyE10Policy1000ELNS0_9SortOrderE0EiyNS1_21identity_decomposer_tEEEvPT2_PKT1_SA_iiT3__param_1,
	.param .u64 _ZN3cub18CUB_300001_SM_10006detail10radix_sort30DeviceRadixSortHistogramKernelINS1_5radix10policy_hubIiiyE10Policy1000ELNS0_9SortOrderE0EiyNS1_21identity_decomposer_tEEEvPT2_PKT1_SA_iiT3__param_2,
	.param .u32 _ZN3cub18CUB_300001_SM_10006detail10radix_sort30DeviceRadixSortHistogramKernelINS1_5radix10policy_hubIiiyE10Policy1000ELNS0_9SortOrderE0EiyNS1_21identity_decomposer_tEEEvPT2_PKT1_SA_iiT3__param_3,
	.param .u32 _ZN3cub18CUB_300001_SM_10006detail10radix_sort30DeviceRadixSortHistogramKernelINS1_5radix10policy_hubIiiyE10Policy1000ELNS0_9SortOrderE0EiyNS1_21identity_decomposer_tEEEvPT2_PKT1_SA_iiT3__param_4,
	.param .align 1 .b8 _ZN3cub18CUB_300001_SM_10006detail10radix_sort30DeviceRadixSortHistogramKernelINS1_5radix10policy_hubIiiyE10Policy1000ELNS0_9SortOrderE0EiyNS1_21identity_decomposer_tEEEvPT2_PKT1_SA_iiT3__param_5[1]
)
.maxntid 128
{
	.reg .pred 	%p<91>;
	.reg .b32 	%r<486>;
	.reg .b64 	%rd<137>;
	// demoted variable
	.shared .align 4 .b8 _ZZN3cub18CUB_300001_SM_10006detail10radix_sort30DeviceRadixSortHistogramKernelINS1_5radix10policy_hubIiiyE10Policy1000ELNS0_9SortOrderE0EiyNS1_21identity_decomposer_tEEEvPT2_PKT1_SA_iiT3_E12temp_storage[4096];
	ld.param.u64 	%rd18, [_ZN3cub18CUB_300001_SM_10006detail10radix_sort30DeviceRadixSortHistogramKernelINS1_5radix10policy_hubIiiyE10Policy1000ELNS0_9SortOrderE0EiyNS1_21identity_decomposer_tEEEvPT2_PKT1_SA_iiT3__param_0];
	ld.param.u64 	%rd19, [_ZN3cub18CUB_300001_SM_10006detail10radix_sort30DeviceRadixSortHistogramKernelINS1_5radix10policy_hubIiiyE10Policy1000ELNS0_9SortOrderE0EiyNS1_21identity_decomposer_tEEEvPT2_PKT1_SA_iiT3__param_1];
	ld.param.u64 	%rd17, [_ZN3cub18CUB_300001_SM_10006detail10radix_sort30DeviceRadixSortHistogramKernelINS1_5radix10policy_hubIiiyE10Policy1000ELNS0_9SortOrderE0EiyNS1_21identity_decomposer_tEEEvPT2_PKT1_SA_iiT3__param_2];
	ld.param.u32 	%r174, [_ZN3cub18CUB_300001_SM_10006detail10radix_sort30DeviceRadixSortHistogramKernelINS1_5radix10policy_hubIiiyE10Policy1000ELNS0_9SortOrderE0EiyNS1_21identity_decomposer_tEEEvPT2_PKT1_SA_iiT3__param_3];
	ld.param.u32 	%r175, [_ZN3cub18CUB_300001_SM_10006detail10radix_sort30DeviceRadixSortHistogramKernelINS1_5radix10policy_hubIiiyE10Policy1000ELNS0_9SortOrderE0EiyNS1_21identity_decomposer_tEEEvPT2_PKT1_SA_iiT3__param_4];
	cvta.to.global.u64 	%rd1, %rd19;
	cvta.to.global.u64 	%rd2, %rd18;
	setp.eq.s64 	%p2, %rd17, 0;
	@%p2 bra 	$L__BB29_153;
	sub.s32 	%r176, %r175, %r174;
	add.s32 	%r177, %r176, 7;
	shr.s32 	%r178, %r177, 31;
	shr.u32 	%r179, %r178, 29;
	add.s32 	%r180, %r177, %r179;
	shr.s32 	%r181, %r180, 3;
	mov.u32 	%r182, %tid.x;
	setp.gt.u32 	%p3, %r182, 255;
	setp.lt.s32 	%p4, %r177, 8;
	mov.u32 	%r183, %ctaid.x;
	shl.b32 	%r184, %r183, 11;
	cvt.u64.u32 	%rd3, %r184;
	mov.u32 	%r185, %nctaid.x;
	shl.b32 	%r186, %r185, 11;
	cvt.u64.u32 	%rd4, %r186;
	add.s32 	%r1, %r181, -1;
	and.b32  	%r2, %r181, 15;
	and.b32  	%r3, %r181, 7;
	add.s32 	%r4, %r3, -1;
	and.b32  	%r5, %r181, 3;
	or.pred  	%p1, %p3, %p4;
	shl.b32 	%r187, %r182, 2;
	mov.u32 	%r188, _ZZN3cub18CUB_300001_SM_10006detail10radix_sort30DeviceRadixSortHistogramKernelINS1_5radix10policy_hubIiiyE10Policy1000ELNS0_9SortOrderE0EiyNS1_21identity_decomposer_tEEEvPT2_PKT1_SA_iiT3_E12temp_storage;
	add.s32 	%r6, %r188, %r187;
	and.b32  	%r7, %r181, 268435440;
	cvt.u64.u32 	%rd5, %r182;
	add.s32 	%r8, %r182, 128;
	add.s32 	%r9, %r182, 256;
	add.s32 	%r10, %r182, 384;
	add.s32 	%r11, %r182, 512;
	add.s32 	%r12, %r182, 640;
	add.s32 	%r13, %r182, 768;
	or.b32  	%r14, %r182, 1024;
	add.s32 	%r15, %r182, 1920;
	and.b32  	%r16, %r181, 268435448;
	and.b32  	%r17, %r181, 1;
	neg.s32 	%r18, %r7;
	add.s32 	%r19, %r6, 8192;
	add.s64 	%rd21, %rd17, -1;
	shr.u64 	%rd22, %rd21, 30;
	add.s64 	%rd23, %rd22, 1;
	min.u64 	%rd6, %rd23, %rd17;
	mov.b64 	%rd135, 0;
$L__BB29_2:
	@%p1 bra 	$L__BB29_30;
	setp.lt.u32 	%p5, %r1, 15;
	mov.b32 	%r439, 0;
	@%p5 bra 	$L__BB29_6;
	mov.u32 	%r436, %r19;
	mov.u32 	%r437, %r18;
$L__BB29_5:
	.pragma "nounroll";
	mov.b32 	%r190, 0;
	st.shared.u32 	[%r436+-8192], %r190;
	st.shared.u32 	[%r436+-7168], %r190;
	st.shared.u32 	[%r436+-6144], %r190;
	st.shared.u32 	[%r436+-5120], %r190;
	st.shared.u32 	[%r436+-4096], %r190;
	st.shared.u32 	[%r436+-3072], %r190;
	st.shared.u32 	[%r436+-2048], %r190;
	st.shared.u32 	[%r436+-1024], %r190;
	st.shared.u32 	[%r436], %r190;
	st.shared.u32 	[%r436+1024], %r190;
	st.shared.u32 	[%r436+2048], %r190;
	st.shared.u32 	[%r436+3072], %r190;
	st.shared.u32 	[%r436+4096], %r190;
	st.shared.u32 	[%r436+5120], %r190;
	st.shared.u32 	[%r436+6144], %r190;
	st.shared.u32 	[%r436+7168], %r190;
	add.s32 	%r437, %r437, 16;
	add.s32 	%r436, %r436, 16384;
	setp.ne.s32 	%p6, %r437, 0;
	mov.u32 	%r439, %r7;
	@%p6 bra 	$L__BB29_5;
$L__BB29_6:
	add.s32 	%r25, %r2, -1;
	setp.eq.s32 	%p7, %r2, 0;
	@%p7 bra 	$L__BB29_16;
	setp.lt.u32 	%p8, %r25, 7;
	@%p8 bra 	$L__BB29_9;
	shl.b32 	%r191, %r439, 10;
	add.s32 	%r192, %r6, %r191;
	mov.b32 	%r193, 0;
	st.shared.u32 	[%r192], %r193;
	st.shared.u32 	[%r192+1024], %r193;
	st.shared.u32 	[%r192+2048], %r193;
	st.shared.u32 	[%r192+3072], %r193;
	st.shared.u32 	[%r192+4096], %r193;
	st.shared.u32 	[%r192+5120], %r193;
	st.shared.u32 	[%r192+6144], %r193;
	st.shared.u32 	[%r192+7168], %r193;
	add.s32 	%r439, %r439, 8;
$L__BB29_9:
	setp.eq.s32 	%p9, %r3, 0;
	@%p9 bra 	$L__BB29_16;
	setp.lt.u32 	%p10, %r4, 3;
	@%p10 bra 	$L__BB29_12;
	shl.b32 	%r194, %r439, 10;
	add.s32 	%r195, %r6, %r194;
	mov.b32 	%r196, 0;
	st.shared.u32 	[%r195], %r196;
	st.shared.u32 	[%r195+1024], %r196;
	st.shared.u32 	[%r195+2048], %r196;
	st.shared.u32 	[%r195+3072], %r196;
	add.s32 	%r439, %r439, 4;
$L__BB29_12:
	setp.eq.s32 	%p11, %r5, 0;
	@%p11 bra 	$L__BB29_16;
	setp.eq.s32 	%p12, %r5, 1;
	shl.b32 	%r197, %r439, 10;
	add.s32 	%r30, %r6, %r197;
	mov.b32 	%r198, 0;
	st.shared.u32 	[%r30], %r198;
	@%p12 bra 	$L__BB29_16;
	setp.eq.s32 	%p13, %r5, 2;
	mov.b32 	%r199, 0;
	st.shared.u32 	[%r30+1024], %r199;
	@%p13 bra 	$L__BB29_16;
	mov.b32 	%r200, 0;
	st.shared.u32 	[%r30+2048], %r200;
$L__BB29_16:
	cvt.u32.u64 	%r201, %rd5;
	setp.gt.u32 	%p14, %r201, 127;
	@%p14 bra 	$L__BB29_30;
	setp.lt.u32 	%p15, %r1, 15;
	mov.b32 	%r443, 0;
	@%p15 bra 	$L__BB29_20;
	mov.b32 	%r441, 0;
$L__BB29_19:
	.pragma "nounroll";
	shl.b32 	%r204, %r441, 10;
	add.s32 	%r205, %r6, %r204;
	mov.b32 	%r206, 0;
	st.shared.u32 	[%r205+512], %r206;
	st.shared.u32 	[%r205+1536], %r206;
	st.shared.u32 	[%r205+2560], %r206;
	st.shared.u32 	[%r205+3584], %r206;
	st.shared.u32 	[%r205+4608], %r206;
	st.shared.u32 	[%r205+5632], %r206;
	st.shared.u32 	[%r205+6656], %r206;
	st.shared.u32 	[%r205+7680], %r206;
	st.shared.u32 	[%r205+8704], %r206;
	st.shared.u32 	[%r205+9728], %r206;
	st.shared.u32 	[%r205+10752], %r206;
	st.shared.u32 	[%r205+11776], %r206;
	st.shared.u32 	[%r205+12800], %r206;
	st.shared.u32 	[%r205+13824], %r206;
	st.shared.u32 	[%r205+14848], %r206;
	st.shared.u32 	[%r205+15872], %r206;
	add.s32 	%r441, %r441, 16;
	setp.ne.s32 	%p16, %r441, %r7;
	mov.u32 	%r443, %r7;
	@%p16 bra 	$L__BB29_19;
$L__BB29_20:
	setp.eq.s32 	%p17, %r2, 0;
	@%p17 bra 	$L__BB29_30;
	setp.lt.u32 	%p18, %r25, 7;
	@%p18 bra 	$L__BB29_23;
	shl.b32 	%r207, %r443, 10;
	add.s32 	%r208, %r6, %r207;
	mov.b32 	%r209, 0;
	st.shared.u32 	[%r208+512], %r209;
	st.shared.u32 	[%r208+1536], %r209;
	st.shared.u32 	[%r208+2560], %r209;
	st.shared.u32 	[%r208+3584], %r209;
	st.shared.u32 	[%r208+4608], %r209;
	st.shared.u32 	[%r208+5632], %r209;
	st.shared.u32 	[%r208+6656], %r209;
	st.shared.u32 	[%r208+7680], %r209;
	add.s32 	%r443, %r443, 8;
$L__BB29_23:
	setp.eq.s32 	%p19, %r3, 0;
	@%p19 bra 	$L__BB29_30;
	setp.lt.u32 	%p20, %r4, 3;
	@%p20 bra 	$L__BB29_26;
	shl.b32 	%r210, %r443, 10;
	add.s32 	%r211, %r6, %r210;
	mov.b32 	%r212, 0;
	st.shared.u32 	[%r211+512], %r212;
	st.shared.u32 	[%r211+1536], %r212;
	st.shared.u32 	[%r211+2560], %r212;
	st.shared.u32 	[%r211+3584], %r212;
	add.s32 	%r443, %r443, 4;
$L__BB29_26:
	setp.eq.s32 	%p21, %r5, 0;
	@%p21 bra 	$L__BB29_30;
	setp.eq.s32 	%p22, %r5, 1;
	shl.b32 	%r213, %r443, 10;
	add.s32 	%r38, %r6, %r213;
	mov.b32 	%r214, 0;
	st.shared.u32 	[%r38+512], %r214;
	@%p22 bra 	$L__BB29_30;
	setp.eq.s32 	%p23, %r5, 2;
	mov.b32 	%r215, 0;
	st.shared.u32 	[%r38+1536], %r215;
	@%p23 bra 	$L__BB29_30;
	mov.b32 	%r216, 0;
	st.shared.u32 	[%r38+2560], %r216;
$L__BB29_30:
	bar.sync 	0;
	bar.sync 	0;
	shl.b64 	%rd8, %rd135, 30;
	sub.s64 	%rd24, %rd17, %rd8;
	min.u64 	%rd9, %rd24, 1073741824;
	setp.le.u64 	%p24, %rd9, %rd3;
	@%p24 bra 	$L__BB29_70;
	mov.u64 	%rd136, %rd3;
$L__BB29_32:
	add.s64 	%rd11, %rd136, %rd8;
	sub.s64 	%rd12, %rd17, %rd11;
	setp.lt.u64 	%p25, %rd12, 2048;
	@%p25 bra 	$L__BB29_34;
	add.s64 	%rd27, %rd11, %rd5;
	shl.b64 	%rd28, %rd27, 2;
	add.s64 	%rd29, %rd1, %rd28;
	ld.global.u32 	%r475, [%rd29];
	ld.global.u32 	%r474, [%rd29+512];
	ld.global.u32 	%r473, [%rd29+1024];
	ld.global.u32 	%r472, [%rd29+1536];
	ld.global.u32 	%r471, [%rd29+2048];
	ld.global.u32 	%r470, [%rd29+2560];
	ld.global.u32 	%r469, [%rd29+3072];
	ld.global.u32 	%r468, [%rd29+3584];
	ld.global.u32 	%r467, [%rd29+4096];
	ld.global.u32 	%r466, [%rd29+4608];
	ld.global.u32 	%r465, [%rd29+5120];
	ld.global.u32 	%r464, [%rd29+5632];
	ld.global.u32 	%r463, [%rd29+6144];
	ld.global.u32 	%r462, [%rd29+6656];
	ld.global.u32 	%r461, [%rd29+7168];
	ld.global.u32 	%r460, [%rd29+7680];
	bra.uni 	$L__BB29_66;
$L__BB29_34:
	cvt.u32.u64 	%r218, %rd5;
	cvt.u32.u64 	%r55, %rd12;
	setp.ge.s32 	%p26, %r218, %r55;
	add.s64 	%rd25, %rd11, %rd5;
	shl.b64 	%rd26, %rd25, 2;
	add.s64 	%rd13, %rd1, %rd26;
	mov.b32 	%r475, 2147483647;
	@%p26 bra 	$L__BB29_36;
	ld.global.u32 	%r475, [%rd13];
$L__BB29_36:
	setp.ge.s32 	%p27, %r8, %r55;
	mov.b32 	%r474, 2147483647;
	@%p27 bra 	$L__BB29_38;
	ld.global.u32 	%r474, [%rd13+512];
$L__BB29_38:
	setp.ge.s32 	%p28, %r9, %r55;
	mov.b32 	%r473, 2147483647;
	@%p28 bra 	$L__BB29_40;
	ld.global.u32 	%r473, [%rd13+1024];
$L__BB29_40:
	setp.ge.s32 	%p29, %r10, %r55;
	mov.b32 	%r472, 2147483647;
	@%p29 bra 	$L__BB29_42;
	ld.global.u32 	%r472, [%rd13+1536];
$L__BB29_42:
	setp.ge.s32 	%p30, %r11, %r55;
	mov.b32 	%r471, 2147483647;
	@%p30 bra 	$L__BB29_44;
	ld.global.u32 	%r471, [%rd13+2048];
$L__BB29_44:
	setp.ge.s32 	%p31, %r12, %r55;
	mov.b32 	%r470, 2147483647;
	@%p31 bra 	$L__BB29_46;
	ld.global.u32 	%r470, [%rd13+2560];
$L__BB29_46:
	setp.ge.s32 	%p32, %r13, %r55;
	mov.b32 	%r469, 2147483647;
	@%p32 bra 	$L__BB29_48;
	ld.global.u32 	%r469, [%rd13+3072];
$L__BB29_48:
	mov.u32 	%r226, %tid.x;
	add.s32 	%r227, %r226, 896;
	setp.ge.s32 	%p33, %r227, %r55;
	mov.b32 	%r468, 2147483647;
	@%p33 bra 	$L__BB29_50;
	ld.global.u32 	%r468, [%rd13+3584];
$L__BB29_50:
	setp.ge.s32 	%p34, %r14, %r55;
	mov.b32 	%r467, 2147483647;
	@%p34 bra 	$L__BB29_52;
	ld.global.u32 	%r467, [%rd13+4096];
$L__BB29_52:
	add.s32 	%r231, %r226, 1152;
	setp.ge.s32 	%p35, %r231, %r55;
	mov.b32 	%r466, 2147483647;
	@%p35 bra 	$L__BB29_54;
	ld.global.u32 	%r466, [%rd13+4608];
$L__BB29_54:
	add.s32 	%r234, %r226, 1280;
	setp.ge.s32 	%p36, %r234, %r55;
	mov.b32 	%r465, 2147483647;
	@%p36 bra 	$L__BB29_56;
	ld.global.u32 	%r465, [%rd13+5120];
$L__BB29_56:
	add.s32 	%r237, %r226, 1408;
	setp.ge.s32 	%p37, %r237, %r55;
	mov.b32 	%r464, 2147483647;
	@%p37 bra 	$L__BB29_58;
	ld.global.u32 	%r464, [%rd13+5632];
$L__BB29_58:
	add.s32 	%r240, %r226, 1536;
	setp.ge.s32 	%p38, %r240, %r55;
	mov.b32 	%r463, 2147483647;
	@%p38 bra 	$L__BB29_60;
	ld.global.u32 	%r463, [%rd13+6144];
$L__BB29_60:
	add.s32 	%r243, %r226, 1664;
	setp.ge.s32 	%p39, %r243, %r55;
	mov.b32 	%r462, 2147483647;
	@%p39 bra 	$L__BB29_62;
	ld.global.u32 	%r462, [%rd13+6656];
$L__BB29_62:
	add.s32 	%r246, %r226, 1792;
	setp.ge.s32 	%p40, %r246, %r55;
	mov.b32 	%r461, 2147483647;
	@%p40 bra 	$L__BB29_64;
	ld.global.u32 	%r461, [%rd13+7168];
$L__BB29_64:
	setp.ge.s32 	%p41, %r15, %r55;
	mov.b32 	%r460, 2147483647;
	@%p41 bra 	$L__BB29_66;
	ld.global.u32 	%r460, [%rd13+7680];
$L__BB29_66:
	setp.le.s32 	%p42, %r175, %r174;
	@%p42 bra 	$L__BB29_69;
	xor.b32  	%r103, %r460, -2147483648;
	xor.b32  	%r104, %r461, -2147483648;
	xor.b32  	%r105, %r462, -2147483648;
	xor.b32  	%r106, %r463, -2147483648;
	xor.b32  	%r107, %r464, -2147483648;
	xor.b32  	%r108, %r465, -2147483648;
	xor.b32  	%r109, %r466, -2147483648;
	xor.b32  	%r110, %r467, -2147483648;
	xor.b32  	%r111, %r468, -2147483648;
	xor.b32  	%r112, %r469, -2147483648;
	xor.b32  	%r113, %r470, -2147483648;
	xor.b32  	%r114, %r471, -2147483648;
	xor.b32  	%r115, %r472, -2147483648;
	xor.b32  	%r116, %r473, -2147483648;
	xor.b32  	%r117, %r474, -2147483648;
	xor.b32  	%r118, %r475, -2147483648;
	mov.b32 	%r476, 0;
	mov.u32 	%r477, %r174;
$L__BB29_68:
	sub.s32 	%r249, %r175, %r477;
	shl.b32 	%r250, %r476, 10;
	mov.u32 	%r251, _ZZN3cub18CUB_300001_SM_10006detail10radix_sort30DeviceRadixSortHistogramKernelINS1_5radix10policy_hubIiiyE10Policy1000ELNS0_9SortOrderE0EiyNS1_21identity_decomposer_tEEEvPT2_PKT1_SA_iiT3_E12temp_storage;
	add.s32 	%r252, %r251, %r250;
	min.s32 	%r253, %r249, 8;
	mov.b32 	%r254, -1;
	shl.b32 	%r255, %r254, %r253;
	not.b32 	%r256, %r255;
	shr.u32 	%r257, %r118, %r477;
	and.b32  	%r258, %r257, %r256;
	shl.b32 	%r259, %r258, 2;
	add.s32 	%r260, %r252, %r259;
	atom.shared.add.u32 	%r261, [%r260], 1;
	shr.u32 	%r262, %r117, %r477;
	and.b32  	%r263, %r262, %r256;
	shl.b32 	%r264, %r263, 2;
	add.s32 	%r265, %r252, %r264;
	atom.shared.add.u32 	%r266, [%r265], 1;
	shr.u32 	%r267, %r116, %r477;
	and.b32  	%r268, %r267, %r256;
	shl.b32 	%r269, %r268, 2;
	add.s32 	%r270, %r252, %r269;
	atom.shared.add.u32 	%r271, [%r270], 1;
	shr.u32 	%r272, %r115, %r477;
	and.b32  	%r273, %r272, %r256;
	shl.b32 	%r274, %r273, 2;
	add.s32 	%r275, %r252, %r274;
	atom.shared.add.u32 	%r276, [%r275], 1;
	shr.u32 	%r277, %r114, %r477;
	and.b32  	%r278, %r277, %r256;
	shl.b32 	%r279, %r278, 2;
	add.s32 	%r280, %r252, %r279;
	atom.shared.add.u32 	%r281, [%r280], 1;
	shr.u32 	%r282, %r113, %r477;
	and.b32  	%r283, %r282, %r256;
	shl.b32 	%r284, %r283, 2;
	add.s32 	%r285, %r252, %r284;
	atom.shared.add.u32 	%r286, [%r285], 1;
	shr.u32 	%r287, %r112, %r477;
	and.b32  	%r288, %r287, %r256;
	shl.b32 	%r289, %r288, 2;
	add.s32 	%r290, %r252, %r289;
	atom.shared.add.u32 	%r291, [%r290], 1;
	shr.u32 	%r292, %r111, %r477;
	and.b32  	%r293, %r292, %r256;
	shl.b32 	%r294, %r293, 2;
	add.s32 	%r295, %r252, %r294;
	atom.shared.add.u32 	%r296, [%r295], 1;
	shr.u32 	%r297, %r110, %r477;
	and.b32  	%r298, %r297, %r256;
	shl.b32 	%r299, %r298, 2;
	add.s32 	%r300, %r252, %r299;
	atom.shared.add.u32 	%r301, [%r300], 1;
	shr.u32 	%r302, %r109, %r477;
	and.b32  	%r303, %r302, %r256;
	shl.b32 	%r304, %r303, 2;
	add.s32 	%r305, %r252, %r304;
	atom.shared.add.u32 	%r306, [%r305], 1;
	shr.u32 	%r307, %r108, %r477;
	and.b32  	%r308, %r307, %r256;
	shl.b32 	%r309, %r308, 2;
	add.s32 	%r310, %r252, %r309;
	atom.shared.add.u32 	%r311, [%r310], 1;
	shr.u32 	%r312, %r107, %r477;
	and.b32  	%r313, %r312, %r256;
	shl.b32 	%r314, %r313, 2;
	add.s32 	%r315, %r252, %r314;
	atom.shared.add.u32 	%r316, [%r315], 1;
	shr.u32 	%r317, %r106, %r477;
	and.b32  	%r318, %r317, %r256;
	shl.b32 	%r319, %r318, 2;
	add.s32 	%r320, %r252, %r319;
	atom.shared.add.u32 	%r321, [%r320], 1;
	shr.u32 	%r322, %r105, %r477;
	and.b32  	%r323, %r322, %r256;
	shl.b32 	%r324, %r323, 2;
	add.s32 	%r325, %r252, %r324;
	atom.shared.add.u32 	%r326, [%r325], 1;
	shr.u32 	%r327, %r104, %r477;
	and.b32  	%r328, %r327, %r256;
	shl.b32 	%r329, %r328, 2;
	add.s32 	%r330, %r252, %r329;
	atom.shared.add.u32 	%r331, [%r330], 1;
	shr.u32 	%r332, %r103, %r477;
	and.b32  	%r333, %r332, %r256;
	shl.b32 	%r334, %r333, 2;
	add.s32 	%r335, %r252, %r334;
	atom.shared.add.u32 	%r336, [%r335], 1;
	add.s32 	%r477, %r477, 8;
	add.s32 	%r476, %r476, 1;
	setp.lt.s32 	%p43, %r477, %r175;
	@%p43 bra 	$L__BB29_68;
$L__BB29_69:
	add.s64 	%rd136, %rd136, %rd4;
	setp.lt.u64 	%p44, %rd136, %rd9;
	@%p44 bra 	$L__BB29_32;
$L__BB29_70:
	bar.sync 	0;
	@%p1 bra 	$L__BB29_152;
	setp.lt.u32 	%p45, %r1, 7;
	mov.b32 	%r480, 0;
	@%p45 bra 	$L__BB29_90;
	mov.b32 	%r478, 0;
$L__BB29_73:
	.pragma "nounroll";
	shl.b32 	%r339, %r478, 10;
	add.s32 	%r124, %r6, %r339;
	ld.shared.u32 	%r125, [%r124];
	setp.eq.s32 	%p46, %r125, 0;
	@%p46 bra 	$L__BB29_75;
	cvt.u32.u64 	%r340, %rd5;
	shl.b32 	%r341, %r478, 8;
	add.s32 	%r342, %r341, %r340;
	mul.wide.u32 	%rd30, %r342, 8;
	add.s64 	%rd31, %rd2, %rd30;
	cvt.u64.u32 	%rd32, %r125;
	atom.global.add.u64 	%rd33, [%rd31], %rd32;
$L__BB29_75:
	ld.shared.u32 	%r126, [%r124+1024];
	setp.eq.s32 	%p47, %r126, 0;
	@%p47 bra 	$L__BB29_77;
	cvt.u32.u64 	%r343, %rd5;
	shl.b32 	%r344, %r478, 8;
	add.s32 	%r345, %r344, %r343;
	add.s32 	%r346, %r345, 256;
	mul.wide.u32 	%rd34, %r346, 8;
	add.s64 	%rd35, %rd2, %rd34;
	cvt.u64.u32 	%rd36, %r126;
	atom.global.add.u64 	%rd37, [%rd35], %rd36;
$L__BB29_77:
	ld.shared.u32 	%r127, [%r124+2048];
	setp.eq.s32 	%p48, %r127, 0;
	@%p48 bra 	$L__BB29_79;
	cvt.u32.u64 	%r347, %rd5;
	shl.b32 	%r348, %r478, 8;
	add.s32 	%r349, %r348, %r347;
	add.s32 	%r350, %r349, 512;
	mul.wide.u32 	%rd38, %r350, 8;
	add.s64 	%rd39, %rd2, %rd38;
	cvt.u64.u32 	%rd40, %r127;
	atom.global.add.u64 	%rd41, [%rd39], %rd40;
$L__BB29_79:
	ld.shared.u32 	%r128, [%r124+3072];
	setp.eq.s32 	%p49, %r128, 0;
	@%p49 bra 	$L__BB29_81;
	cvt.u32.u64 	%r351, %rd5;
	shl.b32 	%r352, %r478, 8;
	add.s32 	%r353, %r352, %r351;
	add.s32 	%r354, %r353, 768;
	mul.wide.u32 	%rd42, %r354, 8;
	add.s64 	%rd43, %rd2, %rd42;
	cvt.u64.u32 	%rd44, %r128;
	atom.global.add.u64 	%rd45, [%rd43], %rd44;
$L__BB29_81:
	ld.shared.u32 	%r129, [%r124+4096];
	setp.eq.s32 	%p50, %r129, 0;
	@%p50 bra 	$L__BB29_83;
	cvt.u32.u64 	%r355, %rd5;
	shl.b32 	%r356, %r478, 8;
	add.s32 	%r357, %r356, %r355;
	add.s32 	%r358, %r357, 1024;
	mul.wide.u32 	%rd46, %r358, 8;
	add.s64 	%rd47, %rd2, %rd46;
	cvt.u64.u32 	%rd48, %r129;
	atom.global.add.u64 	%rd49, [%rd47], %rd48;
$L__BB29_83:
	ld.shared.u32 	%r130, [%r124+5120];
	setp.eq.s32 	%p51, %r130, 0;
	@%p51 bra 	$L__BB29_85;
	cvt.u32.u64 	%r359, %rd5;
	shl.b32 	%r360, %r478, 8;
	add.s32 	%r361, %r360, %r359;
	add.s32 	%r362, %r361, 1280;
	mul.wide.u32 	%rd50, %r362, 8;
	add.s64 	%rd51, %rd2, %rd50;
	cvt.u64.u32 	%rd52, %r130;
	atom.global.add.u64 	%rd53, [%rd51], %rd52;
$L__BB29_85:
	ld.shared.u32 	%r131, [%r124+6144];
	setp.eq.s32 	%p52, %r131, 0;
	@%p52 bra 	$L__BB29_87;
	cvt.u32.u64 	%r363, %rd5;
	shl.b32 	%r364, %r478, 8;
	add.s32 	%r365, %r364, %r363;
	add.s32 	%r366, %r365, 1536;
	mul.wide.u32 	%rd54, %r366, 8;
	add.s64 	%rd55, %rd2, %rd54;
	cvt.u64.u32 	%rd56, %r131;
	atom.global.add.u64 	%rd57, [%rd55], %rd56;
$L__BB29_87:
	ld.shared.u32 	%r132, [%r124+7168];
	setp.eq.s32 	%p53, %r132, 0;
	@%p53 bra 	$L__BB29_89;
	cvt.u32.u64 	%r367, %rd5;
	shl.b32 	%r368, %r478, 8;
	add.s32 	%r369, %r368, %r367;
	add.s32 	%r370, %r369, 1792;
	mul.wide.u32 	%rd58, %r370, 8;
	add.s64 	%rd59, %rd2, %rd58;
	cvt.u64.u32 	%rd60, %r132;
	atom.global.add.u64 	%rd61, [%rd59], %rd60;
$L__BB29_89:
	add.s32 	%r478, %r478, 8;
	setp.ne.s32 	%p54, %r478, %r16;
	mov.u32 	%r480, %r16;
	@%p54 bra 	$L__BB29_73;
$L__BB29_90:
	add.s32 	%r135, %r5, -1;
	setp.eq.s32 	%p55, %r3, 0;
	@%p55 bra 	$L__BB29_111;
	setp.lt.u32 	%p56, %r4, 3;
	@%p56 bra 	$L__BB29_101;
	shl.b32 	%r371, %r480, 10;
	add.s32 	%r136, %r6, %r371;
	ld.shared.u32 	%r137, [%r136];
	setp.eq.s32 	%p57, %r137, 0;
	@%p57 bra 	$L__BB29_94;
	cvt.u32.u64 	%r372, %rd5;
	shl.b32 	%r373, %r480, 8;
	add.s32 	%r374, %r373, %r372;
	mul.wide.u32 	%rd62, %r374, 8;
	add.s64 	%rd63, %rd2, %rd62;
	cvt.u64.u32 	%rd64, %r137;
	atom.global.add.u64 	%rd65, [%rd63], %rd64;
$L__BB29_94:
	ld.shared.u32 	%r138, [%r136+1024];
	setp.eq.s32 	%p58, %r138, 0;
	@%p58 bra 	$L__BB29_96;
	cvt.u32.u64 	%r375, %rd5;
	shl.b32 	%r376, %r480, 8;
	add.s32 	%r377, %r376, %r375;
	add.s32 	%r378, %r377, 256;
	mul.wide.u32 	%rd66, %r378, 8;
	add.s64 	%rd67, %rd2, %rd66;
	cvt.u64.u32 	%rd68, %r138;
	atom.global.add.u64 	%rd69, [%rd67], %rd68;
$L__BB29_96:
	ld.shared.u32 	%r139, [%r136+2048];
	setp.eq.s32 	%p59, %r139, 0;
	@%p59 bra 	$L__BB29_98;
	cvt.u32.u64 	%r379, %rd5;
	shl.b32 	%r380, %r480, 8;
	add.s32 	%r381, %r380, %r379;
	add.s32 	%r382, %r381, 512;
	mul.wide.u32 	%rd70, %r382, 8;
	add.s64 	%rd71, %rd2, %rd70;
	cvt.u64.u32 	%rd72, %r139;
	atom.global.add.u64 	%rd73, [%rd71], %rd72;
$L__BB29_98:
	ld.shared.u32 	%r140, [%r136+3072];
	setp.eq.s32 	%p60, %r140, 0;
	@%p60 bra 	$L__BB29_100;
	cvt.u32.u64 	%r383, %rd5;
	shl.b32 	%r384, %r480, 8;
	add.s32 	%r385, %r384, %r383;
	add.s32 	%r386, %r385, 768;
	mul.wide.u32 	%rd74, %r386, 8;
	add.s64 	%rd75, %rd2, %rd74;
	cvt.u64.u32 	%rd76, %r140;
	atom.global.add.u64 	%rd77, [%rd75], %rd76;
$L__BB29_100:
	add.s32 	%r480, %r480, 4;
$L__BB29_101:
	setp.eq.s32 	%p61, %r5, 0;
	@%p61 bra 	$L__BB29_111;
	setp.eq.s32 	%p62, %r135, 0;
	@%p62 bra 	$L__BB29_108;
	shl.b32 	%r387, %r480, 10;
	add.s32 	%r143, %r6, %r387;
	ld.shared.u32 	%r144, [%r143];
	setp.eq.s32 	%p63, %r144, 0;
	@%p63 bra 	$L__BB29_105;
	cvt.u32.u64 	%r388, %rd5;
	shl.b32 	%r389, %r480, 8;
	add.s32 	%r390, %r389, %r388;
	mul.wide.u32 	%rd78, %r390, 8;
	add.s64 	%rd79, %rd2, %rd78;
	cvt.u64.u32 	%rd80, %r144;
	atom.global.add.u64 	%rd81, [%rd79], %rd80;
$L__BB29_105:
	ld.shared.u32 	%r145, [%r143+1024];
	setp.eq.s32 	%p64, %r145, 0;
	@%p64 bra 	$L__BB29_107;
	cvt.u32.u64 	%r391, %rd5;
	shl.b32 	%r392, %r480, 8;
	add.s32 	%r393, %r392, %r391;
	add.s32 	%r394, %r393, 256;
	mul.wide.u32 	%rd82, %r394, 8;
	add.s64 	%rd83, %rd2, %rd82;
	cvt.u64.u32 	%rd84, %r145;
	atom.global.add.u64 	%rd85, [%rd83], %rd84;
$L__BB29_107:
	add.s32 	%r480, %r480, 2;
$L__BB29_108:
	setp.eq.s32 	%p65, %r17, 0;
	@%p65 bra 	$L__BB29_111;
	shl.b32 	%r395, %r480, 10;
	add.s32 	%r396, %r6, %r395;
	ld.shared.u32 	%r148, [%r396];
	setp.eq.s32 	%p66, %r148, 0;
	@%p66 bra 	$L__BB29_111;
	cvt.u32.u64 	%r397, %rd5;
	shl.b32 	%r398, %r480, 8;
	add.s32 	%r399, %r398, %r397;
	mul.wide.u32 	%rd86, %r399, 8;
	add.s64 	%rd87, %rd2, %rd86;
	cvt.u64.u32 	%rd88, %r148;
	atom.global.add.u64 	%rd89, [%rd87], %rd88;
$L__BB29_111:
	cvt.u32.u64 	%r400, %rd5;
	setp.gt.u32 	%p67, %r400, 127;
	@%p67 bra 	$L__BB29_152;
	setp.lt.u32 	%p68, %r1, 7;
	mov.b32 	%r484, 0;
	@%p68 bra 	$L__BB29_131;
	mov.b32 	%r482, 0;
$L__BB29_114:
	.pragma "nounroll";
	shl.b32 	%r404, %r482, 10;
	add.s32 	%r150, %r6, %r404;
	ld.shared.u32 	%r151, [%r150+512];
	setp.eq.s32 	%p69, %r151, 0;
	shl.b32 	%r405, %r482, 8;
	add.s32 	%r406, %r405, %r400;
	mul.wide.u32 	%rd90, %r406, 8;
	add.s64 	%rd15, %rd2, %rd90;
	@%p69 bra 	$L__BB29_116;
	cvt.u64.u32 	%rd91, %r151;
	atom.global.add.u64 	%rd92, [%rd15+1024], %rd91;
$L__BB29_116:
	ld.shared.u32 	%r152, [%r150+1536];
	setp.eq.s32 	%p70, %r152, 0;
	@%p70 bra 	$L__BB29_118;
	cvt.u64.u32 	%rd93, %r152;
	atom.global.add.u64 	%rd94, [%rd15+3072], %rd93;
$L__BB29_118:
	ld.shared.u32 	%r153, [%r150+2560];
	setp.eq.s32 	%p71, %r153, 0;
	@%p71 bra 	$L__BB29_120;
	cvt.u64.u32 	%rd95, %r153;
	atom.global.add.u64 	%rd96, [%rd15+5120], %rd95;
$L__BB29_120:
	ld.shared.u32 	%r154, [%r150+3584];
	setp.eq.s32 	%p72, %r154, 0;
	@%p72 bra 	$L__BB29_122;
	cvt.u64.u32 	%rd97, %r154;
	atom.global.add.u64 	%rd98, [%rd15+7168], %rd97;
$L__BB29_122:
	ld.shared.u32 	%r155, [%r150+4608];
	setp.eq.s32 	%p73, %r155, 0;
	@%p73 bra 	$L__BB29_124;
	cvt.u64.u32 	%rd99, %r155;
	atom.global.add.u64 	%rd100, [%rd15+9216], %rd99;
$L__BB29_124:
	ld.shared.u32 	%r156, [%r150+5632];
	setp.eq.s32 	%p74, %r156, 0;
	@%p74 bra 	$L__BB29_126;
	cvt.u64.u32 	%rd101, %r156;
	atom.global.add.u64 	%rd102, [%rd15+11264], %rd101;
$L__BB29_126:
	ld.shared.u32 	%r157, [%r150+6656];
	setp.eq.s32 	%p75, %r157, 0;
	@%p75 bra 	$L__BB29_128;
	cvt.u64.u32 	%rd103, %r157;
	atom.global.add.u64 	%rd104, [%rd15+13312], %rd103;
$L__BB29_128:
	ld.shared.u32 	%r158, [%r150+7680];
	setp.eq.s32 	%p76, %r158, 0;
	@%p76 bra 	$L__BB29_130;
	cvt.u64.u32 	%rd105, %r158;
	atom.global.add.u64 	%rd106, [%rd15+15360], %rd105;
$L__BB29_130:
	add.s32 	%r482, %r482, 8;
	setp.ne.s32 	%p77, %r482, %r16;
	mov.u32 	%r484, %r16;
	@%p77 bra 	$L__BB29_114;
$L__BB29_131:
	setp.eq.s32 	%p78, %r3, 0;
	@%p78 bra 	$L__BB29_152;
	setp.lt.u32 	%p79, %r4, 3;
	@%p79 bra 	$L__BB29_142;
	shl.b32 	%r407, %r484, 10;
	add.s32 	%r161, %r6, %r407;
	ld.shared.u32 	%r162, [%r161+512];
	setp.eq.s32 	%p80, %r162, 0;
	@%p80 bra 	$L__BB29_135;
	shl.b32 	%r409, %r484, 8;
	add.s32 	%r410, %r409, %r400;
	mul.wide.u32 	%rd107, %r410, 8;
	add.s64 	%rd108, %rd2, %rd107;
	cvt.u64.u32 	%rd109, %r162;
	atom.global.add.u64 	%rd110, [%rd108+1024], %rd109;
$L__BB29_135:
	ld.shared.u32 	%r163, [%r161+1536];
	setp.eq.s32 	%p81, %r163, 0;
	@%p81 bra 	$L__BB29_137;
	shl.b32 	%r412, %r484, 8;
	add.s32 	%r413, %r412, %r400;
	add.s32 	%r414, %r413, 256;
	mul.wide.u32 	%rd111, %r414, 8;
	add.s64 	%rd112, %rd2, %rd111;
	cvt.u64.u32 	%rd113, %r163;
	atom.global.add.u64 	%rd114, [%rd112+1024], %rd113;
$L__BB29_137:
	ld.shared.u32 	%r164, [%r161+2560];
	setp.eq.s32 	%p82, %r164, 0;
	@%p82 bra 	$L__BB29_139;
	shl.b32 	%r416, %r484, 8;
	add.s32 	%r417, %r416, %r400;
	add.s32 	%r418, %r417, 512;
	mul.wide.u32 	%rd115, %r418, 8;
	add.s64 	%rd116, %rd2, %rd115;
	cvt.u64.u32 	%rd117, %r164;
	atom.global.add.u64 	%rd118, [%rd116+1024], %rd117;
$L__BB29_139:
	ld.shared.u32 	%r165, [%r161+3584];
	setp.eq.s32 	%p83, %r165, 0;
	@%p83 bra 	$L__BB29_141;
	shl.b32 	%r420, %r484, 8;
	add.s32 	%r421, %r420, %r400;
	add.s32 	%r422, %r421, 768;
	mul.wide.u32 	%rd119, %r422, 8;
	add.s64 	%rd120, %rd2, %rd119;
	cvt.u64.u32 	%rd121, %r165;
	atom.global.add.u64 	%rd122, [%rd120+1024], %rd121;
$L__BB29_141:
	add.s32 	%r484, %r484, 4;
$L__BB29_142:
	setp.eq.s32 	%p84, %r5, 0;
	@%p84 bra 	$L__BB29_152;
	setp.eq.s32 	%p85, %r135, 0;
	@%p85 bra 	$L__BB29_149;
	shl.b32 	%r423, %r484, 10;
	add.s32 	%r168, %r6, %r423;
	ld.shared.u32 	%r169, [%r168+512];
	setp.eq.s32 	%p86, %r169, 0;
	@%p86 bra 	$L__BB29_146;
	shl.b32 	%r425, %r484, 8;
	add.s32 	%r426, %r425, %r400;
	mul.wide.u32 	%rd123, %r426, 8;
	add.s64 	%rd124, %rd2, %rd123;
	cvt.u64.u32 	%rd125, %r169;
	atom.global.add.u64 	%rd126, [%rd124+1024], %rd125;
$L__BB29_146:
	ld.shared.u32 	%r170, [%r168+1536];
	setp.eq.s32 	%p87, %r170, 0;
	@%p87 bra 	$L__BB29_148;
	shl.b32 	%r428, %r484, 8;
	add.s32 	%r429, %r428, %r400;
	add.s32 	%r430, %r429, 256;
	mul.wide.u32 	%rd127, %r430, 8;
	add.s64 	%rd128, %rd2, %rd127;
	cvt.u64.u32 	%rd129, %r170;
	atom.global.add.u64 	%rd130, [%rd128+1024], %rd129;
$L__BB29_148:
	add.s32 	%r484, %r484, 2;
$L__BB29_149:
	setp.eq.s32 	%p88, %r17, 0;
	@%p88 bra 	$L__BB29_152;
	shl.b32 	%r431, %r484, 10;
	add.s32 	%r432, %r6, %r431;
	ld.shared.u32 	%r173, [%r432+512];
	setp.eq.s32 	%p89, %r173, 0;
	@%p89 bra 	$L__BB29_152;
	shl.b32 	%r434, %r484, 8;
	add.s32 	%r435, %r434, %r400;
	mul.wide.u32 	%rd131, %r435, 8;
	add.s64 	%rd132, %rd2, %rd131;
	cvt.u64.u32 	%rd133, %r173;
	atom.global.add.u64 	%rd134, [%rd132+1024], %rd133;
$L__BB29_152:
	bar.sync 	0;
	add.s64 	%rd135, %rd135, 1;
	setp.ne.s64 	%p90, %rd135, %rd6;
	@%p90 bra 	$L__BB29_2;
$L__BB29_153:
	ret;

}
	// .globl	_ZN3cub18CUB_300001_SM_10006detail10radix_sort33DeviceRadixSortExclusiveSumKernelINS1_5radix10policy_hubIiiyE10Policy1000EyEEvPT0_
.visible .entry _ZN3cub18CUB_300001_SM_10006detail10radix_sort33DeviceRadixSortExclusiveSumKernelINS1_5radix10policy_hubIiiyE10Policy1000EyEEvPT0_(
	.param .u64 .ptr .align 1 _ZN3cub18CUB_300001_SM_10006detail10radix_sort33DeviceRadixSortExclusiveSumKernelINS1_5radix10policy_hubIiiyE10Policy1000EyEEvPT0__param_0
)
{
	.reg .pred 	%p<4>;
	.reg .b32 	%r<28>;
	.reg .b64 	%rd<54>;
	// demoted variable
	.shared .align 16 .b8 _ZZN3cub18CUB_300001_SM_10006detail10radix_sort33DeviceRadixSortExclusiveSumKernelINS1_5radix10policy_hubIiiyE10Policy1000EyEEvPT0_E12temp_storage[2336];
	ld.param.u64 	%rd5, [_ZN3cub18CUB_300001_SM_10006detail10radix_sort33DeviceRadixSortExclusiveSumKernelINS1_5radix10policy_hubIiiyE10Policy1000EyEEvPT0__param_0];
	cvta.to.global.u64 	%rd6, %rd5;
	mov.u32 	%r3, %ctaid.x;
	shl.b32 	%r4, %r3, 8;
	mov.u32 	%r1, %tid.x;
	setp.gt.u32 	%p1, %r1, 255;
	add.s32 	%r5, %r4, %r1;
	mul.wide.s32 	%rd7, %r5, 8;
	add.s64 	%rd1, %rd6, %rd7;
	@%p1 bra 	$L__BB30_2;
	ld.global.u64 	%rd53, [%rd1];
$L__BB30_2:
	shr.u32 	%r6, %r1, 3;
	add.s32 	%r7, %r6, %r1;
	shl.b32 	%r8, %r7, 3;
	mov.u32 	%r9, _ZZN3cub18CUB_300001_SM_10006detail10radix_sort33DeviceRadixSortExclusiveSumKernelINS1_5radix10policy_hubIiiyE10Policy1000EyEEvPT0_E12temp_storage;
	add.s32 	%r10, %r9, %r8;
	add.s32 	%r2, %r10, 16;
	st.shared.u64 	[%r10+16], %rd53;
	bar.sync 	0;
	setp.gt.u32 	%p2, %r1, 31;
	@%p2 bra 	$L__BB30_4;
	mad.lo.s32 	%r27, %r1, 72, %r9;
	ld.shared.u64 	%rd23, [%r27+16];
	ld.shared.u64 	%rd24, [%r27+24];
	ld.shared.u64 	%rd25, [%r27+32];
	ld.shared.u64 	%rd26, [%r27+40];
	ld.shared.u64 	%rd27, [%r27+48];
	ld.shared.u64 	%rd28, [%r27+56];
	ld.shared.u64 	%rd29, [%r27+64];
	ld.shared.u64 	%rd30, [%r27+72];
	add.s64 	%rd31, %rd24, %rd23;
	add.s64 	%rd32, %rd31, %rd25;
	add.s64 	%rd33, %rd32, %rd26;
	add.s64 	%rd34, %rd33, %rd27;
	add.s64 	%rd35, %rd34, %rd28;
	add.s64 	%rd36, %rd35, %rd29;
	add.s64 	%rd10, %rd36, %rd30;
	mov.b32 	%r11, 1;
	mov.b32 	%r24, 0;
	mov.b32 	%r25, -1;
	// begin inline asm
	{  .reg .u64 r0;  .reg .u32 lo;  .reg .u32 hi;  .reg .pred p;  mov.b64 {lo, hi}, %rd10;  shfl.sync.up.b32 lo|p, lo, %r11, %r24, %r25;  shfl.sync.up.b32 hi|p, hi, %r11, %r24, %r25;  mov.b64 r0, {lo, hi};  @p add.u64 r0, r0, %rd10;  mov.u64 %rd8, r0;}
	// end inline asm
	mov.b32 	%r14, 2;
	// begin inline asm
	{  .reg .u64 r0;  .reg .u32 lo;  .reg .u32 hi;  .reg .pred p;  mov.b64 {lo, hi}, %rd8;  shfl.sync.up.b32 lo|p, lo, %r14, %r24, %r25;  shfl.sync.up.b32 hi|p, hi, %r14, %r24, %r25;  mov.b64 r0, {lo, hi};  @p add.u64 r0, r0, %rd8;  mov.u64 %rd11, r0;}
	// end inline asm
	mov.b32 	%r17, 4;
	// begin inline asm
	{  .reg .u64 r0;  .reg .u32 lo;  .reg .u32 hi;  .reg .pred p;  mov.b64 {lo, hi}, %rd11;  shfl.sync.up.b32 lo|p, lo, %r17, %r24, %r25;  shfl.sync.up.b32 hi|p, hi, %r17, %r24, %r25;  mov.b64 r0, {lo, hi};  @p add.u64 r0, r0, %rd11;  mov.u64 %rd14, r0;}
	// end inline asm
	mov.b32 	%r20, 8;
	// begin inline asm
	{  .reg .u64 r0;  .reg .u32 lo;  .reg .u32 hi;  .reg .pred p;  mov.b64 {lo, hi}, %rd14;  shfl.sync.up.b32 lo|p, lo, %r20, %r24, %r25;  shfl.sync.up.b32 hi|p, hi, %r20, %r24, %r25;  mov.b64 r0, {lo, hi};  @p add.u64 r0, r0, %rd14;  mov.u64 %rd17, r0;}
	// end inline asm
	mov.b32 	%r23, 16;
	// begin inline asm
	{  .reg .u64 r0;  .reg .u32 lo;  .reg .u32 hi;  .reg .pred p;  mov.b64 {lo, hi}, %rd17;  shfl.sync.up.b32 lo|p, lo, %r23, %r24, %r25;  shfl.sync.up.b32 hi|p, hi, %r23, %r24, %r25;  mov.b64 r0, {lo, hi};  @p add.u64 r0, r0, %rd17;  mov.u64 %rd20, r0;}
	// end inline asm
	sub.s64 	%rd37, %rd20, %rd10;
	ld.shared.u64 	%rd38, [%r27+16];
	ld.shared.u64 	%rd39, [%r27+24];
	ld.shared.u64 	%rd40, [%r27+32];
	ld.shared.u64 	%rd41, [%r27+40];
	ld.shared.u64 	%rd42, [%r27+48];
	ld.shared.u64 	%rd43, [%r27+56];
	ld.shared.u64 	%rd44, [%r27+64];
	add.s64 	%rd45, %rd38, %rd37;
	add.s64 	%rd46, %rd39, %rd45;
	add.s64 	%rd47, %rd40, %rd46;
	add.s64 	%rd48, %rd41, %rd47;
	add.s64 	%rd49, %rd42, %rd48;
	add.s64 	%rd50, %rd43, %rd49;
	add.s64 	%rd51, %rd44, %rd50;
	st.shared.u64 	[%r27+16], %rd37;
	st.shared.u64 	[%r27+24], %rd45;
	st.shared.u64 	[%r27+32], %rd46;
	st.shared.u64 	[%r27+40], %rd47;
	st.shared.u64 	[%r27+48], %rd48;
	st.shared.u64 	[%r27+56], %rd49;
	st.shared.u64 	[%r27+64], %rd50;
	st.shared.u64 	[%r27+72], %rd51;
$L__BB30_4:
	setp.gt.u32 	%p3, %r1, 255;
	bar.sync 	0;
	@%p3 bra 	$L__BB30_6;
	ld.shared.u64 	%rd52, [%r2];
	st.global.u64 	[%rd1], %rd52;
$L__BB30_6:
	ret;

}
	// .globl	_ZN3cub18CUB_300001_SM_10006detail10radix_sort29DeviceRadixSortOnesweepKernelINS1_5radix10policy_hubIiiyE10Policy1000ELNS0_9SortOrderE0EiiyiiNS1_21identity_decomposer_tEEEvPT5_SB_PT3_PKSC_PT1_PKSG_PT2_PKSK_T4_iiT6_
.visible .entry _ZN3cub18CUB_300001_SM_10006detail10radix_sort29DeviceRadixSortOnesweepKernelINS1_5radix10policy_hubIiiyE10Policy1000ELNS0_9SortOrderE0EiiyiiNS1_21identity_decomposer_tEEEvPT5_SB_PT3_PKSC_PT1_PKSG_PT2_PKSK_T4_iiT6_(
	.param .u64 .ptr .align 1 _ZN3cub18CUB_300001_SM_10006detail10radix_sort29DeviceRadixSortOnesweepKernelINS1_5radix10policy_hubIiiyE10Policy1000ELNS0_9SortOrderE0EiiyiiNS1_21identity_decomposer_tEEEvPT5_SB_PT3_PKSC_PT1_PKSG_PT2_PKSK_T4_iiT6__param_0,
	.param .u64 .ptr .align 1 _ZN3cub18CUB_300001_SM_10006detail10radix_sort29DeviceRadixSortOnesweepKernelINS1_5radix10policy_hubIiiyE10Policy1000ELNS0_9SortOrderE0EiiyiiNS1_21identity_decomposer_tEEEvPT5_SB_PT3_PKSC_PT1_PKSG_PT2_PKSK_T4_iiT6__param_1,
	.param .u64 .ptr .align 1 _ZN3cub18CUB_300001_SM_10006detail10radix_sort29DeviceRadixSortOnesweepKernelINS1_5radix10policy_hubIiiyE10Policy1000ELNS0_9SortOrderE0EiiyiiNS1_21identity_decomposer_tEEEvPT5_SB_PT3_PKSC_PT1_PKSG_PT2_PKSK_T4_iiT6__param_2,
	.param .u64 .ptr .align 1 _ZN3cub18CUB_300001_SM_10006detail10radix_sort29DeviceRadixSortOnesweepKernelINS1_5radix10policy_hubIiiyE10Policy1000ELNS0_9SortOrderE0EiiyiiNS1_21identity_decomposer_tEEEvPT5_SB_PT3_PKSC_PT1_PKSG_PT2_PKSK_T4_iiT6__param_3,
	.param .u64 .ptr .align 1 _ZN3cub18CUB_300001_SM_10006detail10radix_sort29DeviceRadixSortOnesweepKernelINS1_5radix10policy_hubIiiyE10Policy1000ELNS0_9SortOrderE0EiiyiiNS1_21identity_decomposer_tEEEvPT5_SB_PT3_PKSC_PT1_PKSG_PT2_PKSK_T4_iiT6__param_4,
	.param .u64 .ptr .align 1 _ZN3cub18CUB_300001_SM_10006detail10radix_sort29DeviceRadixSortOnesweepKernelINS1_5radix10policy_hubIiiyE10Policy1000ELNS0_9SortOrderE0EiiyiiNS1_21identity_decomposer_tEEEvPT5_SB_PT3_PKSC_PT1_PKSG_PT2_PKSK_T4_iiT6__param_5,
	.param .u64 .ptr .align 1 _ZN3cub18CUB_300001_SM_10006detail10radix_sort29DeviceRadixSortOnesweepKernelINS1_5radix10policy_hubIiiyE10Policy1000ELNS0_9SortOrderE0EiiyiiNS1_21identity_decomposer_tEEEvPT5_SB_PT3_PKSC_PT1_PKSG_PT2_PKSK_T4_iiT6__param_6,
	.param .u64 .ptr .align 1 _ZN3cub18CUB_300001_SM_10006detail10radix_sort29DeviceRadixSortOnesweepKernelINS1_5radix10policy_hubIiiyE10Policy1000ELNS0_9SortOrderE0EiiyiiNS1_21identity_decomposer_tEEEvPT5_SB_PT3_PKSC_PT1_PKSG_PT2_PKSK_T4_iiT6__param_7,
	.param .u32 _ZN3cub18CUB_300001_SM_10006detail10radix_sort29DeviceRadixSortOnesweepKernelINS1_5radix10policy_hubIiiyE10Policy1000ELNS0_9SortOrderE0EiiyiiNS1_21identity_decomposer_tEEEvPT5_SB_PT3_PKSC_PT1_PKSG_PT2_PKSK_T4_iiT6__param_8,
	.param .u32 _ZN3cub18CUB_300001_SM_10006detail10radix_sort29DeviceRadixSortOnesweepKernelINS1_5radix10policy_hubIiiyE10Policy1000ELNS0_9SortOrderE0EiiyiiNS1_21identity_decomposer_tEEEvPT5_SB_PT3_PKSC_PT1_PKSG_PT2_PKSK_T4_iiT6__param_9,
	.param .u32 _ZN3cub18CUB_300001_SM_10006detail10radix_sort29DeviceRadixSortOnesweepKernelINS1_5radix10policy_hubIiiyE10Policy1000ELNS0_9SortOrderE0EiiyiiNS1_21identity_decomposer_tEEEvPT5_SB_PT3_PKSC_PT1_PKSG_PT2_PKSK_T4_iiT6__param_10,
	.param .align 1 .b8 _ZN3cub18CUB_300001_SM_10006detail10radix_sort29DeviceRadixSortOnesweepKernelINS1_5radix10policy_hubIiiyE10Policy1000ELNS0_9SortOrderE0EiiyiiNS1_21identity_decomposer_tEEEvPT5_SB_PT3_PKSC_PT1_PKSG_PT2_PKSK_T4_iiT6__param_11[1]
)
.maxntid 384
{
	.reg .pred 	%p<205>;
	.reg .b32 	%r<2283>;
	.reg .b64 	%rd<457>;
	// demoted variable
	.shared .align 16 .b8 _ZZN3cub18CUB_300001_SM_10006detail10radix_sort29DeviceRadixSortOnesweepKernelINS1_5radix10policy_hubIiiyE10Policy1000ELNS0_9SortOrderE0EiiyiiNS1_21identity_decomposer_tEEEvPT5_SB_PT3_PKSC_PT1_PKSG_PT2_PKSK_T4_iiT6_E1s[28160];
	ld.param.u64 	%rd43, [_ZN3cub18CUB_300001_SM_10006detail10radix_sort29DeviceRadixSortOnesweepKernelINS1_5radix10policy_hubIiiyE10Policy1000ELNS0_9SortOrderE0EiiyiiNS1_21identity_decomposer_tEEEvPT5_SB_PT3_PKSC_PT1_PKSG_PT2_PKSK_T4_iiT6__param_0];
	ld.param.u64 	%rd44, [_ZN3cub18CUB_300001_SM_10006detail10radix_sort29DeviceRadixSortOnesweepKernelINS1_5radix10policy_hubIiiyE10Policy1000ELNS0_9SortOrderE0EiiyiiNS1_21identity_decomposer_tEEEvPT5_SB_PT3_PKSC_PT1_PKSG_PT2_PKSK_T4_iiT6__param_1];
	ld.param.u64 	%rd47, [_ZN3cub18CUB_300001_SM_10006detail10radix_sort29DeviceRadixSortOnesweepKernelINS1_5radix10policy_hubIiiyE10Policy1000ELNS0_9SortOrderE0EiiyiiNS1_21identity_decomposer_tEEEvPT5_SB_PT3_PKSC_PT1_PKSG_PT2_PKSK_T4_iiT6__param_4];
	ld.param.u64 	%rd50, [_ZN3cub18CUB_300001_SM_10006detail10radix_sort29DeviceRadixSortOnesweepKernelINS1_5radix10policy_hubIiiyE10Policy1000ELNS0_9SortOrderE0EiiyiiNS1_21identity_decomposer_tEEEvPT5_SB_PT3_PKSC_PT1_PKSG_PT2_PKSK_T4_iiT6__param_5];
	cvta.to.global.u64 	%rd1, %rd47;
	cvta.to.global.u64 	%rd2, %rd43;
	cvta.to.global.u64 	%rd3, %rd50;
	mov.u32 	%r1, %tid.x;
	// begin inline asm
	mov.u32 %r443, %laneid;
	// end inline asm
	setp.ne.s32 	%p1, %r1, 0;
	@%p1 bra 	$L__BB31_2;
	cvta.to.global.u64 	%rd51, %rd44;
	atom.global.add.u32 	%r444, [%rd51], 1;
	st.shared.u32 	[_ZZN3cub18CUB_300001_SM_10006detail10radix_sort29DeviceRadixSortOnesweepKernelINS1_5radix10policy_hubIiiyE10Policy1000ELNS0_9SortOrderE0EiiyiiNS1_21identity_decomposer_tEEEvPT5_SB_PT3_PKSC_PT1_PKSG_PT2_PKSK_T4_iiT6_E1s+26112], %r444;
$L__BB31_2:
	ld.param.u32 	%r2078, [_ZN3cub18CUB_300001_SM_10006detail10radix_sort29DeviceRadixSortOnesweepKernelINS1_5radix10policy_hubIiiyE10Policy1000ELNS0_9SortOrderE0EiiyiiNS1_21identity_decomposer_tEEEvPT5_SB_PT3_PKSC_PT1_PKSG_PT2_PKSK_T4_iiT6__param_8];
	bar.sync 	0;
	ld.shared.u32 	%r3, [_ZZN3cub18CUB_300001_SM_10006detail10radix_sort29DeviceRadixSortOnesweepKernelINS1_5radix10policy_hubIiiyE10Policy1000ELNS0_9SortOrderE0EiiyiiNS1_21identity_decomposer_tEEEvPT5_SB_PT3_PKSC_PT1_PKSG_PT2_PKSK_T4_iiT6_E1s+26112];
	mul.lo.s32 	%r445, %r3, 6528;
	add.s32 	%r4, %r445, 6528;
	setp.gt.s32 	%p2, %r4, %r2078;
	cvt.s64.s32 	%rd4, %r445;
	@%p2 bra 	$L__BB31_4;
	and.b32  	%r446, %r1, 31;
	and.b32  	%r447, %r1, 992;
	mul.lo.s32 	%r448, %r447, 17;
	or.b32  	%r449, %r448, %r446;
	cvt.u64.u32 	%rd52, %r449;
	add.s64 	%rd53, %rd52, %rd4;
	shl.b64 	%rd54, %rd53, 2;
	add.s64 	%rd55, %rd3, %rd54;
	ld.global.u32 	%r2165, [%rd55];
	ld.global.u32 	%r2164, [%rd55+128];
	ld.global.u32 	%r2163, [%rd55+256];
	ld.global.u32 	%r2162, [%rd55+384];
	ld.global.u32 	%r2161, [%rd55+512];
	ld.global.u32 	%r2160, [%rd55+640];
	ld.global.u32 	%r2159, [%rd55+768];
	ld.global.u32 	%r2158, [%rd55+896];
	ld.global.u32 	%r2157, [%rd55+1024];
	ld.global.u32 	%r2156, [%rd55+1152];
	ld.global.u32 	%r2155, [%rd55+1280];
	ld.global.u32 	%r2154, [%rd55+1408];
	ld.global.u32 	%r2153, [%rd55+1536];
	ld.global.u32 	%r2152, [%rd55+1664];
	ld.global.u32 	%r2151, [%rd55+1792];
	ld.global.u32 	%r2150, [%rd55+1920];
	ld.global.u32 	%r2149, [%rd55+2048];
	bra.uni 	$L__BB31_38;
$L__BB31_4:
	ld.param.u32 	%r2079, [_ZN3cub18CUB_300001_SM_10006detail10radix_sort29DeviceRadixSortOnesweepKernelINS1_5radix10policy_hubIiiyE10Policy1000ELNS0_9SortOrderE0EiiyiiNS1_21identity_decomposer_tEEEvPT5_SB_PT3_PKSC_PT1_PKSG_PT2_PKSK_T4_iiT6__param_8];
	cvt.u32.u64 	%r451, %rd4;
	sub.s32 	%r22, %r2079, %r451;
	and.b32  	%r452, %r1, 31;
	and.b32  	%r453, %r1, 992;
	mul.lo.s32 	%r454, %r453, 17;
	or.b32  	%r23, %r454, %r452;
	setp.ge.s32 	%p3, %r23, %r22;
	cvt.u64.u32 	%rd56, %r23;
	add.s64 	%rd57, %rd56, %rd4;
	shl.b64 	%rd58, %rd57, 2;
	add.s64 	%rd5, %rd3, %rd58;
	mov.b32 	%r2165, 2147483647;
	@%p3 bra 	$L__BB31_6;
	ld.global.u32 	%r2165, [%rd5];
$L__BB31_6:
	add.s32 	%r456, %r23, 32;
	setp.ge.s32 	%p4, %r456, %r22;
	mov.b32 	%r2164, 2147483647;
	@%p4 bra 	$L__BB31_8;
	ld.global.u32 	%r2164, [%rd5+128];
$L__BB31_8:
	add.s32 	%r458, %r23, 64;
	setp.ge.s32 	%p5, %r458, %r22;
	mov.b32 	%r2163, 2147483647;
	@%p5 bra 	$L__BB31_10;
	ld.global.u32 	%r2163, [%rd5+256];
$L__BB31_10:
	add.s32 	%r460, %r23, 96;
	setp.ge.s32 	%p6, %r460, %r22;
	mov.b32 	%r2162, 2147483647;
	@%p6 bra 	$L__BB31_12;
	ld.global.u32 	%r2162, [%rd5+384];
$L__BB31_12:
	add.s32 	%r462, %r23, 128;
	setp.ge.s32 	%p7, %r462, %r22;
	mov.b32 	%r2161, 2147483647;
	@%p7 bra 	$L__BB31_14;
	ld.global.u32 	%r2161, [%rd5+512];
$L__BB31_14:
	add.s32 	%r464, %r23, 160;
	setp.ge.s32 	%p8, %r464, %r22;
	mov.b32 	%r2160, 2147483647;
	@%p8 bra 	$L__BB31_16;
	ld.global.u32 	%r2160, [%rd5+640];
$L__BB31_16:
	add.s32 	%r466, %r23, 192;
	setp.ge.s32 	%p9, %r466, %r22;
	mov.b32 	%r2159, 2147483647;
	@%p9 bra 	$L__BB31_18;
	ld.global.u32 	%r2159, [%rd5+768];
$L__BB31_18:
	add.s32 	%r468, %r23, 224;
	setp.ge.s32 	%p10, %r468, %r22;
	mov.b32 	%r2158, 2147483647;
	@%p10 bra 	$L__BB31_20;
	ld.global.u32 	%r2158, [%rd5+896];
$L__BB31_20:
	add.s32 	%r470, %r23, 256;
	setp.ge.s32 	%p11, %r470, %r22;
	mov.b32 	%r2157, 2147483647;
	@%p11 bra 	$L__BB31_22;
	ld.global.u32 	%r2157, [%rd5+1024];
$L__BB31_22:
	add.s32 	%r472, %r23, 288;
	setp.ge.s32 	%p12, %r472, %r22;
	mov.b32 	%r2156, 2147483647;
	@%p12 bra 	$L__BB31_24;
	ld.global.u32 	%r2156, [%rd5+1152];
$L__BB31_24:
	add.s32 	%r474, %r23, 320;
	setp.ge.s32 	%p13, %r474, %r22;
	mov.b32 	%r2155, 2147483647;
	@%p13 bra 	$L__BB31_26;
	ld.global.u32 	%r2155, [%rd5+1280];
$L__BB31_26:
	add.s32 	%r476, %r23, 352;
	setp.ge.s32 	%p14, %r476, %r22;
	mov.b32 	%r2154, 2147483647;
	@%p14 bra 	$L__BB31_28;
	ld.global.u32 	%r2154, [%rd5+1408];
$L__BB31_28:
	add.s32 	%r478, %r23, 384;
	setp.ge.s32 	%p15, %r478, %r22;
	mov.b32 	%r2153, 2147483647;
	@%p15 bra 	$L__BB31_30;
	ld.global.u32 	%r2153, [%rd5+1536];
$L__BB31_30:
	add.s32 	%r480, %r23, 416;
	setp.ge.s32 	%p16, %r480, %r22;
	mov.b32 	%r2152, 2147483647;
	@%p16 bra 	$L__BB31_32;
	ld.global.u32 	%r2152, [%rd5+1664];
$L__BB31_32:
	add.s32 	%r482, %r23, 448;
	setp.ge.s32 	%p17, %r482, %r22;
	mov.b32 	%r2151, 2147483647;
	@%p17 bra 	$L__BB31_34;
	ld.global.u32 	%r2151, [%rd5+1792];
$L__BB31_34:
	add.s32 	%r484, %r23, 480;
	setp.ge.s32 	%p18, %r484, %r22;
	mov.b32 	%r2150, 2147483647;
	@%p18 bra 	$L__BB31_36;
	ld.global.u32 	%r2150, [%rd5+1920];
$L__BB31_36:
	add.s32 	%r486, %r23, 512;
	setp.ge.s32 	%p19, %r486, %r22;
	mov.b32 	%r2149, 2147483647;
	@%p19 bra 	$L__BB31_38;
	ld.global.u32 	%r2149, [%rd5+2048];
$L__BB31_38:
	ld.param.u32 	%r2131, [_ZN3cub18CUB_300001_SM_10006detail10radix_sort29DeviceRadixSortOnesweepKernelINS1_5radix10policy_hubIiiyE10Policy1000ELNS0_9SortOrderE0EiiyiiNS1_21identity_decomposer_tEEEvPT5_SB_PT3_PKSC_PT1_PKSG_PT2_PKSK_T4_iiT6__param_10];
	mov.b32 	%r487, -1;
	shl.b32 	%r488, %r487, %r2131;
	not.b32 	%r74, %r488;
	shr.u32 	%r75, %r1, 5;
	shl.b32 	%r489, %r75, 10;
	mov.u32 	%r490, _ZZN3cub18CUB_300001_SM_10006detail10radix_sort29DeviceRadixSortOnesweepKernelINS1_5radix10policy_hubIiiyE10Policy1000ELNS0_9SortOrderE0EiiyiiNS1_21identity_decomposer_tEEEvPT5_SB_PT3_PKSC_PT1_PKSG_PT2_PKSK_T4_iiT6_E1s;
	add.s32 	%r76, %r490, %r489;
	setp.gt.s32 	%p20, %r443, 255;
	@%p20 bra 	$L__BB31_51;
	max.s32 	%r491, %r443, 224;
	sub.s32 	%r492, %r491, %r443;
	add.s32 	%r493, %r492, 31;
	shr.u32 	%r494, %r493, 5;
	add.s32 	%r77, %r494, 1;
	and.b32  	%r78, %r77, 15;
	setp.lt.u32 	%p21, %r493, 480;
	mov.u32 	%r2169, %r443;
	@%p21 bra 	$L__BB31_42;
	and.b32  	%r495, %r77, 268435440;
	neg.s32 	%r2167, %r495;
	shl.b32 	%r497, %r443, 2;
	add.s32 	%r498, %r489, %r497;
	add.s32 	%r500, %r498, %r490;
	add.s32 	%r2166, %r500, 1024;
	mov.u32 	%r2169, %r443;
$L__BB31_41:
	.pragma "nounroll";
	mov.b32 	%r501, 0;
	st.shared.u32 	[%r2166+-1024], %r501;
	st.shared.u32 	[%r2166+-896], %r501;
	st.shared.u32 	[%r2166+-768], %r501;
	st.shared.u32 	[%r2166+-640], %r501;
	st.shared.u32 	[%r2166+-512], %r501;
	st.shared.u32 	[%r2166+-384], %r501;
	st.shared.u32 	[%r2166+-256], %r501;
	st.shared.u32 	[%r2166+-128], %r501;
	st.shared.u32 	[%r2166], %r501;
	st.shared.u32 	[%r2166+128], %r501;
	st.shared.u32 	[%r2166+256], %r501;
	st.shared.u32 	[%r2166+384], %r501;
	st.shared.u32 	[%r2166+512], %r501;
	st.shared.u32 	[%r2166+640], %r501;
	st.shared.u32 	[%r2166+768], %r501;
	st.shared.u32 	[%r2166+896], %r501;
	add.s32 	%r2169, %r2169, 512;
	add.s32 	%r2167, %r2167, 16;
	add.s32 	%r2166, %r2166, 2048;
	setp.ne.s32 	%p22, %r2167, 0;
	@%p22 bra 	$L__BB31_41;
$L__BB31_42:
	setp.eq.s32 	%p23, %r78, 0;
	@%p23 bra 	$L__BB31_51;
	and.b32  	%r88, %r77, 7;
	setp.lt.u32 	%p24, %r78, 8;
	@%p24 bra 	$L__BB31_45;
	shl.b32 	%r502, %r2169, 2;
	add.s32 	%r503, %r76, %r502;
	mov.b32 	%r504, 0;
	st.shared.u32 	[%r503], %r504;
	st.shared.u32 	[%r503+128], %r504;
	st.shared.u32 	[%r503+256], %r504;
	st.shared.u32 	[%r503+384], %r504;
	st.shared.u32 	[%r503+512], %r504;
	st.shared.u32 	[%r503+640], %r504;
	st.shared.u32 	[%r503+768], %r504;
	st.shared.u32 	[%r503+896], %r504;
	add.s32 	%r2169, %r2169, 256;
$L__BB31_45:
	setp.eq.s32 	%p25, %r88, 0;
	@%p25 bra 	$L__BB31_51;
	and.b32  	%r91, %r77, 3;
	setp.lt.u32 	%p26, %r88, 4;
	@%p26 bra 	$L__BB31_48;
	shl.b32 	%r505, %r2169, 2;
	add.s32 	%r506, %r76, %r505;
	mov.b32 	%r507, 0;
	st.shared.u32 	[%r506], %r507;
	st.shared.u32 	[%r506+128], %r507;
	st.shared.u32 	[%r506+256], %r507;
	st.shared.u32 	[%r506+384], %r507;
	add.s32 	%r2169, %r2169, 128;
$L__BB31_48:
	setp.eq.s32 	%p27, %r91, 0;
	@%p27 bra 	$L__BB31_51;
	shl.b32 	%r509, %r2169, 2;
	add.s32 	%r510, %r489, %r509;
	add.s32 	%r2173, %r490, %r510;
	neg.s32 	%r2172, %r91;
$L__BB31_50:
	.pragma "nounroll";
	mov.b32 	%r512, 0;
	st.shared.u32 	[%r2173], %r512;
	add.s32 	%r2173, %r2173, 128;
	add.s32 	%r2172, %r2172, 1;
	setp.ne.s32 	%p28, %r2172, 0;
	@%p28 bra 	$L__BB31_50;
$L__BB31_51:
	ld.param.u32 	%r2094, [_ZN3cub18CUB_300001_SM_10006detail10radix_sort29DeviceRadixSortOnesweepKernelINS1_5radix10policy_hubIiiyE10Policy1000ELNS0_9SortOrderE0EiiyiiNS1_21identity_decomposer_tEEEvPT5_SB_PT3_PKSC_PT1_PKSG_PT2_PKSK_T4_iiT6__param_9];
	bar.warp.sync 	-1;
	xor.b32  	%r514, %r2165, -2147483648;
	shr.u32 	%r515, %r514, %r2094;
	and.b32  	%r100, %r515, %r74;
	shl.b32 	%r516, %r100, 2;
	add.s32 	%r517, %r76, %r516;
	atom.shared.add.u32 	%r518, [%r517], 1;
	xor.b32  	%r2227, %r2164, -2147483648;
	shr.u32 	%r520, %r2227, %r2094;
	and.b32  	%r521, %r520, %r74;
	shl.b32 	%r522, %r521, 2;
	add.s32 	%r523, %r76, %r522;
	atom.shared.add.u32 	%r524, [%r523], 1;
	xor.b32  	%r2226, %r2163, -2147483648;
	shr.u32 	%r526, %r2226, %r2094;
	and.b32  	%r527, %r526, %r74;
	shl.b32 	%r528, %r527, 2;
	add.s32 	%r529, %r76, %r528;
	atom.shared.add.u32 	%r530, [%r529], 1;
	xor.b32  	%r2225, %r2162, -2147483648;
	shr.u32 	%r532, %r2225, %r2094;
	and.b32  	%r533, %r532, %r74;
	shl.b32 	%r534, %r533, 2;
	add.s32 	%r535, %r76, %r534;
	atom.shared.add.u32 	%r536, [%r535], 1;
	xor.b32  	%r537, %r2161, -2147483648;
	shr.u32 	%r538, %r537, %r2094;
	and.b32  	%r539, %r538, %r74;
	shl.b32 	%r540, %r539, 2;
	add.s32 	%r541, %r76, %r540;
	atom.shared.add.u32 	%r542, [%r541], 1;
	xor.b32  	%r543, %r2160, -2147483648;
	shr.u32 	%r544, %r543, %r2094;
	and.b32  	%r545, %r544, %r74;
	shl.b32 	%r546, %r545, 2;
	add.s32 	%r547, %r76, %r546;
	atom.shared.add.u32 	%r548, [%r547], 1;
	xor.b32  	%r549, %r2159, -2147483648;
	shr.u32 	%r550, %r549, %r2094;
	and.b32  	%r551, %r550, %r74;
	shl.b32 	%r552, %r551, 2;
	add.s32 	%r553, %r76, %r552;
	atom.shared.add.u32 	%r554, [%r553], 1;
	xor.b32  	%r555, %r2158, -2147483648;
	shr.u32 	%r556, %r555, %r2094;
	and.b32  	%r557, %r556, %r74;
	shl.b32 	%r558, %r557, 2;
	add.s32 	%r559, %r76, %r558;
	atom.shared.add.u32 	%r560, [%r559], 1;
	xor.b32  	%r561, %r2157, -2147483648;
	shr.u32 	%r562, %r561, %r2094;
	and.b32  	%r563, %r562, %r74;
	shl.b32 	%r564, %r563, 2;
	add.s32 	%r565, %r76, %r564;
	atom.shared.add.u32 	%r566, [%r565], 1;
	xor.b32  	%r567, %r2156, -2147483648;
	shr.u32 	%r568, %r567, %r2094;
	and.b32  	%r569, %r568, %r74;
	shl.b32 	%r570, %r569, 2;
	add.s32 	%r571, %r76, %r570;
	atom.shared.add.u32 	%r572, [%r571], 1;
	xor.b32  	%r573, %r2155, -2147483648;
	shr.u32 	%r574, %r573, %r2094;
	and.b32  	%r575, %r574, %r74;
	shl.b32 	%r576, %r575, 2;
	add.s32 	%r577, %r76, %r576;
	atom.shared.add.u32 	%r578, [%r577], 1;
	xor.b32  	%r579, %r2154, -2147483648;
	shr.u32 	%r580, %r579, %r2094;
	and.b32  	%r581, %r580, %r74;
	shl.b32 	%r582, %r581, 2;
	add.s32 	%r583, %r76, %r582;
	atom.shared.add.u32 	%r584, [%r583], 1;
	xor.b32  	%r585, %r2153, -2147483648;
	shr.u32 	%r586, %r585, %r2094;
	and.b32  	%r587, %r586, %r74;
	shl.b32 	%r588, %r587, 2;
	add.s32 	%r589, %r76, %r588;
	atom.shared.add.u32 	%r590, [%r589], 1;
	xor.b32  	%r591, %r2152, -2147483648;
	shr.u32 	%r592, %r591, %r2094;
	and.b32  	%r593, %r592, %r74;
	shl.b32 	%r594, %r593, 2;
	add.s32 	%r595, %r76, %r594;
	atom.shared.add.u32 	%r596, [%r595], 1;
	xor.b32  	%r597, %r2151, -2147483648;
	shr.u32 	%r598, %r597, %r2094;
	and.b32  	%r599, %r598, %r74;
	shl.b32 	%r600, %r599, 2;
	add.s32 	%r601, %r76, %r600;
	atom.shared.add.u32 	%r602, [%r601], 1;
	xor.b32  	%r603, %r2150, -2147483648;
	shr.u32 	%r604, %r603, %r2094;
	and.b32  	%r605, %r604, %r74;
	shl.b32 	%r606, %r605, 2;
	add.s32 	%r607, %r76, %r606;
	atom.shared.add.u32 	%r608, [%r607], 1;
	xor.b32  	%r2212, %r2149, -2147483648;
	shr.u32 	%r610, %r2212, %r2094;
	and.b32  	%r611, %r610, %r74;
	shl.b32 	%r612, %r611, 2;
	add.s32 	%r613, %r76, %r612;
	atom.shared.add.u32 	%r614, [%r613], 1;
	bar.sync 	0;
	setp.gt.u32 	%p29, %r1, 255;
	shl.b32 	%r615, %r1, 2;
	add.s32 	%r101, %r490, %r615;
	mov.b32 	%r2174, 0;
	@%p29 bra 	$L__BB31_53;
	ld.shared.u32 	%r617, [%r101];
	mov.b32 	%r618, 0;
	st.shared.u32 	[%r101], %r618;
	ld.shared.u32 	%r619, [%r101+1024];
	st.shared.u32 	[%r101+1024], %r617;
	add.s32 	%r620, %r619, %r617;
	ld.shared.u32 	%r621, [%r101+2048];
	st.shared.u32 	[%r101+2048], %r620;
	add.s32 	%r622, %r621, %r620;
	ld.shared.u32 	%r623, [%r101+3072];
	st.shared.u32 	[%r101+3072], %r622;
	add.s32 	%r624, %r623, %r622;
	ld.shared.u32 	%r625, [%r101+4096];
	st.shared.u32 	[%r101+4096], %r624;
	add.s32 	%r626, %r625, %r624;
	ld.shared.u32 	%r627, [%r101+5120];
	st.shared.u32 	[%r101+5120], %r626;
	add.s32 	%r628, %r627, %r626;
	ld.shared.u32 	%r629, [%r101+6144];
	st.shared.u32 	[%r101+6144], %r628;
	add.s32 	%r630, %r629, %r628;
	ld.shared.u32 	%r631, [%r101+7168];
	st.shared.u32 	[%r101+7168], %r630;
	add.s32 	%r632, %r631, %r630;
	ld.shared.u32 	%r633, [%r101+8192];
	st.shared.u32 	[%r101+8192], %r632;
	add.s32 	%r634, %r633, %r632;
	ld.shared.u32 	%r635, [%r101+9216];
	st.shared.u32 	[%r101+9216], %r634;
	add.s32 	%r636, %r635, %r634;
	ld.shared.u32 	%r637, [%r101+10240];
	st.shared.u32 	[%r101+10240], %r636;
	add.s32 	%r638, %r637, %r636;
	ld.shared.u32 	%r639, [%r101+11264];
	st.shared.u32 	[%r101+11264], %r638;
	add.s32 	%r2174, %r639, %r638;
$L__BB31_53:
	setp.gt.u32 	%p30, %r1, 255;
	shl.b32 	%r640, %r3, 8;
	add.s32 	%r641, %r640, %r1;
	mul.wide.s32 	%rd59, %r641, 4;
	add.s64 	%rd6, %rd2, %rd59;
	@%p30 bra 	$L__BB31_55;
	or.b32  	%r642, %r2174, 1073741824;
	st.volatile.global.u32 	[%rd6], %r642;
$L__BB31_55:
	ld.param.u64 	%rd442, [_ZN3cub18CUB_300001_SM_10006detail10radix_sort29DeviceRadixSortOnesweepKernelINS1_5radix10policy_hubIiiyE10Policy1000ELNS0_9SortOrderE0EiiyiiNS1_21identity_decomposer_tEEEvPT5_SB_PT3_PKSC_PT1_PKSG_PT2_PKSK_T4_iiT6__param_7];
	xor.b32  	%r2223, %r2160, -2147483648;
	xor.b32  	%r2224, %r2161, -2147483648;
	xor.b32  	%r2222, %r2159, -2147483648;
	xor.b32  	%r2221, %r2158, -2147483648;
	xor.b32  	%r2228, %r2165, -2147483648;
	xor.b32  	%r2218, %r2155, -2147483648;
	xor.b32  	%r2220, %r2157, -2147483648;
	xor.b32  	%r2217, %r2154, -2147483648;
	xor.b32  	%r2219, %r2156, -2147483648;
	xor.b32  	%r2215, %r2152, -2147483648;
	xor.b32  	%r2216, %r2153, -2147483648;
	xor.b32  	%r2213, %r2150, -2147483648;
	xor.b32  	%r2214, %r2151, -2147483648;
	setp.lt.u32 	%p31, %r1, 256;
	setp.eq.s32 	%p32, %r2174, 6528;
	and.pred  	%p33, %p31, %p32;
	selp.u32 	%r643, 1, 0, %p33;
	{ 
	.reg .pred 	%p1; 
	.reg .pred 	%p2; 
	setp.ne.u32 	%p1, %r643, 0; 
	bar.red.or.pred 	%p2, 0, %p1; 
	selp.u32 	%r644, 1, 0, %p2; 
	}
	setp.eq.s32 	%p34, %r644, 0;
	and.b32  	%r645, %r1, 992;
	and.b32  	%r646, %r1, 31;
	mul.lo.s32 	%r647, %r645, 17;
	or.b32  	%r648, %r647, %r646;
	cvt.u64.u32 	%rd7, %r648;
	mul.lo.s32 	%r649, %r3, 6528;
	cvt.s64.s32 	%rd60, %r649;
	add.s64 	%rd61, %rd7, %rd60;
	cvta.to.global.u64 	%rd62, %rd442;
	shl.b64 	%rd63, %rd61, 2;
	add.s64 	%rd8, %rd62, %rd63;
	cvt.u64.u32 	%rd9, %r1;
	@%p34 bra 	$L__BB31_175;
	setp.gt.u32 	%p35, %r1, 255;
	shl.b32 	%r650, %r1, 3;
	mov.u32 	%r651, _ZZN3cub18CUB_300001_SM_10006detail10radix_sort29DeviceRadixSortOnesweepKernelINS1_5radix10policy_hubIiiyE10Policy1000ELNS0_9SortOrderE0EiiyiiNS1_21identity_decomposer_tEEEvPT5_SB_PT3_PKSC_PT1_PKSG_PT2_PKSK_T4_iiT6_E1s;
	add.s32 	%r652, %r651, %r650;
	add.s32 	%r121, %r652, 26112;
	@%p35 bra 	$L__BB31_64;
	ld.param.u64 	%rd436, [_ZN3cub18CUB_300001_SM_10006detail10radix_sort29DeviceRadixSortOnesweepKernelINS1_5radix10policy_hubIiiyE10Policy1000ELNS0_9SortOrderE0EiiyiiNS1_21identity_decomposer_tEEEvPT5_SB_PT3_PKSC_PT1_PKSG_PT2_PKSK_T4_iiT6__param_3];
	cvta.to.global.u64 	%rd64, %rd436;
	shl.b64 	%rd65, %rd9, 3;
	add.s64 	%rd66, %rd64, %rd65;
	ld.global.u64 	%rd67, [%rd66];
	setp.gt.u32 	%p36, %r1, %r100;
	selp.b64 	%rd68, 6528, 0, %p36;
	sub.s64 	%rd455, %rd67, %rd68;
	st.shared.u64 	[%r121], %rd455;
	setp.lt.s32 	%p37, %r3, 1;
	mov.u32 	%r2178, %r2174;
	@%p37 bra 	$L__BB31_63;
	mov.b32 	%r2176, -1;
	mov.u32 	%r2175, %r3;
	mov.u32 	%r2178, %r2174;
$L__BB31_59:
	ld.param.u64 	%rd429, [_ZN3cub18CUB_300001_SM_10006detail10radix_sort29DeviceRadixSortOnesweepKernelINS1_5radix10policy_hubIiiyE10Policy1000ELNS0_9SortOrderE0EiiyiiNS1_21identity_decomposer_tEEEvPT5_SB_PT3_PKSC_PT1_PKSG_PT2_PKSK_T4_iiT6__param_0];
	add.s32 	%r125, %r2175, -1;
	shl.b32 	%r654, %r125, 8;
	add.s32 	%r655, %r654, %r1;
	cvta.to.global.u64 	%rd69, %rd429;
	mul.wide.s32 	%rd70, %r655, 4;
	add.s64 	%rd11, %rd69, %rd70;
$L__BB31_60:
	membar.cta;
	ld.volatile.global.u32 	%r126, [%rd11];
	setp.eq.s32 	%p38, %r126, 0;
	@%p38 bra 	$L__BB31_60;
	and.b32  	%r656, %r126, 1073741823;
	add.s32 	%r2178, %r656, %r2178;
	setp.gt.s32 	%p39, %r126, -1;
	vote.sync.ballot.b32 	%r2176, %p39, %r2176;
	setp.gt.u32 	%p41, %r2175, 1;
	and.pred  	%p42, %p39, %p41;
	mov.u32 	%r2175, %r125;
	@%p42 bra 	$L__BB31_59;
	ld.shared.u64 	%rd455, [%r121];
$L__BB31_63:
	or.b32  	%r657, %r2178, -2147483648;
	st.volatile.global.u32 	[%rd6], %r657;
	sub.s32 	%r658, %r2178, %r2174;
	cvt.s64.s32 	%rd71, %r658;
	add.s64 	%rd72, %rd455, %rd71;
	st.shared.u64 	[%r121], %rd72;
$L__BB31_64:
	ld.param.u32 	%r2080, [_ZN3cub18CUB_300001_SM_10006detail10radix_sort29DeviceRadixSortOnesweepKernelINS1_5radix10policy_hubIiiyE10Policy1000ELNS0_9SortOrderE0EiiyiiNS1_21identity_decomposer_tEEEvPT5_SB_PT3_PKSC_PT1_PKSG_PT2_PKSK_T4_iiT6__param_8];
	ld.param.u64 	%rd432, [_ZN3cub18CUB_300001_SM_10006detail10radix_sort29DeviceRadixSortOnesweepKernelINS1_5radix10policy_hubIiiyE10Policy1000ELNS0_9SortOrderE0EiiyiiNS1_21identity_decomposer_tEEEvPT5_SB_PT3_PKSC_PT1_PKSG_PT2_PKSK_T4_iiT6__param_2];
	setp.gt.u32 	%p43, %r1, 255;
	setp.lt.s32 	%p44, %r4, %r2080;
	setp.eq.s64 	%p45, %rd432, 0;
	or.pred  	%p46, %p45, %p44;
	or.pred  	%p47, %p43, %p46;
	@%p47 bra 	$L__BB31_66;
	ld.param.u64 	%rd433, [_ZN3cub18CUB_300001_SM_10006detail10radix_sort29DeviceRadixSortOnesweepKernelINS1_5radix10policy_hubIiiyE10Policy1000ELNS0_9SortOrderE0EiiyiiNS1_21identity_decomposer_tEEEvPT5_SB_PT3_PKSC_PT1_PKSG_PT2_PKSK_T4_iiT6__param_2];
	ld.shared.u64 	%rd73, [%r121];
	setp.gt.u32 	%p48, %r1, %r100;
	selp.b64 	%rd74, 6528, 0, %p48;
	cvt.s64.s32 	%rd75, %r2174;
	add.s64 	%rd76, %rd74, %rd75;
	add.s64 	%rd77, %rd76, %rd73;
	cvta.to.global.u64 	%rd78, %rd433;
	shl.b64 	%rd79, %rd9, 3;
	add.s64 	%rd80, %rd78, %rd79;
	st.global.u64 	[%rd80], %rd77;
$L__BB31_66:
	ld.param.u32 	%r2081, [_ZN3cub18CUB_300001_SM_10006detail10radix_sort29DeviceRadixSortOnesweepKernelINS1_5radix10policy_hubIiiyE10Policy1000ELNS0_9SortOrderE0EiiyiiNS1_21identity_decomposer_tEEEvPT5_SB_PT3_PKSC_PT1_PKSG_PT2_PKSK_T4_iiT6__param_8];
	setp.gt.s32 	%p49, %r4, %r2081;
	bar.sync 	0;
	shl.b32 	%r659, %r100, 3;
	add.s32 	%r661, %r651, %r659;
	ld.shared.u64 	%rd14, [%r661+26112];
	@%p49 bra 	$L__BB31_68;
	add.s64 	%rd81, %rd14, %rd7;
	shl.b64 	%rd82, %rd81, 2;
	add.s64 	%rd83, %rd1, %rd82;
	st.global.u32 	[%rd83], %r2165;
	st.global.u32 	[%rd83+128], %r2164;
	st.global.u32 	[%rd83+256], %r2163;
	st.global.u32 	[%rd83+384], %r2162;
	st.global.u32 	[%rd83+512], %r2161;
	st.global.u32 	[%rd83+640], %r2160;
	st.global.u32 	[%rd83+768], %r2159;
	st.global.u32 	[%rd83+896], %r2158;
	st.global.u32 	[%rd83+1024], %r2157;
	st.global.u32 	[%rd83+1152], %r2156;
	st.global.u32 	[%rd83+1280], %r2155;
	st.global.u32 	[%rd83+1408], %r2154;
	st.global.u32 	[%rd83+1536], %r2153;
	st.global.u32 	[%rd83+1664], %r2152;
	st.global.u32 	[%rd83+1792], %r2151;
	st.global.u32 	[%rd83+1920], %r2150;
	st.global.u32 	[%rd83+2048], %r2149;
	bra.uni 	$L__BB31_102;
$L__BB31_68:
	ld.param.u32 	%r2082, [_ZN3cub18CUB_300001_SM_10006detail10radix_sort29DeviceRadixSortOnesweepKernelINS1_5radix10policy_hubIiiyE10Policy1000ELNS0_9SortOrderE0EiiyiiNS1_21identity_decomposer_tEEEvPT5_SB_PT3_PKSC_PT1_PKSG_PT2_PKSK_T4_iiT6__param_8];
	cvt.u32.u64 	%r662, %rd7;
	mad.lo.s32 	%r130, %r3, -6528, %r2082;
	setp.ge.s32 	%p50, %r662, %r130;
	add.s64 	%rd84, %rd14, %rd7;
	shl.b64 	%rd85, %rd84, 2;
	add.s64 	%rd15, %rd1, %rd85;
	@%p50 bra 	$L__BB31_70;
	st.global.u32 	[%rd15], %r2165;
$L__BB31_70:
	add.s32 	%r664, %r662, 32;
	setp.ge.s32 	%p51, %r664, %r130;
	@%p51 bra 	$L__BB31_72;
	st.global.u32 	[%rd15+128], %r2164;
$L__BB31_72:
	add.s32 	%r666, %r662, 64;
	setp.ge.s32 	%p52, %r666, %r130;
	@%p52 bra 	$L__BB31_74;
	st.global.u32 	[%rd15+256], %r2163;
$L__BB31_74:
	add.s32 	%r668, %r662, 96;
	setp.ge.s32 	%p53, %r668, %r130;
	@%p53 bra 	$L__BB31_76;
	st.global.u32 	[%rd15+384], %r2162;
$L__BB31_76:
	add.s32 	%r670, %r662, 128;
	setp.ge.s32 	%p54, %r670, %r130;
	@%p54 bra 	$L__BB31_78;
	st.global.u32 	[%rd15+512], %r2161;
$L__BB31_78:
	add.s32 	%r672, %r662, 160;
	setp.ge.s32 	%p55, %r672, %r130;
	@%p55 bra 	$L__BB31_80;
	st.global.u32 	[%rd15+640], %r2160;
$L__BB31_80:
	add.s32 	%r674, %r662, 192;
	setp.ge.s32 	%p56, %r674, %r130;
	@%p56 bra 	$L__BB31_82;
	st.global.u32 	[%rd15+768], %r2159;
$L__BB31_82:
	add.s32 	%r676, %r662, 224;
	setp.ge.s32 	%p57, %r676, %r130;
	@%p57 bra 	$L__BB31_84;
	st.global.u32 	[%rd15+896], %r2158;
$L__BB31_84:
	add.s32 	%r678, %r662, 256;
	setp.ge.s32 	%p58, %r678, %r130;
	@%p58 bra 	$L__BB31_86;
	st.global.u32 	[%rd15+1024], %r2157;
$L__BB31_86:
	add.s32 	%r680, %r662, 288;
	setp.ge.s32 	%p59, %r680, %r130;
	@%p59 bra 	$L__BB31_88;
	st.global.u32 	[%rd15+1152], %r2156;
$L__BB31_88:
	add.s32 	%r682, %r662, 320;
	setp.ge.s32 	%p60, %r682, %r130;
	@%p60 bra 	$L__BB31_90;
	st.global.u32 	[%rd15+1280], %r2155;
$L__BB31_90:
	add.s32 	%r684, %r662, 352;
	setp.ge.s32 	%p61, %r684, %r130;
	@%p61 bra 	$L__BB31_92;
	st.global.u32 	[%rd15+1408], %r2154;
$L__BB31_92:
	add.s32 	%r686, %r662, 384;
	setp.ge.s32 	%p62, %r686, %r130;
	@%p62 bra 	$L__BB31_94;
	st.global.u32 	[%rd15+1536], %r2153;
$L__BB31_94:
	add.s32 	%r688, %r662, 416;
	setp.ge.s32 	%p63, %r688, %r130;
	@%p63 bra 	$L__BB31_96;
	st.global.u32 	[%rd15+1664], %r2152;
$L__BB31_96:
	add.s32 	%r690, %r662, 448;
	setp.ge.s32 	%p64, %r690, %r130;
	@%p64 bra 	$L__BB31_98;
	st.global.u32 	[%rd15+1792], %r2151;
$L__BB31_98:
	add.s32 	%r692, %r662, 480;
	setp.ge.s32 	%p65, %r692, %r130;
	@%p65 bra 	$L__BB31_100;
	st.global.u32 	[%rd15+1920], %r2150;
$L__BB31_100:
	add.s32 	%r694, %r662, 512;
	setp.ge.s32 	%p66, %r694, %r130;
	@%p66 bra 	$L__BB31_102;
	st.global.u32 	[%rd15+2048], %r2149;
$L__BB31_102:
	ld.param.u32 	%r2083, [_ZN3cub18CUB_300001_SM_10006detail10radix_sort29DeviceRadixSortOnesweepKernelINS1_5radix10policy_hubIiiyE10Policy1000ELNS0_9SortOrderE0EiiyiiNS1_21identity_decomposer_tEEEvPT5_SB_PT3_PKSC_PT1_PKSG_PT2_PKSK_T4_iiT6__param_8];
	setp.gt.s32 	%p67, %r4, %r2083;
	@%p67 bra 	$L__BB31_104;
	ld.global.u32 	%r2211, [%rd8];
	ld.global.u32 	%r2210, [%rd8+128];
	ld.global.u32 	%r2209, [%rd8+256];
	ld.global.u32 	%r2208, [%rd8+384];
	ld.global.u32 	%r2207, [%rd8+512];
	ld.global.u32 	%r2206, [%rd8+640];
	ld.global.u32 	%r2205, [%rd8+768];
	ld.global.u32 	%r2204, [%rd8+896];
	ld.global.u32 	%r2203, [%rd8+1024];
	ld.global.u32 	%r2202, [%rd8+1152];
	ld.global.u32 	%r2201, [%rd8+1280];
	ld.global.u32 	%r2200, [%rd8+1408];
	ld.global.u32 	%r2199, [%rd8+1536];
	ld.global.u32 	%r2198, [%rd8+1664];
	ld.global.u32 	%r2197, [%rd8+1792];
	ld.global.u32 	%r2196, [%rd8+1920];
	ld.global.u32 	%r2195, [%rd8+2048];
	bra.uni 	$L__BB31_138;
$L__BB31_104:
	ld.param.u32 	%r2084, [_ZN3cub18CUB_300001_SM_10006detail10radix_sort29DeviceRadixSortOnesweepKernelINS1_5radix10policy_hubIiiyE10Policy1000ELNS0_9SortOrderE0EiiyiiNS1_21identity_decomposer_tEEEvPT5_SB_PT3_PKSC_PT1_PKSG_PT2_PKSK_T4_iiT6__param_8];
	cvt.u32.u64 	%r696, %rd7;
	sub.s32 	%r148, %r2084, %r649;
	setp.ge.s32 	%p68, %r696, %r148;
	@%p68 bra 	$L__BB31_106;
	ld.global.u32 	%r2211, [%rd8];
$L__BB31_106:
	add.s32 	%r700, %r696, 32;
	setp.ge.s32 	%p69, %r700, %r148;
	@%p69 bra 	$L__BB31_108;
	ld.global.u32 	%r2210, [%rd8+128];
$L__BB31_108:
	add.s32 	%r703, %r696, 64;
	setp.ge.s32 	%p70, %r703, %r148;
	@%p70 bra 	$L__BB31_110;
	ld.global.u32 	%r2209, [%rd8+256];
$L__BB31_110:
	add.s32 	%r706, %r696, 96;
	setp.ge.s32 	%p71, %r706, %r148;
	@%p71 bra 	$L__BB31_112;
	ld.global.u32 	%r2208, [%rd8+384];
$L__BB31_112:
	add.s32 	%r709, %r696, 128;
	setp.ge.s32 	%p72, %r709, %r148;
	@%p72 bra 	$L__BB31_114;
	ld.global.u32 	%r2207, [%rd8+512];
$L__BB31_114:
	add.s32 	%r712, %r696, 160;
	setp.ge.s32 	%p73, %r712, %r148;
	@%p73 bra 	$L__BB31_116;
	ld.global.u32 	%r2206, [%rd8+640];
$L__BB31_116:
	add.s32 	%r715, %r696, 192;
	setp.ge.s32 	%p74, %r715, %r148;
	@%p74 bra 	$L__BB31_118;
	ld.global.u32 	%r2205, [%rd8+768];
$L__BB31_118:
	add.s32 	%r718, %r696, 224;
	setp.ge.s32 	%p75, %r718, %r148;
	@%p75 bra 	$L__BB31_120;
	ld.global.u32 	%r2204, [%rd8+896];
$L__BB31_120:
	add.s32 	%r721, %r696, 256;
	setp.ge.s32 	%p76, %r721, %r148;
	@%p76 bra 	$L__BB31_122;
	ld.global.u32 	%r2203, [%rd8+1024];
$L__BB31_122:
	add.s32 	%r724, %r696, 288;
	setp.ge.s32 	%p77, %r724, %r148;
	@%p77 bra 	$L__BB31_124;
	ld.global.u32 	%r2202, [%rd8+1152];
$L__BB31_124:
	add.s32 	%r727, %r696, 320;
	setp.ge.s32 	%p78, %r727, %r148;
	@%p78 bra 	$L__BB31_126;
	ld.global.u32 	%r2201, [%rd8+1280];
$L__BB31_126:
	add.s32 	%r730, %r696, 352;
	setp.ge.s32 	%p79, %r730, %r148;
	@%p79 bra 	$L__BB31_128;
	ld.global.u32 	%r2200, [%rd8+1408];
$L__BB31_128:
	add.s32 	%r733, %r696, 384;
	setp.ge.s32 	%p80, %r733, %r148;
	@%p80 bra 	$L__BB31_130;
	ld.global.u32 	%r2199, [%rd8+1536];
$L__BB31_130:
	add.s32 	%r736, %r696, 416;
	setp.ge.s32 	%p81, %r736, %r148;
	@%p81 bra 	$L__BB31_132;
	ld.global.u32 	%r2198, [%rd8+1664];
$L__BB31_132:
	add.s32 	%r739, %r696, 448;
	setp.ge.s32 	%p82, %r739, %r148;
	@%p82 bra 	$L__BB31_134;
	ld.global.u32 	%r2197, [%rd8+1792];
$L__BB31_134:
	add.s32 	%r742, %r696, 480;
	setp.ge.s32 	%p83, %r742, %r148;
	@%p83 bra 	$L__BB31_136;
	ld.global.u32 	%r2196, [%rd8+1920];
$L__BB31_136:
	add.s32 	%r745, %r696, 512;
	setp.ge.s32 	%p84, %r745, %r148;
	@%p84 bra 	$L__BB31_138;
	ld.global.u32 	%r2195, [%rd8+2048];
$L__BB31_138:
	ld.param.u32 	%r2085, [_ZN3cub18CUB_300001_SM_10006detail10radix_sort29DeviceRadixSortOnesweepKernelINS1_5radix10policy_hubIiiyE10Policy1000ELNS0_9SortOrderE0EiiyiiNS1_21identity_decomposer_tEEEvPT5_SB_PT3_PKSC_PT1_PKSG_PT2_PKSK_T4_iiT6__param_8];
	mad.lo.s32 	%r746, %r3, 6528, 6528;
	setp.gt.s32 	%p85, %r746, %r2085;
	@%p85 bra 	$L__BB31_140;
	ld.param.u64 	%rd439, [_ZN3cub18CUB_300001_SM_10006detail10radix_sort29DeviceRadixSortOnesweepKernelINS1_5radix10policy_hubIiiyE10Policy1000ELNS0_9SortOrderE0EiiyiiNS1_21identity_decomposer_tEEEvPT5_SB_PT3_PKSC_PT1_PKSG_PT2_PKSK_T4_iiT6__param_6];
	add.s64 	%rd86, %rd14, %rd7;
	cvta.to.global.u64 	%rd87, %rd439;
	shl.b64 	%rd88, %rd86, 2;
	add.s64 	%rd89, %rd87, %rd88;
	st.global.u32 	[%rd89], %r2211;
	st.global.u32 	[%rd89+128], %r2210;
	st.global.u32 	[%rd89+256], %r2209;
	st.global.u32 	[%rd89+384], %r2208;
	st.global.u32 	[%rd89+512], %r2207;
	st.global.u32 	[%rd89+640], %r2206;
	st.global.u32 	[%rd89+768], %r2205;
	st.global.u32 	[%rd89+896], %r2204;
	st.global.u32 	[%rd89+1024], %r2203;
	st.global.u32 	[%rd89+1152], %r2202;
	st.global.u32 	[%rd89+1280], %r2201;
	st.global.u32 	[%rd89+1408], %r2200;
	st.global.u32 	[%rd89+1536], %r2199;
	st.global.u32 	[%rd89+1664], %r2198;
	st.global.u32 	[%rd89+1792], %r2197;
	st.global.u32 	[%rd89+1920], %r2196;
	st.global.u32 	[%rd89+2048], %r2195;
	bra.uni 	$L__BB31_174;
$L__BB31_140:
	ld.param.u32 	%r2086, [_ZN3cub18CUB_300001_SM_10006detail10radix_sort29DeviceRadixSortOnesweepKernelINS1_5radix10policy_hubIiiyE10Policy1000ELNS0_9SortOrderE0EiiyiiNS1_21identity_decomposer_tEEEvPT5_SB_PT3_PKSC_PT1_PKSG_PT2_PKSK_T4_iiT6__param_8];
	ld.param.u64 	%rd440, [_ZN3cub18CUB_300001_SM_10006detail10radix_sort29DeviceRadixSortOnesweepKernelINS1_5radix10policy_hubIiiyE10Policy1000ELNS0_9SortOrderE0EiiyiiNS1_21identity_decomposer_tEEEvPT5_SB_PT3_PKSC_PT1_PKSG_PT2_PKSK_T4_iiT6__param_6];
	cvt.u32.u64 	%r747, %rd7;
	mad.lo.s32 	%r199, %r3, -6528, %r2086;
	setp.ge.s32 	%p86, %r747, %r199;
	add.s64 	%rd90, %rd14, %rd7;
	cvta.to.global.u64 	%rd91, %rd440;
	shl.b64 	%rd92, %rd90, 2;
	add.s64 	%rd16, %rd91, %rd92;
	@%p86 bra 	$L__BB31_142;
	st.global.u32 	[%rd16], %r2211;
$L__BB31_142:
	add.s32 	%r749, %r747, 32;
	setp.ge.s32 	%p87, %r749, %r199;
	@%p87 bra 	$L__BB31_144;
	st.global.u32 	[%rd16+128], %r2210;
$L__BB31_144:
	add.s32 	%r751, %r747, 64;
	setp.ge.s32 	%p88, %r751, %r199;
	@%p88 bra 	$L__BB31_146;
	st.global.u32 	[%rd16+256], %r2209;
$L__BB31_146:
	add.s32 	%r753, %r747, 96;
	setp.ge.s32 	%p89, %r753, %r199;
	@%p89 bra 	$L__BB31_148;
	st.global.u32 	[%rd16+384], %r2208;
$L__BB31_148:
	add.s32 	%r755, %r747, 128;
	setp.ge.s32 	%p90, %r755, %r199;
	@%p90 bra 	$L__BB31_150;
	st.global.u32 	[%rd16+512], %r2207;
$L__BB31_150:
	add.s32 	%r757, %r747, 160;
	setp.ge.s32 	%p91, %r757, %r199;
	@%p91 bra 	$L__BB31_152;
	st.global.u32 	[%rd16+640], %r2206;
$L__BB31_152:
	add.s32 	%r759, %r747, 192;
	setp.ge.s32 	%p92, %r759, %r199;
	@%p92 bra 	$L__BB31_154;
	st.global.u32 	[%rd16+768], %r2205;
$L__BB31_154:
	add.s32 	%r761, %r747, 224;
	setp.ge.s32 	%p93, %r761, %r199;
	@%p93 bra 	$L__BB31_156;
	st.global.u32 	[%rd16+896], %r2204;
$L__BB31_156:
	add.s32 	%r763, %r747, 256;
	setp.ge.s32 	%p94, %r763, %r199;
	@%p94 bra 	$L__BB31_158;
	st.global.u32 	[%rd16+1024], %r2203;
$L__BB31_158:
	add.s32 	%r765, %r747, 288;
	setp.ge.s32 	%p95, %r765, %r199;
	@%p95 bra 	$L__BB31_160;
	st.global.u32 	[%rd16+1152], %r2202;
$L__BB31_160:
	add.s32 	%r767, %r747, 320;
	setp.ge.s32 	%p96, %r767, %r199;
	@%p96 bra 	$L__BB31_162;
	st.global.u32 	[%rd16+1280], %r2201;
$L__BB31_162:
	add.s32 	%r769, %r747, 352;
	setp.ge.s32 	%p97, %r769, %r199;
	@%p97 bra 	$L__BB31_164;
	st.global.u32 	[%rd16+1408], %r2200;
$L__BB31_164:
	add.s32 	%r771, %r747, 384;
	setp.ge.s32 	%p98, %r771, %r199;
	@%p98 bra 	$L__BB31_166;
	st.global.u32 	[%rd16+1536], %r2199;
$L__BB31_166:
	add.s32 	%r773, %r747, 416;
	setp.ge.s32 	%p99, %r773, %r199;
	@%p99 bra 	$L__BB31_168;
	st.global.u32 	[%rd16+1664], %r2198;
$L__BB31_168:
	add.s32 	%r775, %r747, 448;
	setp.ge.s32 	%p100, %r775, %r199;
	@%p100 bra 	$L__BB31_170;
	st.global.u32 	[%rd16+1792], %r2197;
$L__BB31_170:
	add.s32 	%r777, %r747, 480;
	setp.ge.s32 	%p101, %r777, %r199;
	@%p101 bra 	$L__BB31_172;
	st.global.u32 	[%rd16+1920], %r2196;
$L__BB31_172:
	add.s32 	%r779, %r747, 512;
	setp.ge.s32 	%p102, %r779, %r199;
	@%p102 bra 	$L__BB31_174;
	st.global.u32 	[%rd16+2048], %r2195;
$L__BB31_174:
	// begin inline asm
	exit;
	// end inline asm
	mov.u32 	%r2212, %r2149;
	mov.u32 	%r2213, %r2150;
	mov.u32 	%r2214, %r2151;
	mov.u32 	%r2215, %r2152;
	mov.u32 	%r2216, %r2153;
	mov.u32 	%r2217, %r2154;
	mov.u32 	%r2218, %r2155;
	mov.u32 	%r2219, %r2156;
	mov.u32 	%r2220, %r2157;
	mov.u32 	%r2221, %r2158;
	mov.u32 	%r2222, %r2159;
	mov.u32 	%r2223, %r2160;
	mov.u32 	%r2224, %r2161;
	mov.u32 	%r2225, %r2162;
	mov.u32 	%r2226, %r2163;
	mov.u32 	%r2227, %r2164;
	mov.u32 	%r2228, %r2165;
$L__BB31_175:
	mul.hi.u32 	%r780, %r1, 357913942;
	add.s32 	%r781, %r780, %r1;
	shl.b32 	%r782, %r781, 2;
	mov.u32 	%r783, _ZZN3cub18CUB_300001_SM_10006detail10radix_sort29DeviceRadixSortOnesweepKernelINS1_5radix10policy_hubIiiyE10Policy1000ELNS0_9SortOrderE0EiiyiiNS1_21identity_decomposer_tEEEvPT5_SB_PT3_PKSC_PT1_PKSG_PT2_PKSK_T4_iiT6_E1s;
	add.s32 	%r784, %r783, %r782;
	add.s32 	%r217, %r784, 13328;
	st.shared.u32 	[%r784+13328], %r2174;
	bar.sync 	0;
	setp.gt.u32 	%p103, %r1, 31;
	@%p103 bra 	$L__BB31_177;
	mad.lo.s32 	%r816, %r1, 52, %r783;
	ld.shared.u32 	%r817, [%r816+13328];
	ld.shared.u32 	%r818, [%r816+13332];
	ld.shared.u32 	%r819, [%r816+13336];
	ld.shared.u32 	%r820, [%r816+13340];
	ld.shared.u32 	%r821, [%r816+13344];
	ld.shared.u32 	%r822, [%r816+13348];
	ld.shared.u32 	%r823, [%r816+13352];
	ld.shared.u32 	%r824, [%r816+13356];
	ld.shared.u32 	%r825, [%r816+13360];
	ld.shared.u32 	%r826, [%r816+13364];
	ld.shared.u32 	%r827, [%r816+13368];
	ld.shared.u32 	%r828, [%r816+13372];
	add.s32 	%r829, %r818, %r817;
	add.s32 	%r830, %r829, %r819;
	add.s32 	%r831, %r830, %r820;
	add.s32 	%r832, %r831, %r821;
	add.s32 	%r833, %r832, %r822;
	add.s32 	%r834, %r833, %r823;
	add.s32 	%r835, %r834, %r824;
	add.s32 	%r836, %r835, %r825;
	add.s32 	%r837, %r836, %r826;
	add.s32 	%r838, %r837, %r827;
	add.s32 	%r789, %r838, %r828;
	mov.b32 	%r787, 1;
	mov.b32 	%r812, 0;
	mov.b32 	%r814, -1;
	// begin inline asm
	{  .reg .s32 r0;  .reg .pred p;  shfl.sync.up.b32 r0|p, %r789, %r787, %r812, %r814;  @p add.s32 r0, r0, %r789;  mov.s32 %r785, r0;}
	// end inline asm
	mov.b32 	%r793, 2;
	// begin inline asm
	{  .reg .s32 r0;  .reg .pred p;  shfl.sync.up.b32 r0|p, %r785, %r793, %r812, %r814;  @p add.s32 r0, r0, %r785;  mov.s32 %r791, r0;}
	// end inline asm
	mov.b32 	%r799, 4;
	// begin inline asm
	{  .reg .s32 r0;  .reg .pred p;  shfl.sync.up.b32 r0|p, %r791, %r799, %r812, %r814;  @p add.s32 r0, r0, %r791;  mov.s32 %r797, r0;}
	// end inline asm
	mov.b32 	%r805, 8;
	// begin inline asm
	{  .reg .s32 r0;  .reg .pred p;  shfl.sync.up.b32 r0|p, %r797, %r805, %r812, %r814;  @p add.s32 r0, r0, %r797;  mov.s32 %r803, r0;}
	// end inline asm
	mov.b32 	%r811, 16;
	// begin inline asm
	{  .reg .s32 r0;  .reg .pred p;  shfl.sync.up.b32 r0|p, %r803, %r811, %r812, %r814;  @p add.s32 r0, r0, %r803;  mov.s32 %r809, r0;}
	// end inline asm
	sub.s32 	%r839, %r809, %r789;
	add.s32 	%r840, %r817, %r839;
	add.s32 	%r841, %r818, %r840;
	add.s32 	%r842, %r819, %r841;
	add.s32 	%r843, %r820, %r842;
	add.s32 	%r844, %r821, %r843;
	add.s32 	%r845, %r822, %r844;
	add.s32 	%r846, %r823, %r845;
	add.s32 	%r847, %r824, %r846;
	add.s32 	%r848, %r825, %r847;
	add.s32 	%r849, %r826, %r848;
	add.s32 	%r850, %r827, %r849;
	st.shared.u32 	[%r816+13328], %r839;
	st.shared.u32 	[%r816+13332], %r840;
	st.shared.u32 	[%r816+13336], %r841;
	st.shared.u32 	[%r816+13340], %r842;
	st.shared.u32 	[%r816+13344], %r843;
	st.shared.u32 	[%r816+13348], %r844;
	st.shared.u32 	[%r816+13352], %r845;
	st.shared.u32 	[%r816+13356], %r846;
	st.shared.u32 	[%r816+13360], %r847;
	st.shared.u32 	[%r816+13364], %r848;
	st.shared.u32 	[%r816+13368], %r849;
	st.shared.u32 	[%r816+13372], %r850;
$L__BB31_177:
	setp.gt.u32 	%p104, %r1, 255;
	bar.sync 	0;
	ld.shared.u32 	%r218, [%r217];
	@%p104 bra 	$L__BB31_179;
	shl.b32 	%r851, %r1, 2;
	add.s32 	%r853, %r783, %r851;
	ld.shared.u32 	%r854, [%r853];
	add.s32 	%r855, %r854, %r218;
	st.shared.u32 	[%r853], %r855;
	ld.shared.u32 	%r856, [%r853+1024];
	add.s32 	%r857, %r856, %r218;
	st.shared.u32 	[%r853+1024], %r857;
	ld.shared.u32 	%r858, [%r853+2048];
	add.s32 	%r859, %r858, %r218;
	st.shared.u32 	[%r853+2048], %r859;
	ld.shared.u32 	%r860, [%r853+3072];
	add.s32 	%r861, %r860, %r218;
	st.shared.u32 	[%r853+3072], %r861;
	ld.shared.u32 	%r862, [%r853+4096];
	add.s32 	%r863, %r862, %r218;
	st.shared.u32 	[%r853+4096], %r863;
	ld.shared.u32 	%r864, [%r853+5120];
	add.s32 	%r865, %r864, %r218;
	st.shared.u32 	[%r853+5120], %r865;
	ld.shared.u32 	%r866, [%r853+6144];
	add.s32 	%r867, %r866, %r218;
	st.shared.u32 	[%r853+6144], %r867;
	ld.shared.u32 	%r868, [%r853+7168];
	add.s32 	%r869, %r868, %r218;
	st.shared.u32 	[%r853+7168], %r869;
	ld.shared.u32 	%r870, [%r853+8192];
	add.s32 	%r871, %r870, %r218;
	st.shared.u32 	[%r853+8192], %r871;
	ld.shared.u32 	%r872, [%r853+9216];
	add.s32 	%r873, %r872, %r218;
	st.shared.u32 	[%r853+9216], %r873;
	ld.shared.u32 	%r874, [%r853+10240];
	add.s32 	%r875, %r874, %r218;
	st.shared.u32 	[%r853+10240], %r875;
	ld.shared.u32 	%r876, [%r853+11264];
	add.s32 	%r877, %r876, %r218;
	st.shared.u32 	[%r853+11264], %r877;
$L__BB31_179:
	ld.param.u32 	%r2132, [_ZN3cub18CUB_300001_SM_10006detail10radix_sort29DeviceRadixSortOnesweepKernelINS1_5radix10policy_hubIiiyE10Policy1000ELNS0_9SortOrderE0EiiyiiNS1_21identity_decomposer_tEEEvPT5_SB_PT3_PKSC_PT1_PKSG_PT2_PKSK_T4_iiT6__param_10];
	ld.param.u32 	%r2095, [_ZN3cub18CUB_300001_SM_10006detail10radix_sort29DeviceRadixSortOnesweepKernelINS1_5radix10policy_hubIiiyE10Policy1000ELNS0_9SortOrderE0EiiyiiNS1_21identity_decomposer_tEEEvPT5_SB_PT3_PKSC_PT1_PKSG_PT2_PKSK_T4_iiT6__param_9];
	shl.b32 	%r904, %r1, 5;
	and.b32  	%r905, %r904, 31744;
	add.s32 	%r219, %r783, %r905;
	bar.sync 	0;
	// begin inline asm
	mov.u32 %r878, %lanemask_le;
	// end inline asm
	shr.u32 	%r907, %r2228, %r2095;
	mov.b32 	%r908, -1;
	shl.b32 	%r909, %r908, %r2132;
	not.b32 	%r221, %r909;
	and.b32  	%r901, %r907, %r221;
	mov.b32 	%r881, 1;
	// begin inline asm
	{
    .reg .pred p;
    and.b32 %r879, %r901, %r881;    setp.ne.u32 p, %r879, 0;
    vote.ballot.sync.b32 %r879, p, 0xffffffff;
    @!p not.b32 %r879, %r879;
}

	// end inline asm
	mov.b32 	%r884, 2;
	// begin inline asm
	{
    .reg .pred p;
    and.b32 %r882, %r901, %r884;    setp.ne.u32 p, %r882, 0;
    vote.ballot.sync.b32 %r882, p, 0xffffffff;
    @!p not.b32 %r882, %r882;
}

	// end inline asm
	and.b32  	%r910, %r882, %r879;
	mov.b32 	%r887, 4;
	// begin inline asm
	{
    .reg .pred p;
    and.b32 %r885, %r901, %r887;    setp.ne.u32 p, %r885, 0;
    vote.ballot.sync.b32 %r885, p, 0xffffffff;
    @!p not.b32 %r885, %r885;
}

	// end inline asm
	and.b32  	%r911, %r885, %r910;
	mov.b32 	%r890, 8;
	// begin inline asm
	{
    .reg .pred p;
    and.b32 %r888, %r901, %r890;    setp.ne.u32 p, %r888, 0;
    vote.ballot.sync.b32 %r888, p, 0xffffffff;
    @!p not.b32 %r888, %r888;
}

	// end inline asm
	and.b32  	%r912, %r888, %r911;
	mov.b32 	%r893, 16;
	// begin inline asm
	{
    .reg .pred p;
    and.b32 %r891, %r901, %r893;    setp.ne.u32 p, %r891, 0;
    vote.ballot.sync.b32 %r891, p, 0xffffffff;
    @!p not.b32 %r891, %r891;
}

	// end inline asm
	and.b32  	%r913, %r891, %r912;
	mov.b32 	%r896, 32;
	// begin inline asm
	{
    .reg .pred p;
    and.b32 %r894, %r901, %r896;    setp.ne.u32 p, %r894, 0;
    vote.ballot.sync.b32 %r894, p, 0xffffffff;
    @!p not.b32 %r894, %r894;
}

	// end inline asm
	and.b32  	%r914, %r894, %r913;
	mov.b32 	%r899, 64;
	// begin inline asm
	{
    .reg .pred p;
    and.b32 %r897, %r901, %r899;    setp.ne.u32 p, %r897, 0;
    vote.ballot.sync.b32 %r897, p, 0xffffffff;
    @!p not.b32 %r897, %r897;
}

	// end inline asm
	and.b32  	%r915, %r897, %r914;
	mov.b32 	%r902, 128;
	// begin inline asm
	{
    .reg .pred p;
    and.b32 %r900, %r901, %r902;    setp.ne.u32 p, %r900, 0;
    vote.ballot.sync.b32 %r900, p, 0xffffffff;
    @!p not.b32 %r900, %r900;
}

	// end inline asm
	and.b32  	%r916, %r900, %r915;
	clz.b32 	%r917, %r916;
	sub.s32 	%r223, 31, %r917;
	and.b32  	%r918, %r878, %r916;
	popc.b32 	%r224, %r918;
	setp.ne.s32 	%p105, %r443, %r223;
	mov.b32 	%r2229, 0;
	@%p105 bra 	$L__BB31_181;
	shl.b32 	%r919, %r901, 2;
	add.s32 	%r920, %r219, %r919;
	atom.shared.add.u32 	%r2229, [%r920], %r224;
$L__BB31_181:
	ld.param.u32 	%r2096, [_ZN3cub18CUB_300001_SM_10006detail10radix_sort29DeviceRadixSortOnesweepKernelINS1_5radix10policy_hubIiiyE10Policy1000ELNS0_9SortOrderE0EiiyiiNS1_21identity_decomposer_tEEEvPT5_SB_PT3_PKSC_PT1_PKSG_PT2_PKSK_T4_iiT6__param_9];
	shfl.sync.idx.b32	%r946|%p106, %r2229, %r223, 31, -1;
	add.s32 	%r227, %r224, %r946;
	shr.u32 	%r947, %r2227, %r2096;
	and.b32  	%r943, %r947, %r221;
	mov.b32 	%r923, 1;
	// begin inline asm
	{
    .reg .pred p;
    and.b32 %r921, %r943, %r923;    setp.ne.u32 p, %r921, 0;
    vote.ballot.sync.b32 %r921, p, 0xffffffff;
    @!p not.b32 %r921, %r921;
}

	// end inline asm
	mov.b32 	%r926, 2;
	// begin inline asm
	{
    .reg .pred p;
    and.b32 %r924, %r943, %r926;    setp.ne.u32 p, %r924, 0;
    vote.ballot.sync.b32 %r924, p, 0xffffffff;
    @!p not.b32 %r924, %r924;
}

	// end inline asm
	and.b32  	%r948, %r924, %r921;
	mov.b32 	%r929, 4;
	// begin inline asm
	{
    .reg .pred p;
    and.b32 %r927, %r943, %r929;    setp.ne.u32 p, %r927, 0;
    vote.ballot.sync.b32 %r927, p, 0xffffffff;
    @!p not.b32 %r927, %r927;
}

	// end inline asm
	and.b32  	%r949, %r927, %r948;
	mov.b32 	%r932, 8;
	// begin inline asm
	{
    .reg .pred p;
    and.b32 %r930, %r943, %r932;    setp.ne.u32 p, %r930, 0;
    vote.ballot.sync.b32 %r930, p, 0xffffffff;
    @!p not.b32 %r930, %r930;
}

	// end inline asm
	and.b32  	%r950, %r930, %r949;
	mov.b32 	%r935, 16;
	// begin inline asm
	{
    .reg .pred p;
    and.b32 %r933, %r943, %r935;    setp.ne.u32 p, %r933, 0;
    vote.ballot.sync.b32 %r933, p, 0xffffffff;
    @!p not.b32 %r933, %r933;
}

	// end inline asm
	and.b32  	%r951, %r933, %r950;
	mov.b32 	%r938, 32;
	// begin inline asm
	{
    .reg .pred p;
    and.b32 %r936, %r943, %r938;    setp.ne.u32 p, %r936, 0;
    vote.ballot.sync.b32 %r936, p, 0xffffffff;
    @!p not.b32 %r936, %r936;
}

	// end inline asm
	and.b32  	%r952, %r936, %r951;
	mov.b32 	%r941, 64;
	// begin inline asm
	{
    .reg .pred p;
    and.b32 %r939, %r943, %r941;    setp.ne.u32 p, %r939, 0;
    vote.ballot.sync.b32 %r939, p, 0xffffffff;
    @!p not.b32 %r939, %r939;
}

	// end inline asm
	and.b32  	%r953, %r939, %r952;
	mov.b32 	%r944, 128;
	// begin inline asm
	{
    .reg .pred p;
    and.b32 %r942, %r943, %r944;    setp.ne.u32 p, %r942, 0;
    vote.ballot.sync.b32 %r942, p, 0xffffffff;
    @!p not.b32 %r942, %r942;
}

	// end inline asm
	and.b32  	%r954, %r942, %r953;
	clz.b32 	%r955, %r954;
	sub.s32 	%r229, 31, %r955;
	and.b32  	%r956, %r878, %r954;
	popc.b32 	%r230, %r956;
	setp.ne.s32 	%p107, %r443, %r229;
	mov.b32 	%r2230, 0;
	@%p107 bra 	$L__BB31_183;
	shl.b32 	%r957, %r943, 2;
	add.s32 	%r958, %r219, %r957;
	atom.shared.add.u32 	%r2230, [%r958], %r230;
$L__BB31_183:
	ld.param.u32 	%r2097, [_ZN3cub18CUB_300001_SM_10006detail10radix_sort29DeviceRadixSortOnesweepKernelINS1_5radix10policy_hubIiiyE10Policy1000ELNS0_9SortOrderE0EiiyiiNS1_21identity_decomposer_tEEEvPT5_SB_PT3_PKSC_PT1_PKSG_PT2_PKSK_T4_iiT6__param_9];
	shfl.sync.idx.b32	%r984|%p108, %r2230, %r229, 31, -1;
	add.s32 	%r233, %r230, %r984;
	shr.u32 	%r985, %r2226, %r2097;
	and.b32  	%r981, %r985, %r221;
	mov.b32 	%r961, 1;
	// begin inline asm
	{
    .reg .pred p;
    and.b32 %r959, %r981, %r961;    setp.ne.u32 p, %r959, 0;
    vote.ballot.sync.b32 %r959, p, 0xffffffff;
    @!p not.b32 %r959, %r959;
}

	// end inline asm
	mov.b32 	%r964, 2;
	// begin inline asm
	{
    .reg .pred p;
    and.b32 %r962, %r981, %r964;    setp.ne.u32 p, %r962, 0;
    vote.ballot.sync.b32 %r962, p, 0xffffffff;
    @!p not.b32 %r962, %r962;
}

	// end inline asm
	and.b32  	%r986, %r962, %r959;
	mov.b32 	%r967, 4;
	// begin inline asm
	{
    .reg .pred p;
    and.b32 %r965, %r981, %r967;    setp.ne.u32 p, %r965, 0;
    vote.ballot.sync.b32 %r965, p, 0xffffffff;
    @!p not.b32 %r965, %r965;
}

	// end inline asm
	and.b32  	%r987, %r965, %r986;
	mov.b32 	%r970, 8;
	// begin inline asm
	{
    .reg .pred p;
    and.b32 %r968, %r981, %r970;    setp.ne.u32 p, %r968, 0;
    vote.ballot.sync.b32 %r968, p, 0xffffffff;
    @!p not.b32 %r968, %r968;
}

	// end inline asm
	and.b32  	%r988, %r968, %r987;
	mov.b32 	%r973, 16;
	// begin inline asm
	{
    .reg .pred p;
    and.b32 %r971, %r981, %r973;    setp.ne.u32 p, %r971, 0;
    vote.ballot.sync.b32 %r971, p, 0xffffffff;
    @!p not.b32 %r971, %r971;
}

	// end inline asm
	and.b32  	%r989, %r971, %r988;
	mov.b32 	%r976, 32;
	// begin inline asm
	{
    .reg .pred p;
    and.b32 %r974, %r981, %r976;    setp.ne.u32 p, %r974, 0;
    vote.ballot.sync.b32 %r974, p, 0xffffffff;
    @!p not.b32 %r974, %r974;
}

	// end inline asm
	and.b32  	%r990, %r974, %r989;
	mov.b32 	%r979, 64;
	// begin inline asm
	{
    .reg .pred p;
    and.b32 %r977, %r981, %r979;    setp.ne.u32 p, %r977, 0;
    vote.ballot.sync.b32 %r977, p, 0xffffffff;
    @!p not.b32 %r977, %r977;
}

	// end inline asm
	and.b32  	%r991, %r977, %r990;
	mov.b32 	%r982, 128;
	// begin inline asm
	{
    .reg .pred p;
    and.b32 %r980, %r981, %r982;    setp.ne.u32 p, %r980, 0;
    vote.ballot.sync.b32 %r980, p, 0xffffffff;
    @!p not.b32 %r980, %r980;
}

	// end inline asm
	and.b32  	%r992, %r980, %r991;
	clz.b32 	%r993, %r992;
	sub.s32 	%r235, 31, %r993;
	and.b32  	%r994, %r878, %r992;
	popc.b32 	%r236, %r994;
	setp.ne.s32 	%p109, %r443, %r235;
	mov.b32 	%r2231, 0;
	@%p109 bra 	$L__BB31_185;
	shl.b32 	%r995, %r981, 2;
	add.s32 	%r996, %r219, %r995;
	atom.shared.add.u32 	%r2231, [%r996], %r236;
$L__BB31_185:
	ld.param.u32 	%r2098, [_ZN3cub18CUB_300001_SM_10006detail10radix_sort29DeviceRadixSortOnesweepKernelINS1_5radix10policy_hubIiiyE10Policy1000ELNS0_9SortOrderE0EiiyiiNS1_21identity_decomposer_tEEEvPT5_SB_PT3_PKSC_PT1_PKSG_PT2_PKSK_T4_iiT6__param_9];
	shfl.sync.idx.b32	%r1022|%p110, %r2231, %r235, 31, -1;
	add.s32 	%r239, %r236, %r1022;
	shr.u32 	%r1023, %r2225, %r2098;
	and.b32  	%r1019, %r1023, %r221;
	mov.b32 	%r999, 1;
	// begin inline asm
	{
    .reg .pred p;
    and.b32 %r997, %r1019, %r999;    setp.ne.u32 p, %r997, 0;
    vote.ballot.sync.b32 %r997, p, 0xffffffff;
    @!p not.b32 %r997, %r997;
}

	// end inline asm
	mov.b32 	%r1002, 2;
	// begin inline asm
	{
    .reg .pred p;
    and.b32 %r1000, %r1019, %r1002;    setp.ne.u32 p, %r1000, 0;
    vote.ballot.sync.b32 %r1000, p, 0xffffffff;
    @!p not.b32 %r1000, %r1000;
}

	// end inline asm
	and.b32  	%r1024, %r1000, %r997;
	mov.b32 	%r1005, 4;
	// begin inline asm
	{
    .reg .pred p;
    and.b32 %r1003, %r1019, %r1005;    setp.ne.u32 p, %r1003, 0;
    vote.ballot.sync.b32 %r1003, p, 0xffffffff;
    @!p not.b32 %r1003, %r1003;
}

	// end inline asm
	and.b32  	%r1025, %r1003, %r1024;
	mov.b32 	%r1008, 8;
	// begin inline asm
	{
    .reg .pred p;
    and.b32 %r1006, %r1019, %r1008;    setp.ne.u32 p, %r1006, 0;
    vote.ballot.sync.b32 %r1006, p, 0xffffffff;
    @!p not.b32 %r1006, %r1006;
}

	// end inline asm
	and.b32  	%r1026, %r1006, %r1025;
	mov.b32 	%r1011, 16;
	// begin inline asm
	{
    .reg .pred p;
    and.b32 %r1009, %r1019, %r1011;    setp.ne.u32 p, %r1009, 0;
    vote.ballot.sync.b32 %r1009, p, 0xffffffff;
    @!p not.b32 %r1009, %r1009;
}

	// end inline asm
	and.b32  	%r1027, %r1009, %r1026;
	mov.b32 	%r1014, 32;
	// begin inline asm
	{
    .reg .pred p;
    and.b32 %r1012, %r1019, %r1014;    setp.ne.u32 p, %r1012, 0;
    vote.ballot.sync.b32 %r1012, p, 0xffffffff;
    @!p not.b32 %r1012, %r1012;
}

	// end inline asm
	and.b32  	%r1028, %r1012, %r1027;
	mov.b32 	%r1017, 64;
	// begin inline asm
	{
    .reg .pred p;
    and.b32 %r1015, %r1019, %r1017;    setp.ne.u32 p, %r1015, 0;
    vote.ballot.sync.b32 %r1015, p, 0xffffffff;
    @!p not.b32 %r1015, %r1015;
}

	// end inline asm
	and.b32  	%r1029, %r1015, %r1028;
	mov.b32 	%r1020, 128;
	// begin inline asm
	{
    .reg .pred p;
    and.b32 %r1018, %r1019, %r1020;    setp.ne.u32 p, %r1018, 0;
    vote.ballot.sync.b32 %r1018, p, 0xffffffff;
    @!p not.b32 %r1018, %r1018;
}

	// end inline asm
	and.b32  	%r1030, %r1018, %r1029;
	clz.b32 	%r1031, %r1030;
	sub.s32 	%r241, 31, %r1031;
	and.b32  	%r1032, %r878, %r1030;
	popc.b32 	%r242, %r1032;
	setp.ne.s32 	%p111, %r443, %r241;
	mov.b32 	%r2232, 0;
	@%p111 bra 	$L__BB31_187;
	shl.b32 	%r1033, %r1019, 2;
	add.s32 	%r1034, %r219, %r1033;
	atom.shared.add.u32 	%r2232, [%r1034], %r242;
$L__BB31_187:
	ld.param.u32 	%r2099, [_ZN3cub18CUB_300001_SM_10006detail10radix_sort29DeviceRadixSortOnesweepKernelINS1_5radix10policy_hubIiiyE10Policy1000ELNS0_9SortOrderE0EiiyiiNS1_21identity_decomposer_tEEEvPT5_SB_PT3_PKSC_PT1_PKSG_PT2_PKSK_T4_iiT6__param_9];
	shfl.sync.idx.b32	%r1060|%p112, %r2232, %r241, 31, -1;
	add.s32 	%r245, %r242, %r1060;
	shr.u32 	%r1061, %r2224, %r2099;
	and.b32  	%r1057, %r1061, %r221;
	mov.b32 	%r1037, 1;
	// begin inline asm
	{
    .reg .pred p;
    and.b32 %r1035, %r1057, %r1037;    setp.ne.u32 p, %r1035, 0;
    vote.ballot.sync.b32 %r1035, p, 0xffffffff;
    @!p not.b32 %r1035, %r1035;
}

	// end inline asm
	mov.b32 	%r1040, 2;
	// begin inline asm
	{
    .reg .pred p;
    and.b32 %r1038, %r1057, %r1040;    setp.ne.u32 p, %r1038, 0;
    vote.ballot.sync.b32 %r1038, p, 0xffffffff;
    @!p not.b32 %r1038, %r1038;
}

	// end inline asm
	and.b32  	%r1062, %r1038, %r1035;
	mov.b32 	%r1043, 4;
	// begin inline asm
	{
    .reg .pred p;
    and.b32 %r1041, %r1057, %r1043;    setp.ne.u32 p, %r1041, 0;
    vote.ballot.sync.b32 %r1041, p, 0xffffffff;
    @!p not.b32 %r1041, %r1041;
}

	// end inline asm
	and.b32  	%r1063, %r1041, %r1062;
	mov.b32 	%r1046, 8;
	// begin inline asm
	{
    .reg .pred p;
    and.b32 %r1044, %r1057, %r1046;    setp.ne.u32 p, %r1044, 0;
    vote.ballot.sync.b32 %r1044, p, 0xffffffff;
    @!p not.b32 %r1044, %r1044;
}

	// end inline asm
	and.b32  	%r1064, %r1044, %r1063;
	mov.b32 	%r1049, 16;
	// begin inline asm
	{
    .reg .pred p;
    and.b32 %r1047, %r1057, %r1049;    setp.ne.u32 p, %r1047, 0;
    vote.ballot.sync.b32 %r1047, p, 0xffffffff;
    @!p not.b32 %r1047, %r1047;
}

	// end inline asm
	and.b32  	%r1065, %r1047, %r1064;
	mov.b32 	%r1052, 32;
	// begin inline asm
	{
    .reg .pred p;
    and.b32 %r1050, %r1057, %r1052;    setp.ne.u32 p, %r1050, 0;
    vote.ballot.sync.b32 %r1050, p, 0xffffffff;
    @!p not.b32 %r1050, %r1050;
}

	// end inline asm
	and.b32  	%r1066, %r1050, %r1065;
	mov.b32 	%r1055, 64;
	// begin inline asm
	{
    .reg .pred p;
    and.b32 %r1053, %r1057, %r1055;    setp.ne.u32 p, %r1053, 0;
    vote.ballot.sync.b32 %r1053, p, 0xffffffff;
    @!p not.b32 %r1053, %r1053;
}

	// end inline asm
	and.b32  	%r1067, %r1053, %r1066;
	mov.b32 	%r1058, 128;
	// begin inline asm
	{
    .reg .pred p;
    and.b32 %r1056, %r1057, %r1058;    setp.ne.u32 p, %r1056, 0;
    vote.ballot.sync.b32 %r1056, p, 0xffffffff;
    @!p not.b32 %r1056, %r1056;
}

	// end inline asm
	and.b32  	%r1068, %r1056, %r1067;
	clz.b32 	%r1069, %r1068;
	sub.s32 	%r247, 31, %r1069;
	and.b32  	%r1070, %r878, %r1068;
	popc.b32 	%r248, %r1070;
	setp.ne.s32 	%p113, %r443, %r247;
	mov.b32 	%r2233, 0;
	@%p113 bra 	$L__BB31_189;
	shl.b32 	%r1071, %r1057, 2;
	add.s32 	%r1072, %r219, %r1071;
	atom.shared.add.u32 	%r2233, [%r1072], %r248;
$L__BB31_189:
	ld.param.u32 	%r2100, [_ZN3cub18CUB_300001_SM_10006detail10radix_sort29DeviceRadixSortOnesweepKernelINS1_5radix10policy_hubIiiyE10Policy1000ELNS0_9SortOrderE0EiiyiiNS1_21identity_decomposer_tEEEvPT5_SB_PT3_PKSC_PT1_PKSG_PT2_PKSK_T4_iiT6__param_9];
	shfl.sync.idx.b32	%r1098|%p114, %r2233, %r247, 31, -1;
	add.s32 	%r251, %r248, %r1098;
	shr.u32 	%r1099, %r2223, %r2100;
	and.b32  	%r1095, %r1099, %r221;
	mov.b32 	%r1075, 1;
	// begin inline asm
	{
    .reg .pred p;
    and.b32 %r1073, %r1095, %r1075;    setp.ne.u32 p, %r1073, 0;
    vote.ballot.sync.b32 %r1073, p, 0xffffffff;
    @!p not.b32 %r1073, %r1073;
}

	// end inline asm
	mov.b32 	%r1078, 2;
	// begin inline asm
	{
    .reg .pred p;
    and.b32 %r1076, %r1095, %r1078;    setp.ne.u32 p, %r1076, 0;
    vote.ballot.sync.b32 %r1076, p, 0xffffffff;
    @!p not.b32 %r1076, %r1076;
}

	// end inline asm
	and.b32  	%r1100, %r1076, %r1073;
	mov.b32 	%r1081, 4;
	// begin inline asm
	{
    .reg .pred p;
    and.b32 %r1079, %r1095, %r1081;    setp.ne.u32 p, %r1079, 0;
    vote.ballot.sync.b32 %r1079, p, 0xffffffff;
    @!p not.b32 %r1079, %r1079;
}

	// end inline asm
	and.b32  	%r1101, %r1079, %r1100;
	mov.b32 	%r1084, 8;
	// begin inline asm
	{
    .reg .pred p;
    and.b32 %r1082, %r1095, %r1084;    setp.ne.u32 p, %r1082, 0;
    vote.ballot.sync.b32 %r1082, p, 0xffffffff;
    @!p not.b32 %r1082, %r1082;
}

	// end inline asm
	and.b32  	%r1102, %r1082, %r1101;
	mov.b32 	%r1087, 16;
	// begin inline asm
	{
    .reg .pred p;
    and.b32 %r1085, %r1095, %r1087;    setp.ne.u32 p, %r1085, 0;
    vote.ballot.sync.b32 %r1085, p, 0xffffffff;
    @!p not.b32 %r1085, %r1085;
}

	// end inline asm
	and.b32  	%r1103, %r1085, %r1102;
	mov.b32 	%r1090, 32;
	// begin inline asm
	{
    .reg .pred p;
    and.b32 %r1088, %r1095, %r1090;    setp.ne.u32 p, %r1088, 0;
    vote.ballot.sync.b32 %r1088, p, 0xffffffff;
    @!p not.b32 %r1088, %r1088;
}

	// end inline asm
	and.b32  	%r1104, %r1088, %r1103;
	mov.b32 	%r1093, 64;
	// begin inline asm
	{
    .reg .pred p;
    and.b32 %r1091, %r1095, %r1093;    setp.ne.u32 p, %r1091, 0;
    vote.ballot.sync.b32 %r1091, p, 0xffffffff;
    @!p not.b32 %r1091, %r1091;
}

	// end inline asm
	and.b32  	%r1105, %r1091, %r1104;
	mov.b32 	%r1096, 128;
	// begin inline asm
	{
    .reg .pred p;
    and.b32 %r1094, %r1095, %r1096;    setp.ne.u32 p, %r1094, 0;
    vote.ballot.sync.b32 %r1094, p, 0xffffffff;
    @!p not.b32 %r1094, %r1094;
}

	// end inline asm
	and.b32  	%r1106, %r1094, %r1105;
	clz.b32 	%r1107, %r1106;
	sub.s32 	%r253, 31, %r1107;
	and.b32  	%r1108, %r878, %r1106;
	popc.b32 	%r254, %r1108;
	setp.ne.s32 	%p115, %r443, %r253;
	mov.b32 	%r2234, 0;
	@%p115 bra 	$L__BB31_191;
	shl.b32 	%r1109, %r1095, 2;
	add.s32 	%r1110, %r219, %r1109;
	atom.shared.add.u32 	%r2234, [%r1110], %r254;
$L__BB31_191:
	ld.param.u32 	%r2101, [_ZN3cub18CUB_300001_SM_10006detail10radix_sort29DeviceRadixSortOnesweepKernelINS1_5radix10policy_hubIiiyE10Policy1000ELNS0_9SortOrderE0EiiyiiNS1_21identity_decomposer_tEEEvPT5_SB_PT3_PKSC_PT1_PKSG_PT2_PKSK_T4_iiT6__param_9];
	shfl.sync.idx.b32	%r1136|%p116, %r2234, %r253, 31, -1;
	add.s32 	%r257, %r254, %r1136;
	shr.u32 	%r1137, %r2222, %r2101;
	and.b32  	%r1133, %r1137, %r221;
	mov.b32 	%r1113, 1;
	// begin inline asm
	{
    .reg .pred p;
    and.b32 %r1111, %r1133, %r1113;    setp.ne.u32 p, %r1111, 0;
    vote.ballot.sync.b32 %r1111, p, 0xffffffff;
    @!p not.b32 %r1111, %r1111;
}

	// end inline asm
	mov.b32 	%r1116, 2;
	// begin inline asm
	{
    .reg .pred p;
    and.b32 %r1114, %r1133, %r1116;    setp.ne.u32 p, %r1114, 0;
    vote.ballot.sync.b32 %r1114, p, 0xffffffff;
    @!p not.b32 %r1114, %r1114;
}

	// end inline asm
	and.b32  	%r1138, %r1114, %r1111;
	mov.b32 	%r1119, 4;
	// begin inline asm
	{
    .reg .pred p;
    and.b32 %r1117, %r1133, %r1119;    setp.ne.u32 p, %r1117, 0;
    vote.ballot.sync.b32 %r1117, p, 0xffffffff;
    @!p not.b32 %r1117, %r1117;
}

	// end inline asm
	and.b32  	%r1139, %r1117, %r1138;
	mov.b32 	%r1122, 8;
	// begin inline asm
	{
    .reg .pred p;
    and.b32 %r1120, %r1133, %r1122;    setp.ne.u32 p, %r1120, 0;
    vote.ballot.sync.b32 %r1120, p, 0xffffffff;
    @!p not.b32 %r1120, %r1120;
}

	// end inline asm
	and.b32  	%r1140, %r1120, %r1139;
	mov.b32 	%r1125, 16;
	// begin inline asm
	{
    .reg .pred p;
    and.b32 %r1123, %r1133, %r1125;    setp.ne.u32 p, %r1123, 0;
    vote.ballot.sync.b32 %r1123, p, 0xffffffff;
    @!p not.b32 %r1123, %r1123;
}

	// end inline asm
	and.b32  	%r1141, %r1123, %r1140;
	mov.b32 	%r1128, 32;
	// begin inline asm
	{
    .reg .pred p;
    and.b32 %r1126, %r1133, %r1128;    setp.ne.u32 p, %r1126, 0;
    vote.ballot.sync.b32 %r1126, p, 0xffffffff;
    @!p not.b32 %r1126, %r1126;
}

	// end inline asm
	and.b32  	%r1142, %r1126, %r1141;
	mov.b32 	%r1131, 64;
	// begin inline asm
	{
    .reg .pred p;
    and.b32 %r1129, %r1133, %r1131;    setp.ne.u32 p, %r1129, 0;
    vote.ballot.sync.b32 %r1129, p, 0xffffffff;
    @!p not.b32 %r1129, %r1129;
}

	// end inline asm
	and.b32  	%r1143, %r1129, %r1142;
	mov.b32 	%r1134, 128;
	// begin inline asm
	{
    .reg .pred p;
    and.b32 %r1132, %r1133, %r1134;    setp.ne.u32 p, %r1132, 0;
    vote.ballot.sync.b32 %r1132, p, 0xffffffff;
    @!p not.b32 %r1132, %r1132;
}

	// end inline asm
	and.b32  	%r1144, %r1132, %r1143;
	clz.b32 	%r1145, %r1144;
	sub.s32 	%r259, 31, %r1145;
	and.b32  	%r1146, %r878, %r1144;
	popc.b32 	%r260, %r1146;
	setp.ne.s32 	%p117, %r443, %r259;
	mov.b32 	%r2235, 0;
	@%p117 bra 	$L__BB31_193;
	shl.b32 	%r1147, %r1133, 2;
	add.s32 	%r1148, %r219, %r1147;
	atom.shared.add.u32 	%r2235, [%r1148], %r260;
$L__BB31_193:
	ld.param.u32 	%r2102, [_ZN3cub18CUB_300001_SM_10006detail10radix_sort29DeviceRadixSortOnesweepKernelINS1_5radix10policy_hubIiiyE10Policy1000ELNS0_9SortOrderE0EiiyiiNS1_21identity_decomposer_tEEEvPT5_SB_PT3_PKSC_PT1_PKSG_PT2_PKSK_T4_iiT6__param_9];
	shfl.sync.idx.b32	%r1174|%p118, %r2235, %r259, 31, -1;
	add.s32 	%r263, %r260, %r1174;
	shr.u32 	%r1175, %r2221, %r2102;
	and.b32  	%r1171, %r1175, %r221;
	mov.b32 	%r1151, 1;
	// begin inline asm
	{
    .reg .pred p;
    and.b32 %r1149, %r1171, %r1151;    setp.ne.u32 p, %r1149, 0;
    vote.ballot.sync.b32 %r1149, p, 0xffffffff;
    @!p not.b32 %r1149, %r1149;
}

	// end inline asm
	mov.b32 	%r1154, 2;
	// begin inline asm
	{
    .reg .pred p;
    and.b32 %r1152, %r1171, %r1154;    setp.ne.u32 p, %r1152, 0;
    vote.ballot.sync.b32 %r1152, p, 0xffffffff;
    @!p not.b32 %r1152, %r1152;
}

	// end inline asm
	and.b32  	%r1176, %r1152, %r1149;
	mov.b32 	%r1157, 4;
	// begin inline asm
	{
    .reg .pred p;
    and.b32 %r1155, %r1171, %r1157;    setp.ne.u32 p, %r1155, 0;
    vote.ballot.sync.b32 %r1155, p, 0xffffffff;
    @!p not.b32 %r1155, %r1155;
}

	// end inline asm
	and.b32  	%r1177, %r1155, %r1176;
	mov.b32 	%r1160, 8;
	// begin inline asm
	{
    .reg .pred p;
    and.b32 %r1158, %r1171, %r1160;    setp.ne.u32 p, %r1158, 0;
    vote.ballot.sync.b32 %r1158, p, 0xffffffff;
    @!p not.b32 %r1158, %r1158;
}

	// end inline asm
	and.b32  	%r1178, %r1158, %r1177;
	mov.b32 	%r1163, 16;
	// begin inline asm
	{
    .reg .pred p;
    and.b32 %r1161, %r1171, %r1163;    setp.ne.u32 p, %r1161, 0;
    vote.ballot.sync.b32 %r1161, p, 0xffffffff;
    @!p not.b32 %r1161, %r1161;
}

	// end inline asm
	and.b32  	%r1179, %r1161, %r1178;
	mov.b32 	%r1166, 32;
	// begin inline asm
	{
    .reg .pred p;
    and.b32 %r1164, %r1171, %r1166;    setp.ne.u32 p, %r1164, 0;
    vote.ballot.sync.b32 %r1164, p, 0xffffffff;
    @!p not.b32 %r1164, %r1164;
}

	// end inline asm
	and.b32  	%r1180, %r1164, %r1179;
	mov.b32 	%r1169, 64;
	// begin inline asm
	{
    .reg .pred p;
    and.b32 %r1167, %r1171, %r1169;    setp.ne.u32 p, %r1167, 0;
    vote.ballot.sync.b32 %r1167, p, 0xffffffff;
    @!p not.b32 %r1167, %r1167;
}

	// end inline asm
	and.b32  	%r1181, %r1167, %r1180;
	mov.b32 	%r1172, 128;
	// begin inline asm
	{
    .reg .pred p;
    and.b32 %r1170, %r1171, %r1172;    setp.ne.u32 p, %r1170, 0;
    vote.ballot.sync.b32 %r1170, p, 0xffffffff;
    @!p not.b32 %r1170, %r1170;
}

	// end inline asm
	and.b32  	%r1182, %r1170, %r1181;
	clz.b32 	%r1183, %r1182;
	sub.s32 	%r265, 31, %r1183;
	and.b32  	%r1184, %r878, %r1182;
	popc.b32 	%r266, %r1184;
	setp.ne.s32 	%p119, %r443, %r265;
	mov.b32 	%r2236, 0;
	@%p119 bra 	$L__BB31_195;
	shl.b32 	%r1185, %r1171, 2;
	add.s32 	%r1186, %r219, %r1185;
	atom.shared.add.u32 	%r2236, [%r1186], %r266;
$L__BB31_195:
	ld.param.u32 	%r2103, [_ZN3cub18CUB_300001_SM_10006detail10radix_sort29DeviceRadixSortOnesweepKernelINS1_5radix10policy_hubIiiyE10Policy1000ELNS0_9SortOrderE0EiiyiiNS1_21identity_decomposer_tEEEvPT5_SB_PT3_PKSC_PT1_PKSG_PT2_PKSK_T4_iiT6__param_9];
	shfl.sync.idx.b32	%r1212|%p120, %r2236, %r265, 31, -1;
	add.s32 	%r269, %r266, %r1212;
	shr.u32 	%r1213, %r2220, %r2103;
	and.b32  	%r1209, %r1213, %r221;
	mov.b32 	%r1189, 1;
	// begin inline asm
	{
    .reg .pred p;
    and.b32 %r1187, %r1209, %r1189;    setp.ne.u32 p, %r1187, 0;
    vote.ballot.sync.b32 %r1187, p, 0xffffffff;
    @!p not.b32 %r1187, %r1187;
}

	// end inline asm
	mov.b32 	%r1192, 2;
	// begin inline asm
	{
    .reg .pred p;
    and.b32 %r1190, %r1209, %r1192;    setp.ne.u32 p, %r1190, 0;
    vote.ballot.sync.b32 %r1190, p, 0xffffffff;
    @!p not.b32 %r1190, %r1190;
}

	// end inline asm
	and.b32  	%r1214, %r1190, %r1187;
	mov.b32 	%r1195, 4;
	// begin inline asm
	{
    .reg .pred p;
    and.b32 %r1193, %r1209, %r1195;    setp.ne.u32 p, %r1193, 0;
    vote.ballot.sync.b32 %r1193, p, 0xffffffff;
    @!p not.b32 %r1193, %r1193;
}

	// end inline asm
	and.b32  	%r1215, %r1193, %r1214;
	mov.b32 	%r1198, 8;
	// begin inline asm
	{
    .reg .pred p;
    and.b32 %r1196, %r1209, %r1198;    setp.ne.u32 p, %r1196, 0;
    vote.ballot.sync.b32 %r1196, p, 0xffffffff;
    @!p not.b32 %r1196, %r1196;
}

	// end inline asm
	and.b32  	%r1216, %r1196, %r1215;
	mov.b32 	%r1201, 16;
	// begin inline asm
	{
    .reg .pred p;
    and.b32 %r1199, %r1209, %r1201;    setp.ne.u32 p, %r1199, 0;
    vote.ballot.sync.b32 %r1199, p, 0xffffffff;
    @!p not.b32 %r1199, %r1199;
}

	// end inline asm
	and.b32  	%r1217, %r1199, %r1216;
	mov.b32 	%r1204, 32;
	// begin inline asm
	{
    .reg .pred p;
    and.b32 %r1202, %r1209, %r1204;    setp.ne.u32 p, %r1202, 0;
    vote.ballot.sync.b32 %r1202, p, 0xffffffff;
    @!p not.b32 %r1202, %r1202;
}

	// end inline asm
	and.b32  	%r1218, %r1202, %r1217;
	mov.b32 	%r1207, 64;
	// begin inline asm
	{
    .reg .pred p;
    and.b32 %r1205, %r1209, %r1207;    setp.ne.u32 p, %r1205, 0;
    vote.ballot.sync.b32 %r1205, p, 0xffffffff;
    @!p not.b32 %r1205, %r1205;
}

	// end inline asm
	and.b32  	%r1219, %r1205, %r1218;
	mov.b32 	%r1210, 128;
	// begin inline asm
	{
    .reg .pred p;
    and.b32 %r1208, %r1209, %r1210;    setp.ne.u32 p, %r1208, 0;
    vote.ballot.sync.b32 %r1208, p, 0xffffffff;
    @!p not.b32 %r1208, %r1208;
}

	// end inline asm
	and.b32  	%r1220, %r1208, %r1219;
	clz.b32 	%r1221, %r1220;
	sub.s32 	%r271, 31, %r1221;
	and.b32  	%r1222, %r878, %r1220;
	popc.b32 	%r272, %r1222;
	setp.ne.s32 	%p121, %r443, %r271;
	mov.b32 	%r2237, 0;
	@%p121 bra 	$L__BB31_197;
	shl.b32 	%r1223, %r1209, 2;
	add.s32 	%r1224, %r219, %r1223;
	atom.shared.add.u32 	%r2237, [%r1224], %r272;
$L__BB31_197:
	ld.param.u32 	%r2104, [_ZN3cub18CUB_300001_SM_10006detail10radix_sort29DeviceRadixSortOnesweepKernelINS1_5radix10policy_hubIiiyE10Policy1000ELNS0_9SortOrderE0EiiyiiNS1_21identity_decomposer_tEEEvPT5_SB_PT3_PKSC_PT1_PKSG_PT2_PKSK_T4_iiT6__param_9];
	shfl.sync.idx.b32	%r1250|%p122, %r2237, %r271, 31, -1;
	add.s32 	%r275, %r272, %r1250;
	shr.u32 	%r1251, %r2219, %r2104;
	and.b32  	%r1247, %r1251, %r221;
	mov.b32 	%r1227, 1;
	// begin inline asm
	{
    .reg .pred p;
    and.b32 %r1225, %r1247, %r1227;    setp.ne.u32 p, %r1225, 0;
    vote.ballot.sync.b32 %r1225, p, 0xffffffff;
    @!p not.b32 %r1225, %r1225;
}

	// end inline asm
	mov.b32 	%r1230, 2;
	// begin inline asm
	{
    .reg .pred p;
    and.b32 %r1228, %r1247, %r1230;    setp.ne.u32 p, %r1228, 0;
    vote.ballot.sync.b32 %r1228, p, 0xffffffff;
    @!p not.b32 %r1228, %r1228;
}

	// end inline asm
	and.b32  	%r1252, %r1228, %r1225;
	mov.b32 	%r1233, 4;
	// begin inline asm
	{
    .reg .pred p;
    and.b32 %r1231, %r1247, %r1233;    setp.ne.u32 p, %r1231, 0;
    vote.ballot.sync.b32 %r1231, p, 0xffffffff;
    @!p not.b32 %r1231, %r1231;
}

	// end inline asm
	and.b32  	%r1253, %r1231, %r1252;
	mov.b32 	%r1236, 8;
	// begin inline asm
	{
    .reg .pred p;
    and.b32 %r1234, %r1247, %r1236;    setp.ne.u32 p, %r1234, 0;
    vote.ballot.sync.b32 %r1234, p, 0xffffffff;
    @!p not.b32 %r1234, %r1234;
}

	// end inline asm
	and.b32  	%r1254, %r1234, %r1253;
	mov.b32 	%r1239, 16;
	// begin inline asm
	{
    .reg .pred p;
    and.b32 %r1237, %r1247, %r1239;    setp.ne.u32 p, %r1237, 0;
    vote.ballot.sync.b32 %r1237, p, 0xffffffff;
    @!p not.b32 %r1237, %r1237;
}

	// end inline asm
	and.b32  	%r1255, %r1237, %r1254;
	mov.b32 	%r1242, 32;
	// begin inline asm
	{
    .reg .pred p;
    and.b32 %r1240, %r1247, %r1242;    setp.ne.u32 p, %r1240, 0;
    vote.ballot.sync.b32 %r1240, p, 0xffffffff;
    @!p not.b32 %r1240, %r1240;
}

	// end inline asm
	and.b32  	%r1256, %r1240, %r1255;
	mov.b32 	%r1245, 64;
	// begin inline asm
	{
    .reg .pred p;
    and.b32 %r1243, %r1247, %r1245;    setp.ne.u32 p, %r1243, 0;
    vote.ballot.sync.b32 %r1243, p, 0xffffffff;
    @!p not.b32 %r1243, %r1243;
}

	// end inline asm
	and.b32  	%r1257, %r1243, %r1256;
	mov.b32 	%r1248, 128;
	// begin inline asm
	{
    .reg .pred p;
    and.b32 %r1246, %r1247, %r1248;    setp.ne.u32 p, %r1246, 0;
    vote.ballot.sync.b32 %r1246, p, 0xffffffff;
    @!p not.b32 %r1246, %r1246;
}

	// end inline asm
	and.b32  	%r1258, %r1246, %r1257;
	clz.b32 	%r1259, %r1258;
	sub.s32 	%r277, 31, %r1259;
	and.b32  	%r1260, %r878, %r1258;
	popc.b32 	%r278, %r1260;
	setp.ne.s32 	%p123, %r443, %r277;
	mov.b32 	%r2238, 0;
	@%p123 bra 	$L__BB31_199;
	shl.b32 	%r1265, %r1247, 2;
	add.s32 	%r1266, %r219, %r1265;
	atom.shared.add.u32 	%r2238, [%r1266], %r278;
$L__BB31_199:
	ld.param.u32 	%r2105, [_ZN3cub18CUB_300001_SM_10006detail10radix_sort29DeviceRadixSortOnesweepKernelINS1_5radix10policy_hubIiiyE10Policy1000ELNS0_9SortOrderE0EiiyiiNS1_21identity_decomposer_tEEEvPT5_SB_PT3_PKSC_PT1_PKSG_PT2_PKSK_T4_iiT6__param_9];
	shfl.sync.idx.b32	%r1292|%p124, %r2238, %r277, 31, -1;
	add.s32 	%r281, %r278, %r1292;
	shr.u32 	%r1293, %r2218, %r2105;
	and.b32  	%r1289, %r1293, %r221;
	mov.b32 	%r1269, 1;
	// begin inline asm
	{
    .reg .pred p;
    and.b32 %r1267, %r1289, %r1269;    setp.ne.u32 p, %r1267, 0;
    vote.ballot.sync.b32 %r1267, p, 0xffffffff;
    @!p not.b32 %r1267, %r1267;
}

	// end inline asm
	mov.b32 	%r1272, 2;
	// begin inline asm
	{
    .reg .pred p;
    and.b32 %r1270, %r1289, %r1272;    setp.ne.u32 p, %r1270, 0;
    vote.ballot.sync.b32 %r1270, p, 0xffffffff;
    @!p not.b32 %r1270, %r1270;
}

	// end inline asm
	and.b32  	%r1294, %r1270, %r1267;
	mov.b32 	%r1275, 4;
	// begin inline asm
	{
    .reg .pred p;
    and.b32 %r1273, %r1289, %r1275;    setp.ne.u32 p, %r1273, 0;
    vote.ballot.sync.b32 %r1273, p, 0xffffffff;
    @!p not.b32 %r1273, %r1273;
}

	// end inline asm
	and.b32  	%r1295, %r1273, %r1294;
	mov.b32 	%r1278, 8;
	// begin inline asm
	{
    .reg .pred p;
    and.b32 %r1276, %r1289, %r1278;    setp.ne.u32 p, %r1276, 0;
    vote.ballot.sync.b32 %r1276, p, 0xffffffff;
    @!p not.b32 %r1276, %r1276;
}

	// end inline asm
	and.b32  	%r1296, %r1276, %r1295;
	mov.b32 	%r1281, 16;
	// begin inline asm
	{
    .reg .pred p;
    and.b32 %r1279, %r1289, %r1281;    setp.ne.u32 p, %r1279, 0;
    vote.ballot.sync.b32 %r1279, p, 0xffffffff;
    @!p not.b32 %r1279, %r1279;
}

	// end inline asm
	and.b32  	%r1297, %r1279, %r1296;
	mov.b32 	%r1284, 32;
	// begin inline asm
	{
    .reg .pred p;
    and.b32 %r1282, %r1289, %r1284;    setp.ne.u32 p, %r1282, 0;
    vote.ballot.sync.b32 %r1282, p, 0xffffffff;
    @!p not.b32 %r1282, %r1282;
}

	// end inline asm
	and.b32  	%r1298, %r1282, %r1297;
	mov.b32 	%r1287, 64;
	// begin inline asm
	{
    .reg .pred p;
    and.b32 %r1285, %r1289, %r1287;    setp.ne.u32 p, %r1285, 0;
    vote.ballot.sync.b32 %r1285, p, 0xffffffff;
    @!p not.b32 %r1285, %r1285;
}

	// end inline asm
	and.b32  	%r1299, %r1285, %r1298;
	mov.b32 	%r1290, 128;
	// begin inline asm
	{
    .reg .pred p;
    and.b32 %r1288, %r1289, %r1290;    setp.ne.u32 p, %r1288, 0;
    vote.ballot.sync.b32 %r1288, p, 0xffffffff;
    @!p not.b32 %r1288, %r1288;
}

	// end inline asm
	and.b32  	%r1300, %r1288, %r1299;
	clz.b32 	%r1301, %r1300;
	sub.s32 	%r283, 31, %r1301;
	and.b32  	%r1302, %r878, %r1300;
	popc.b32 	%r284, %r1302;
	setp.ne.s32 	%p125, %r443, %r283;
	mov.b32 	%r2239, 0;
	@%p125 bra 	$L__BB31_201;
	shl.b32 	%r1307, %r1289, 2;
	add.s32 	%r1308, %r219, %r1307;
	atom.shared.add.u32 	%r2239, [%r1308], %r284;
$L__BB31_201:
	ld.param.u32 	%r2106, [_ZN3cub18CUB_300001_SM_10006detail10radix_sort29DeviceRadixSortOnesweepKernelINS1_5radix10policy_hubIiiyE10Policy1000ELNS0_9SortOrderE0EiiyiiNS1_21identity_decomposer_tEEEvPT5_SB_PT3_PKSC_PT1_PKSG_PT2_PKSK_T4_iiT6__param_9];
	shfl.sync.idx.b32	%r1334|%p126, %r2239, %r283, 31, -1;
	add.s32 	%r287, %r284, %r1334;
	shr.u32 	%r1335, %r2217, %r2106;
	and.b32  	%r1331, %r1335, %r221;
	mov.b32 	%r1311, 1;
	// begin inline asm
	{
    .reg .pred p;
    and.b32 %r1309, %r1331, %r1311;    setp.ne.u32 p, %r1309, 0;
    vote.ballot.sync.b32 %r1309, p, 0xffffffff;
    @!p not.b32 %r1309, %r1309;
}

	// end inline asm
	mov.b32 	%r1314, 2;
	// begin inline asm
	{
    .reg .pred p;
    and.b32 %r1312, %r1331, %r1314;    setp.ne.u32 p, %r1312, 0;
    vote.ballot.sync.b32 %r1312, p, 0xffffffff;
    @!p not.b32 %r1312, %r1312;
}

	// end inline asm
	and.b32  	%r1336, %r1312, %r1309;
	mov.b32 	%r1317, 4;
	// begin inline asm
	{
    .reg .pred p;
    and.b32 %r1315, %r1331, %r1317;    setp.ne.u32 p, %r1315, 0;
    vote.ballot.sync.b32 %r1315, p, 0xffffffff;
    @!p not.b32 %r1315, %r1315;
}

	// end inline asm
	and.b32  	%r1337, %r1315, %r1336;
	mov.b32 	%r1320, 8;
	// begin inline asm
	{
    .reg .pred p;
    and.b32 %r1318, %r1331, %r1320;    setp.ne.u32 p, %r1318, 0;
    vote.ballot.sync.b32 %r1318, p, 0xffffffff;
    @!p not.b32 %r1318, %r1318;
}

	// end inline asm
	and.b32  	%r1338, %r1318, %r1337;
	mov.b32 	%r1323, 16;
	// begin inline asm
	{
    .reg .pred p;
    and.b32 %r1321, %r1331, %r1323;    setp.ne.u32 p, %r1321, 0;
    vote.ballot.sync.b32 %r1321, p, 0xffffffff;
    @!p not.b32 %r1321, %r1321;
}

	// end inline asm
	and.b32  	%r1339, %r1321, %r1338;
	mov.b32 	%r1326, 32;
	// begin inline asm
	{
    .reg .pred p;
    and.b32 %r1324, %r1331, %r1326;    setp.ne.u32 p, %r1324, 0;
    vote.ballot.sync.b32 %r1324, p, 0xffffffff;
    @!p not.b32 %r1324, %r1324;
}

	// end inline asm
	and.b32  	%r1340, %r1324, %r1339;
	mov.b32 	%r1329, 64;
	// begin inline asm
	{
    .reg .pred p;
    and.b32 %r1327, %r1331, %r1329;    setp.ne.u32 p, %r1327, 0;
    vote.ballot.sync.b32 %r1327, p, 0xffffffff;
    @!p not.b32 %r1327, %r1327;
}

	// end inline asm
	and.b32  	%r1341, %r1327, %r1340;
	mov.b32 	%r1332, 128;
	// begin inline asm
	{
    .reg .pred p;
    and.b32 %r1330, %r1331, %r1332;    setp.ne.u32 p, %r1330, 0;
    vote.ballot.sync.b32 %r1330, p, 0xffffffff;
    @!p not.b32 %r1330, %r1330;
}

	// end inline asm
	and.b32  	%r1342, %r1330, %r1341;
	clz.b32 	%r1343, %r1342;
	sub.s32 	%r289, 31, %r1343;
	and.b32  	%r1344, %r878, %r1342;
	popc.b32 	%r290, %r1344;
	setp.ne.s32 	%p127, %r443, %r289;
	mov.b32 	%r2240, 0;
	@%p127 bra 	$L__BB31_203;
	shl.b32 	%r1349, %r1331, 2;
	add.s32 	%r1350, %r219, %r1349;
	atom.shared.add.u32 	%r2240, [%r1350], %r290;
$L__BB31_203:
	ld.param.u32 	%r2107, [_ZN3cub18CUB_300001_SM_10006detail10radix_sort29DeviceRadixSortOnesweepKernelINS1_5radix10policy_hubIiiyE10Policy1000ELNS0_9SortOrderE0EiiyiiNS1_21identity_decomposer_tEEEvPT5_SB_PT3_PKSC_PT1_PKSG_PT2_PKSK_T4_iiT6__param_9];
	shfl.sync.idx.b32	%r1376|%p128, %r2240, %r289, 31, -1;
	add.s32 	%r293, %r290, %r1376;
	shr.u32 	%r1377, %r2216, %r2107;
	and.b32  	%r1373, %r1377, %r221;
	mov.b32 	%r1353, 1;
	// begin inline asm
	{
    .reg .pred p;
    and.b32 %r1351, %r1373, %r1353;    setp.ne.u32 p, %r1351, 0;
    vote.ballot.sync.b32 %r1351, p, 0xffffffff;
    @!p not.b32 %r1351, %r1351;
}

	// end inline asm
	mov.b32 	%r1356, 2;
	// begin inline asm
	{
    .reg .pred p;
    and.b32 %r1354, %r1373, %r1356;    setp.ne.u32 p, %r1354, 0;
    vote.ballot.sync.b32 %r1354, p, 0xffffffff;
    @!p not.b32 %r1354, %r1354;
}

	// end inline asm
	and.b32  	%r1378, %r1354, %r1351;
	mov.b32 	%r1359, 4;
	// begin inline asm
	{
    .reg .pred p;
    and.b32 %r1357, %r1373, %r1359;    setp.ne.u32 p, %r1357, 0;
    vote.ballot.sync.b32 %r1357, p, 0xffffffff;
    @!p not.b32 %r1357, %r1357;
}

	// end inline asm
	and.b32  	%r1379, %r1357, %r1378;
	mov.b32 	%r1362, 8;
	// begin inline asm
	{
    .reg .pred p;
    and.b32 %r1360, %r1373, %r1362;    setp.ne.u32 p, %r1360, 0;
    vote.ballot.sync.b32 %r1360, p, 0xffffffff;
    @!p not.b32 %r1360, %r1360;
}

	// end inline asm
	and.b32  	%r1380, %r1360, %r1379;
	mov.b32 	%r1365, 16;
	// begin inline asm
	{
    .reg .pred p;
    and.b32 %r1363, %r1373, %r1365;    setp.ne.u32 p, %r1363, 0;
    vote.ballot.sync.b32 %r1363, p, 0xffffffff;
    @!p not.b32 %r1363, %r1363;
}

	// end inline asm
	and.b32  	%r1381, %r1363, %r1380;
	mov.b32 	%r1368, 32;
	// begin inline asm
	{
    .reg .pred p;
    and.b32 %r1366, %r1373, %r1368;    setp.ne.u32 p, %r1366, 0;
    vote.ballot.sync.b32 %r1366, p, 0xffffffff;
    @!p not.b32 %r1366, %r1366;
}

	// end inline asm
	and.b32  	%r1382, %r1366, %r1381;
	mov.b32 	%r1371, 64;
	// begin inline asm
	{
    .reg .pred p;
    and.b32 %r1369, %r1373, %r1371;    setp.ne.u32 p, %r1369, 0;
    vote.ballot.sync.b32 %r1369, p, 0xffffffff;
    @!p not.b32 %r1369, %r1369;
}

	// end inline asm
	and.b32  	%r1383, %r1369, %r1382;
	mov.b32 	%r1374, 128;
	// begin inline asm
	{
    .reg .pred p;
    and.b32 %r1372, %r1373, %r1374;    setp.ne.u32 p, %r1372, 0;
    vote.ballot.sync.b32 %r1372, p, 0xffffffff;
    @!p not.b32 %r1372, %r1372;
}

	// end inline asm
	and.b32  	%r1384, %r1372, %r1383;
	clz.b32 	%r1385, %r1384;
	sub.s32 	%r295, 31, %r1385;
	and.b32  	%r1386, %r878, %r1384;
	popc.b32 	%r296, %r1386;
	setp.ne.s32 	%p129, %r443, %r295;
	mov.b32 	%r2241, 0;
	@%p129 bra 	$L__BB31_205;
	shl.b32 	%r1391, %r1373, 2;
	add.s32 	%r1392, %r219, %r1391;
	atom.shared.add.u32 	%r2241, [%r1392], %r296;
$L__BB31_205:
	ld.param.u32 	%r2108, [_ZN3cub18CUB_300001_SM_10006detail10radix_sort29DeviceRadixSortOnesweepKernelINS1_5radix10policy_hubIiiyE10Policy1000ELNS0_9SortOrderE0EiiyiiNS1_21identity_decomposer_tEEEvPT5_SB_PT3_PKSC_PT1_PKSG_PT2_PKSK_T4_iiT6__param_9];
	shfl.sync.idx.b32	%r1418|%p130, %r2241, %r295, 31, -1;
	add.s32 	%r299, %r296, %r1418;
	shr.u32 	%r1419, %r2215, %r2108;
	and.b32  	%r1415, %r1419, %r221;
	mov.b32 	%r1395, 1;
	// begin inline asm
	{
    .reg .pred p;
    and.b32 %r1393, %r1415, %r1395;    setp.ne.u32 p, %r1393, 0;
    vote.ballot.sync.b32 %r1393, p, 0xffffffff;
    @!p not.b32 %r1393, %r1393;
}

	// end inline asm
	mov.b32 	%r1398, 2;
	// begin inline asm
	{
    .reg .pred p;
    and.b32 %r1396, %r1415, %r1398;    setp.ne.u32 p, %r1396, 0;
    vote.ballot.sync.b32 %r1396, p, 0xffffffff;
    @!p not.b32 %r1396, %r1396;
}

	// end inline asm
	and.b32  	%r1420, %r1396, %r1393;
	mov.b32 	%r1401, 4;
	// begin inline asm
	{
    .reg .pred p;
    and.b32 %r1399, %r1415, %r1401;    setp.ne.u32 p, %r1399, 0;
    vote.ballot.sync.b32 %r1399, p, 0xffffffff;
    @!p not.b32 %r1399, %r1399;
}

	// end inline asm
	and.b32  	%r1421, %r1399, %r1420;
	mov.b32 	%r1404, 8;
	// begin inline asm
	{
    .reg .pred p;
    and.b32 %r1402, %r1415, %r1404;    setp.ne.u32 p, %r1402, 0;
    vote.ballot.sync.b32 %r1402, p, 0xffffffff;
    @!p not.b32 %r1402, %r1402;
}

	// end inline asm
	and.b32  	%r1422, %r1402, %r1421;
	mov.b32 	%r1407, 16;
	// begin inline asm
	{
    .reg .pred p;
    and.b32 %r1405, %r1415, %r1407;    setp.ne.u32 p, %r1405, 0;
    vote.ballot.sync.b32 %r1405, p, 0xffffffff;
    @!p not.b32 %r1405, %r1405;
}

	// end inline asm
	and.b32  	%r1423, %r1405, %r1422;
	mov.b32 	%r1410, 32;
	// begin inline asm
	{
    .reg .pred p;
    and.b32 %r1408, %r1415, %r1410;    setp.ne.u32 p, %r1408, 0;
    vote.ballot.sync.b32 %r1408, p, 0xffffffff;
    @!p not.b32 %r1408, %r1408;
}

	// end inline asm
	and.b32  	%r1424, %r1408, %r1423;
	mov.b32 	%r1413, 64;
	// begin inline asm
	{
    .reg .pred p;
    and.b32 %r1411, %r1415, %r1413;    setp.ne.u32 p, %r1411, 0;
    vote.ballot.sync.b32 %r1411, p, 0xffffffff;
    @!p not.b32 %r1411, %r1411;
}

	// end inline asm
	and.b32  	%r1425, %r1411, %r1424;
	mov.b32 	%r1416, 128;
	// begin inline asm
	{
    .reg .pred p;
    and.b32 %r1414, %r1415, %r1416;    setp.ne.u32 p, %r1414, 0;
    vote.ballot.sync.b32 %r1414, p, 0xffffffff;
    @!p not.b32 %r1414, %r1414;
}

	// end inline asm
	and.b32  	%r1426, %r1414, %r1425;
	clz.b32 	%r1427, %r1426;
	sub.s32 	%r301, 31, %r1427;
	and.b32  	%r1428, %r878, %r1426;
	popc.b32 	%r302, %r1428;
	setp.ne.s32 	%p131, %r443, %r301;
	mov.b32 	%r2242, 0;
	@%p131 bra 	$L__BB31_207;
	shl.b32 	%r1433, %r1415, 2;
	add.s32 	%r1434, %r219, %r1433;
	atom.shared.add.u32 	%r2242, [%r1434], %r302;
$L__BB31_207:
	ld.param.u32 	%r2109, [_ZN3cub18CUB_300001_SM_10006detail10radix_sort29DeviceRadixSortOnesweepKernelINS1_5radix10policy_hubIiiyE10Policy1000ELNS0_9SortOrderE0EiiyiiNS1_21identity_decomposer_tEEEvPT5_SB_PT3_PKSC_PT1_PKSG_PT2_PKSK_T4_iiT6__param_9];
	shfl.sync.idx.b32	%r1460|%p132, %r2242, %r301, 31, -1;
	add.s32 	%r305, %r302, %r1460;
	shr.u32 	%r1461, %r2214, %r2109;
	and.b32  	%r1457, %r1461, %r221;
	mov.b32 	%r1437, 1;
	// begin inline asm
	{
    .reg .pred p;
    and.b32 %r1435, %r1457, %r1437;    setp.ne.u32 p, %r1435, 0;
    vote.ballot.sync.b32 %r1435, p, 0xffffffff;
    @!p not.b32 %r1435, %r1435;
}

	// end inline asm
	mov.b32 	%r1440, 2;
	// begin inline asm
	{
    .reg .pred p;
    and.b32 %r1438, %r1457, %r1440;    setp.ne.u32 p, %r1438, 0;
    vote.ballot.sync.b32 %r1438, p, 0xffffffff;
    @!p not.b32 %r1438, %r1438;
}

	// end inline asm
	and.b32  	%r1462, %r1438, %r1435;
	mov.b32 	%r1443, 4;
	// begin inline asm
	{
    .reg .pred p;
    and.b32 %r1441, %r1457, %r1443;    setp.ne.u32 p, %r1441, 0;
    vote.ballot.sync.b32 %r1441, p, 0xffffffff;
    @!p not.b32 %r1441, %r1441;
}

	// end inline asm
	and.b32  	%r1463, %r1441, %r1462;
	mov.b32 	%r1446, 8;
	// begin inline asm
	{
    .reg .pred p;
    and.b32 %r1444, %r1457, %r1446;    setp.ne.u32 p, %r1444, 0;
    vote.ballot.sync.b32 %r1444, p, 0xffffffff;
    @!p not.b32 %r1444, %r1444;
}

	// end inline asm
	and.b32  	%r1464, %r1444, %r1463;
	mov.b32 	%r1449, 16;
	// begin inline asm
	{
    .reg .pred p;
    and.b32 %r1447, %r1457, %r1449;    setp.ne.u32 p, %r1447, 0;
    vote.ballot.sync.b32 %r1447, p, 0xffffffff;
    @!p not.b32 %r1447, %r1447;
}

	// end inline asm
	and.b32  	%r1465, %r1447, %r1464;
	mov.b32 	%r1452, 32;
	// begin inline asm
	{
    .reg .pred p;
    and.b32 %r1450, %r1457, %r1452;    setp.ne.u32 p, %r1450, 0;
    vote.ballot.sync.b32 %r1450, p, 0xffffffff;
    @!p not.b32 %r1450, %r1450;
}

	// end inline asm
	and.b32  	%r1466, %r1450, %r1465;
	mov.b32 	%r1455, 64;
	// begin inline asm
	{
    .reg .pred p;
    and.b32 %r1453, %r1457, %r1455;    setp.ne.u32 p, %r1453, 0;
    vote.ballot.sync.b32 %r1453, p, 0xffffffff;
    @!p not.b32 %r1453, %r1453;
}

	// end inline asm
	and.b32  	%r1467, %r1453, %r1466;
	mov.b32 	%r1458, 128;
	// begin inline asm
	{
    .reg .pred p;
    and.b32 %r1456, %r1457, %r1458;    setp.ne.u32 p, %r1456, 0;
    vote.ballot.sync.b32 %r1456, p, 0xffffffff;
    @!p not.b32 %r1456, %r1456;
}

	// end inline asm
	and.b32  	%r1468, %r1456, %r1467;
	clz.b32 	%r1469, %r1468;
	sub.s32 	%r307, 31, %r1469;
	and.b32  	%r1470, %r878, %r1468;
	popc.b32 	%r308, %r1470;
	setp.ne.s32 	%p133, %r443, %r307;
	mov.b32 	%r2243, 0;
	@%p133 bra 	$L__BB31_209;
	shl.b32 	%r1475, %r1457, 2;
	add.s32 	%r1476, %r219, %r1475;
	atom.shared.add.u32 	%r2243, [%r1476], %r308;
$L__BB31_209:
	ld.param.u32 	%r2110, [_ZN3cub18CUB_300001_SM_10006detail10radix_sort29DeviceRadixSortOnesweepKernelINS1_5radix10policy_hubIiiyE10Policy1000ELNS0_9SortOrderE0EiiyiiNS1_21identity_decomposer_tEEEvPT5_SB_PT3_PKSC_PT1_PKSG_PT2_PKSK_T4_iiT6__param_9];
	shfl.sync.idx.b32	%r1502|%p134, %r2243, %r307, 31, -1;
	add.s32 	%r311, %r308, %r1502;
	shr.u32 	%r1503, %r2213, %r2110;
	and.b32  	%r1499, %r1503, %r221;
	mov.b32 	%r1479, 1;
	// begin inline asm
	{
    .reg .pred p;
    and.b32 %r1477, %r1499, %r1479;    setp.ne.u32 p, %r1477, 0;
    vote.ballot.sync.b32 %r1477, p, 0xffffffff;
    @!p not.b32 %r1477, %r1477;
}

	// end inline asm
	mov.b32 	%r1482, 2;
	// begin inline asm
	{
    .reg .pred p;
    and.b32 %r1480, %r1499, %r1482;    setp.ne.u32 p, %r1480, 0;
    vote.ballot.sync.b32 %r1480, p, 0xffffffff;
    @!p not.b32 %r1480, %r1480;
}

	// end inline asm
	and.b32  	%r1504, %r1480, %r1477;
	mov.b32 	%r1485, 4;
	// begin inline asm
	{
    .reg .pred p;
    and.b32 %r1483, %r1499, %r1485;    setp.ne.u32 p, %r1483, 0;
    vote.ballot.sync.b32 %r1483, p, 0xffffffff;
    @!p not.b32 %r1483, %r1483;
}

	// end inline asm
	and.b32  	%r1505, %r1483, %r1504;
	mov.b32 	%r1488, 8;
	// begin inline asm
	{
    .reg .pred p;
    and.b32 %r1486, %r1499, %r1488;    setp.ne.u32 p, %r1486, 0;
    vote.ballot.sync.b32 %r1486, p, 0xffffffff;
    @!p not.b32 %r1486, %r1486;
}

	// end inline asm
	and.b32  	%r1506, %r1486, %r1505;
	mov.b32 	%r1491, 16;
	// begin inline asm
	{
    .reg .pred p;
    and.b32 %r1489, %r1499, %r1491;    setp.ne.u32 p, %r1489, 0;
    vote.ballot.sync.b32 %r1489, p, 0xffffffff;
    @!p not.b32 %r1489, %r1489;
}

	// end inline asm
	and.b32  	%r1507, %r1489, %r1506;
	mov.b32 	%r1494, 32;
	// begin inline asm
	{
    .reg .pred p;
    and.b32 %r1492, %r1499, %r1494;    setp.ne.u32 p, %r1492, 0;
    vote.ballot.sync.b32 %r1492, p, 0xffffffff;
    @!p not.b32 %r1492, %r1492;
}

	// end inline asm
	and.b32  	%r1508, %r1492, %r1507;
	mov.b32 	%r1497, 64;
	// begin inline asm
	{
    .reg .pred p;
    and.b32 %r1495, %r1499, %r1497;    setp.ne.u32 p, %r1495, 0;
    vote.ballot.sync.b32 %r1495, p, 0xffffffff;
    @!p not.b32 %r1495, %r1495;
}

	// end inline asm
	and.b32  	%r1509, %r1495, %r1508;
	mov.b32 	%r1500, 128;
	// begin inline asm
	{
    .reg .pred p;
    and.b32 %r1498, %r1499, %r1500;    setp.ne.u32 p, %r1498, 0;
    vote.ballot.sync.b32 %r1498, p, 0xffffffff;
    @!p not.b32 %r1498, %r1498;
}

	// end inline asm
	and.b32  	%r1510, %r1498, %r1509;
	clz.b32 	%r1511, %r1510;
	sub.s32 	%r313, 31, %r1511;
	and.b32  	%r1512, %r878, %r1510;
	popc.b32 	%r314, %r1512;
	setp.ne.s32 	%p135, %r443, %r313;
	mov.b32 	%r2244, 0;
	@%p135 bra 	$L__BB31_211;
	shl.b32 	%r1517, %r1499, 2;
	add.s32 	%r1518, %r219, %r1517;
	atom.shared.add.u32 	%r2244, [%r1518], %r314;
$L__BB31_211:
	ld.param.u32 	%r2111, [_ZN3cub18CUB_300001_SM_10006detail10radix_sort29DeviceRadixSortOnesweepKernelINS1_5radix10policy_hubIiiyE10Policy1000ELNS0_9SortOrderE0EiiyiiNS1_21identity_decomposer_tEEEvPT5_SB_PT3_PKSC_PT1_PKSG_PT2_PKSK_T4_iiT6__param_9];
	shfl.sync.idx.b32	%r1544|%p136, %r2244, %r313, 31, -1;
	add.s32 	%r317, %r314, %r1544;
	shr.u32 	%r1545, %r2212, %r2111;
	and.b32  	%r1541, %r1545, %r221;
	mov.b32 	%r1521, 1;
	// begin inline asm
	{
    .reg .pred p;
    and.b32 %r1519, %r1541, %r1521;    setp.ne.u32 p, %r1519, 0;
    vote.ballot.sync.b32 %r1519, p, 0xffffffff;
    @!p not.b32 %r1519, %r1519;
}

	// end inline asm
	mov.b32 	%r1524, 2;
	// begin inline asm
	{
    .reg .pred p;
    and.b32 %r1522, %r1541, %r1524;    setp.ne.u32 p, %r1522, 0;
    vote.ballot.sync.b32 %r1522, p, 0xffffffff;
    @!p not.b32 %r1522, %r1522;
}

	// end inline asm
	and.b32  	%r1546, %r1522, %r1519;
	mov.b32 	%r1527, 4;
	// begin inline asm
	{
    .reg .pred p;
    and.b32 %r1525, %r1541, %r1527;    setp.ne.u32 p, %r1525, 0;
    vote.ballot.sync.b32 %r1525, p, 0xffffffff;
    @!p not.b32 %r1525, %r1525;
}

	// end inline asm
	and.b32  	%r1547, %r1525, %r1546;
	mov.b32 	%r1530, 8;
	// begin inline asm
	{
    .reg .pred p;
    and.b32 %r1528, %r1541, %r1530;    setp.ne.u32 p, %r1528, 0;
    vote.ballot.sync.b32 %r1528, p, 0xffffffff;
    @!p not.b32 %r1528, %r1528;
}

	// end inline asm
	and.b32  	%r1548, %r1528, %r1547;
	mov.b32 	%r1533, 16;
	// begin inline asm
	{
    .reg .pred p;
    and.b32 %r1531, %r1541, %r1533;    setp.ne.u32 p, %r1531, 0;
    vote.ballot.sync.b32 %r1531, p, 0xffffffff;
    @!p not.b32 %r1531, %r1531;
}

	// end inline asm
	and.b32  	%r1549, %r1531, %r1548;
	mov.b32 	%r1536, 32;
	// begin inline asm
	{
    .reg .pred p;
    and.b32 %r1534, %r1541, %r1536;    setp.ne.u32 p, %r1534, 0;
    vote.ballot.sync.b32 %r1534, p, 0xffffffff;
    @!p not.b32 %r1534, %r1534;
}

	// end inline asm
	and.b32  	%r1550, %r1534, %r1549;
	mov.b32 	%r1539, 64;
	// begin inline asm
	{
    .reg .pred p;
    and.b32 %r1537, %r1541, %r1539;    setp.ne.u32 p, %r1537, 0;
    vote.ballot.sync.b32 %r1537, p, 0xffffffff;
    @!p not.b32 %r1537, %r1537;
}

	// end inline asm
	and.b32  	%r1551, %r1537, %r1550;
	mov.b32 	%r1542, 128;
	// begin inline asm
	{
    .reg .pred p;
    and.b32 %r1540, %r1541, %r1542;    setp.ne.u32 p, %r1540, 0;
    vote.ballot.sync.b32 %r1540, p, 0xffffffff;
    @!p not.b32 %r1540, %r1540;
}

	// end inline asm
	and.b32  	%r1552, %r1540, %r1551;
	clz.b32 	%r1553, %r1552;
	sub.s32 	%r319, 31, %r1553;
	and.b32  	%r1554, %r878, %r1552;
	popc.b32 	%r320, %r1554;
	setp.ne.s32 	%p137, %r443, %r319;
	mov.b32 	%r2245, 0;
	@%p137 bra 	$L__BB31_213;
	shl.b32 	%r1559, %r1541, 2;
	add.s32 	%r1560, %r219, %r1559;
	atom.shared.add.u32 	%r2245, [%r1560], %r320;
$L__BB31_213:
	setp.gt.u32 	%p138, %r1, 255;
	shfl.sync.idx.b32	%r1561|%p139, %r2245, %r319, 31, -1;
	add.s32 	%r1562, %r320, %r1561;
	bar.sync 	0;
	shl.b32 	%r1563, %r227, 2;
	add.s32 	%r323, %r783, %r1563;
	st.shared.u32 	[%r323+-4], %r2228;
	shl.b32 	%r1565, %r233, 2;
	add.s32 	%r324, %r783, %r1565;
	st.shared.u32 	[%r324+-4], %r2227;
	shl.b32 	%r1566, %r239, 2;
	add.s32 	%r325, %r783, %r1566;
	st.shared.u32 	[%r325+-4], %r2226;
	shl.b32 	%r1567, %r245, 2;
	add.s32 	%r326, %r783, %r1567;
	st.shared.u32 	[%r326+-4], %r2225;
	shl.b32 	%r1568, %r251, 2;
	add.s32 	%r327, %r783, %r1568;
	st.shared.u32 	[%r327+-4], %r2224;
	shl.b32 	%r1569, %r257, 2;
	add.s32 	%r328, %r783, %r1569;
	st.shared.u32 	[%r328+-4], %r2223;
	shl.b32 	%r1570, %r263, 2;
	add.s32 	%r329, %r783, %r1570;
	st.shared.u32 	[%r329+-4], %r2222;
	shl.b32 	%r1571, %r269, 2;
	add.s32 	%r330, %r783, %r1571;
	st.shared.u32 	[%r330+-4], %r2221;
	shl.b32 	%r1572, %r275, 2;
	add.s32 	%r331, %r783, %r1572;
	st.shared.u32 	[%r331+-4], %r2220;
	shl.b32 	%r1573, %r281, 2;
	add.s32 	%r332, %r783, %r1573;
	st.shared.u32 	[%r332+-4], %r2219;
	shl.b32 	%r1574, %r287, 2;
	add.s32 	%r333, %r783, %r1574;
	st.shared.u32 	[%r333+-4], %r2218;
	shl.b32 	%r1575, %r293, 2;
	add.s32 	%r334, %r783, %r1575;
	st.shared.u32 	[%r334+-4], %r2217;
	shl.b32 	%r1576, %r299, 2;
	add.s32 	%r335, %r783, %r1576;
	st.shared.u32 	[%r335+-4], %r2216;
	shl.b32 	%r1577, %r305, 2;
	add.s32 	%r336, %r783, %r1577;
	st.shared.u32 	[%r336+-4], %r2215;
	shl.b32 	%r1578, %r311, 2;
	add.s32 	%r337, %r783, %r1578;
	st.shared.u32 	[%r337+-4], %r2214;
	shl.b32 	%r1579, %r317, 2;
	add.s32 	%r338, %r783, %r1579;
	st.shared.u32 	[%r338+-4], %r2213;
	shl.b32 	%r1580, %r1562, 2;
	add.s32 	%r339, %r783, %r1580;
	st.shared.u32 	[%r339+-4], %r2212;
	shl.b32 	%r1581, %r1, 3;
	add.s32 	%r1582, %r783, %r1581;
	add.s32 	%r340, %r1582, 26112;
	@%p138 bra 	$L__BB31_221;
	ld.param.u64 	%rd437, [_ZN3cub18CUB_300001_SM_10006detail10radix_sort29DeviceRadixSortOnesweepKernelINS1_5radix10policy_hubIiiyE10Policy1000ELNS0_9SortOrderE0EiiyiiNS1_21identity_decomposer_tEEEvPT5_SB_PT3_PKSC_PT1_PKSG_PT2_PKSK_T4_iiT6__param_3];
	cvta.to.global.u64 	%rd93, %rd437;
	shl.b64 	%rd94, %rd9, 3;
	add.s64 	%rd95, %rd93, %rd94;
	ld.global.u64 	%rd96, [%rd95];
	cvt.s64.s32 	%rd97, %r218;
	sub.s64 	%rd456, %rd96, %rd97;
	st.shared.u64 	[%r340], %rd456;
	setp.lt.s32 	%p140, %r3, 1;
	mov.u32 	%r2249, %r2174;
	@%p140 bra 	$L__BB31_220;
	mov.b32 	%r2247, -1;
	mov.u32 	%r2246, %r3;
	mov.u32 	%r2249, %r2174;
$L__BB31_216:
	ld.param.u64 	%rd430, [_ZN3cub18CUB_300001_SM_10006detail10radix_sort29DeviceRadixSortOnesweepKernelINS1_5radix10policy_hubIiiyE10Policy1000ELNS0_9SortOrderE0EiiyiiNS1_21identity_decomposer_tEEEvPT5_SB_PT3_PKSC_PT1_PKSG_PT2_PKSK_T4_iiT6__param_0];
	add.s32 	%r344, %r2246, -1;
	shl.b32 	%r1584, %r344, 8;
	add.s32 	%r1585, %r1584, %r1;
	cvta.to.global.u64 	%rd98, %rd430;
	mul.wide.s32 	%rd99, %r1585, 4;
	add.s64 	%rd19, %rd98, %rd99;
$L__BB31_217:
	membar.cta;
	ld.volatile.global.u32 	%r345, [%rd19];
	setp.eq.s32 	%p141, %r345, 0;
	@%p141 bra 	$L__BB31_217;
	and.b32  	%r1586, %r345, 1073741823;
	add.s32 	%r2249, %r1586, %r2249;
	setp.gt.s32 	%p142, %r345, -1;
	vote.sync.ballot.b32 	%r2247, %p142, %r2247;
	setp.gt.u32 	%p144, %r2246, 1;
	and.pred  	%p145, %p142, %p144;
	mov.u32 	%r2246, %r344;
	@%p145 bra 	$L__BB31_216;
	ld.shared.u64 	%rd456, [%r340];
$L__BB31_220:
	ld.param.u64 	%rd431, [_ZN3cub18CUB_300001_SM_10006detail10radix_sort29DeviceRadixSortOnesweepKernelINS1_5radix10policy_hubIiiyE10Policy1000ELNS0_9SortOrderE0EiiyiiNS1_21identity_decomposer_tEEEvPT5_SB_PT3_PKSC_PT1_PKSG_PT2_PKSK_T4_iiT6__param_0];
	or.b32  	%r1587, %r2249, -2147483648;
	cvta.to.global.u64 	%rd100, %rd431;
	shl.b32 	%r1588, %r3, 8;
	add.s32 	%r1589, %r1588, %r1;
	mul.wide.s32 	%rd101, %r1589, 4;
	add.s64 	%rd102, %rd100, %rd101;
	st.volatile.global.u32 	[%rd102], %r1587;
	sub.s32 	%r1590, %r2249, %r2174;
	cvt.s64.s32 	%rd103, %r1590;
	add.s64 	%rd104, %rd456, %rd103;
	st.shared.u64 	[%r340], %rd104;
$L__BB31_221:
	ld.param.u32 	%r2087, [_ZN3cub18CUB_300001_SM_10006detail10radix_sort29DeviceRadixSortOnesweepKernelINS1_5radix10policy_hubIiiyE10Policy1000ELNS0_9SortOrderE0EiiyiiNS1_21identity_decomposer_tEEEvPT5_SB_PT3_PKSC_PT1_PKSG_PT2_PKSK_T4_iiT6__param_8];
	ld.param.u64 	%rd434, [_ZN3cub18CUB_300001_SM_10006detail10radix_sort29DeviceRadixSortOnesweepKernelINS1_5radix10policy_hubIiiyE10Policy1000ELNS0_9SortOrderE0EiiyiiNS1_21identity_decomposer_tEEEvPT5_SB_PT3_PKSC_PT1_PKSG_PT2_PKSK_T4_iiT6__param_2];
	setp.gt.u32 	%p146, %r1, 255;
	mad.lo.s32 	%r349, %r3, 6528, 6528;
	setp.lt.s32 	%p147, %r349, %r2087;
	setp.eq.s64 	%p148, %rd434, 0;
	or.pred  	%p149, %p148, %p147;
	or.pred  	%p150, %p146, %p149;
	@%p150 bra 	$L__BB31_223;
	ld.param.u64 	%rd435, [_ZN3cub18CUB_300001_SM_10006detail10radix_sort29DeviceRadixSortOnesweepKernelINS1_5radix10policy_hubIiiyE10Policy1000ELNS0_9SortOrderE0EiiyiiNS1_21identity_decomposer_tEEEvPT5_SB_PT3_PKSC_PT1_PKSG_PT2_PKSK_T4_iiT6__param_2];
	ld.shared.u64 	%rd105, [%r340];
	cvt.s64.s32 	%rd106, %r2174;
	cvt.s64.s32 	%rd107, %r218;
	add.s64 	%rd108, %rd107, %rd106;
	add.s64 	%rd109, %rd108, %rd105;
	cvta.to.global.u64 	%rd110, %rd435;
	shl.b64 	%rd111, %rd9, 3;
	add.s64 	%rd112, %rd110, %rd111;
	st.global.u64 	[%rd112], %rd109;
$L__BB31_223:
	ld.param.u32 	%r2088, [_ZN3cub18CUB_300001_SM_10006detail10radix_sort29DeviceRadixSortOnesweepKernelINS1_5radix10policy_hubIiiyE10Policy1000ELNS0_9SortOrderE0EiiyiiNS1_21identity_decomposer_tEEEvPT5_SB_PT3_PKSC_PT1_PKSG_PT2_PKSK_T4_iiT6__param_8];
	ld.param.u64 	%rd438, [_ZN3cub18CUB_300001_SM_10006detail10radix_sort29DeviceRadixSortOnesweepKernelINS1_5radix10policy_hubIiiyE10Policy1000ELNS0_9SortOrderE0EiiyiiNS1_21identity_decomposer_tEEEvPT5_SB_PT3_PKSC_PT1_PKSG_PT2_PKSK_T4_iiT6__param_4];
	cvta.to.global.u64 	%rd22, %rd438;
	shl.b32 	%r1591, %r1, 2;
	add.s32 	%r350, %r783, %r1591;
	setp.gt.s32 	%p151, %r349, %r2088;
	bar.sync 	0;
	@%p151 bra 	$L__BB31_225;
	ld.param.u32 	%r2112, [_ZN3cub18CUB_300001_SM_10006detail10radix_sort29DeviceRadixSortOnesweepKernelINS1_5radix10policy_hubIiiyE10Policy1000ELNS0_9SortOrderE0EiiyiiNS1_21identity_decomposer_tEEEvPT5_SB_PT3_PKSC_PT1_PKSG_PT2_PKSK_T4_iiT6__param_9];
	ld.shared.u32 	%r1593, [%r350];
	shr.u32 	%r1594, %r1593, %r2112;
	and.b32  	%r1595, %r1594, %r221;
	shl.b32 	%r1596, %r1595, 3;
	add.s32 	%r1598, %r783, 26112;
	add.s32 	%r1599, %r1598, %r1596;
	ld.shared.u64 	%rd113, [%r1599];
	add.s64 	%rd114, %rd113, %rd9;
	xor.b32  	%r1600, %r1593, -2147483648;
	shl.b64 	%rd115, %rd114, 2;
	add.s64 	%rd116, %rd22, %rd115;
	st.global.u32 	[%rd116], %r1600;
	bar.warp.sync 	-1;
	ld.shared.u32 	%r1601, [%r350+1536];
	shr.u32 	%r1602, %r1601, %r2112;
	and.b32  	%r1603, %r1602, %r221;
	shl.b32 	%r1604, %r1603, 3;
	add.s32 	%r1605, %r1598, %r1604;
	ld.shared.u64 	%rd117, [%r1605];
	add.s64 	%rd118, %rd117, %rd9;
	xor.b32  	%r1606, %r1601, -2147483648;
	shl.b64 	%rd119, %rd118, 2;
	add.s64 	%rd120, %rd22, %rd119;
	st.global.u32 	[%rd120+1536], %r1606;
	bar.warp.sync 	-1;
	ld.shared.u32 	%r1607, [%r350+3072];
	shr.u32 	%r1608, %r1607, %r2112;
	and.b32  	%r1609, %r1608, %r221;
	shl.b32 	%r1610, %r1609, 3;
	add.s32 	%r1611, %r1598, %r1610;
	ld.shared.u64 	%rd121, [%r1611];
	add.s64 	%rd122, %rd121, %rd9;
	xor.b32  	%r1612, %r1607, -2147483648;
	shl.b64 	%rd123, %rd122, 2;
	add.s64 	%rd124, %rd22, %rd123;
	st.global.u32 	[%rd124+3072], %r1612;
	bar.warp.sync 	-1;
	ld.shared.u32 	%r1613, [%r350+4608];
	shr.u32 	%r1614, %r1613, %r2112;
	and.b32  	%r1615, %r1614, %r221;
	shl.b32 	%r1616, %r1615, 3;
	add.s32 	%r1617, %r1598, %r1616;
	ld.shared.u64 	%rd125, [%r1617];
	add.s64 	%rd126, %rd125, %rd9;
	xor.b32  	%r1618, %r1613, -2147483648;
	shl.b64 	%rd127, %rd126, 2;
	add.s64 	%rd128, %rd22, %rd127;
	st.global.u32 	[%rd128+4608], %r1618;
	bar.warp.sync 	-1;
	ld.shared.u32 	%r1619, [%r350+6144];
	shr.u32 	%r1620, %r1619, %r2112;
	and.b32  	%r1621, %r1620, %r221;
	shl.b32 	%r1622, %r1621, 3;
	add.s32 	%r1623, %r1598, %r1622;
	ld.shared.u64 	%rd129, [%r1623];
	add.s64 	%rd130, %rd129, %rd9;
	xor.b32  	%r1624, %r1619, -2147483648;
	shl.b64 	%rd131, %rd130, 2;
	add.s64 	%rd132, %rd22, %rd131;
	st.global.u32 	[%rd132+6144], %r1624;
	bar.warp.sync 	-1;
	ld.shared.u32 	%r1625, [%r350+7680];
	shr.u32 	%r1626, %r1625, %r2112;
	and.b32  	%r1627, %r1626, %r221;
	shl.b32 	%r1628, %r1627, 3;
	add.s32 	%r1629, %r1598, %r1628;
	ld.shared.u64 	%rd133, [%r1629];
	add.s64 	%rd134, %rd133, %rd9;
	xor.b32  	%r1630, %r1625, -2147483648;
	shl.b64 	%rd135, %rd134, 2;
	add.s64 	%rd136, %rd22, %rd135;
	st.global.u32 	[%rd136+7680], %r1630;
	bar.warp.sync 	-1;
	ld.shared.u32 	%r1631, [%r350+9216];
	shr.u32 	%r1632, %r1631, %r2112;
	and.b32  	%r1633, %r1632, %r221;
	shl.b32 	%r1634, %r1633, 3;
	add.s32 	%r1635, %r1598, %r1634;
	ld.shared.u64 	%rd137, [%r1635];
	add.s64 	%rd138, %rd137, %rd9;
	xor.b32  	%r1636, %r1631, -2147483648;
	shl.b64 	%rd139, %rd138, 2;
	add.s64 	%rd140, %rd22, %rd139;
	st.global.u32 	[%rd140+9216], %r1636;
	bar.warp.sync 	-1;
	ld.shared.u32 	%r1637, [%r350+10752];
	shr.u32 	%r1638, %r1637, %r2112;
	and.b32  	%r1639, %r1638, %r221;
	shl.b32 	%r1640, %r1639, 3;
	add.s32 	%r1641, %r1598, %r1640;
	ld.shared.u64 	%rd141, [%r1641];
	add.s64 	%rd142, %rd141, %rd9;
	xor.b32  	%r1642, %r1637, -2147483648;
	shl.b64 	%rd143, %rd142, 2;
	add.s64 	%rd144, %rd22, %rd143;
	st.global.u32 	[%rd144+10752], %r1642;
	bar.warp.sync 	-1;
	ld.shared.u32 	%r1643, [%r350+12288];
	shr.u32 	%r1644, %r1643, %r2112;
	and.b32  	%r1645, %r1644, %r221;
	shl.b32 	%r1646, %r1645, 3;
	add.s32 	%r1647, %r1598, %r1646;
	ld.shared.u64 	%rd145, [%r1647];
	add.s64 	%rd146, %rd145, %rd9;
	xor.b32  	%r1648, %r1643, -2147483648;
	shl.b64 	%rd147, %rd146, 2;
	add.s64 	%rd148, %rd22, %rd147;
	st.global.u32 	[%rd148+12288], %r1648;
	bar.warp.sync 	-1;
	ld.shared.u32 	%r1649, [%r350+13824];
	shr.u32 	%r1650, %r1649, %r2112;
	and.b32  	%r1651, %r1650, %r221;
	shl.b32 	%r1652, %r1651, 3;
	add.s32 	%r1653, %r1598, %r1652;
	ld.shared.u64 	%rd149, [%r1653];
	add.s64 	%rd150, %rd149, %rd9;
	xor.b32  	%r1654, %r1649, -2147483648;
	shl.b64 	%rd151, %rd150, 2;
	add.s64 	%rd152, %rd22, %rd151;
	st.global.u32 	[%rd152+13824], %r1654;
	bar.warp.sync 	-1;
	ld.shared.u32 	%r1655, [%r350+15360];
	shr.u32 	%r1656, %r1655, %r2112;
	and.b32  	%r1657, %r1656, %r221;
	shl.b32 	%r1658, %r1657, 3;
	add.s32 	%r1659, %r1598, %r1658;
	ld.shared.u64 	%rd153, [%r1659];
	add.s64 	%rd154, %rd153, %rd9;
	xor.b32  	%r1660, %r1655, -2147483648;
	shl.b64 	%rd155, %rd154, 2;
	add.s64 	%rd156, %rd22, %rd155;
	st.global.u32 	[%rd156+15360], %r1660;
	bar.warp.sync 	-1;
	ld.shared.u32 	%r1661, [%r350+16896];
	shr.u32 	%r1662, %r1661, %r2112;
	and.b32  	%r1663, %r1662, %r221;
	shl.b32 	%r1664, %r1663, 3;
	add.s32 	%r1665, %r1598, %r1664;
	ld.shared.u64 	%rd157, [%r1665];
	add.s64 	%rd158, %rd157, %rd9;
	xor.b32  	%r1666, %r1661, -2147483648;
	shl.b64 	%rd159, %rd158, 2;
	add.s64 	%rd160, %rd22, %rd159;
	st.global.u32 	[%rd160+16896], %r1666;
	bar.warp.sync 	-1;
	ld.shared.u32 	%r1667, [%r350+18432];
	shr.u32 	%r1668, %r1667, %r2112;
	and.b32  	%r1669, %r1668, %r221;
	shl.b32 	%r1670, %r1669, 3;
	add.s32 	%r1671, %r1598, %r1670;
	ld.shared.u64 	%rd161, [%r1671];
	add.s64 	%rd162, %rd161, %rd9;
	xor.b32  	%r1672, %r1667, -2147483648;
	shl.b64 	%rd163, %rd162, 2;
	add.s64 	%rd164, %rd22, %rd163;
	st.global.u32 	[%rd164+18432], %r1672;
	bar.warp.sync 	-1;
	ld.shared.u32 	%r1673, [%r350+19968];
	shr.u32 	%r1674, %r1673, %r2112;
	and.b32  	%r1675, %r1674, %r221;
	shl.b32 	%r1676, %r1675, 3;
	add.s32 	%r1677, %r1598, %r1676;
	ld.shared.u64 	%rd165, [%r1677];
	add.s64 	%rd166, %rd165, %rd9;
	xor.b32  	%r1678, %r1673, -2147483648;
	shl.b64 	%rd167, %rd166, 2;
	add.s64 	%rd168, %rd22, %rd167;
	st.global.u32 	[%rd168+19968], %r1678;
	bar.warp.sync 	-1;
	ld.shared.u32 	%r1679, [%r350+21504];
	shr.u32 	%r1680, %r1679, %r2112;
	and.b32  	%r1681, %r1680, %r221;
	shl.b32 	%r1682, %r1681, 3;
	add.s32 	%r1683, %r1598, %r1682;
	ld.shared.u64 	%rd169, [%r1683];
	add.s64 	%rd170, %rd169, %rd9;
	xor.b32  	%r1684, %r1679, -2147483648;
	shl.b64 	%rd171, %rd170, 2;
	add.s64 	%rd172, %rd22, %rd171;
	st.global.u32 	[%rd172+21504], %r1684;
	bar.warp.sync 	-1;
	ld.shared.u32 	%r1685, [%r350+23040];
	shr.u32 	%r1686, %r1685, %r2112;
	and.b32  	%r1687, %r1686, %r221;
	shl.b32 	%r1688, %r1687, 3;
	add.s32 	%r1689, %r1598, %r1688;
	ld.shared.u64 	%rd173, [%r1689];
	add.s64 	%rd174, %rd173, %rd9;
	xor.b32  	%r1690, %r1685, -2147483648;
	shl.b64 	%rd175, %rd174, 2;
	add.s64 	%rd176, %rd22, %rd175;
	st.global.u32 	[%rd176+23040], %r1690;
	bar.warp.sync 	-1;
	ld.shared.u32 	%r1691, [%r350+24576];
	shr.u32 	%r1692, %r1691, %r2112;
	and.b32  	%r1693, %r1692, %r221;
	shl.b32 	%r1694, %r1693, 3;
	add.s32 	%r1695, %r1598, %r1694;
	ld.shared.u64 	%rd177, [%r1695];
	add.s64 	%rd178, %rd177, %rd9;
	xor.b32  	%r1696, %r1691, -2147483648;
	shl.b64 	%rd179, %rd178, 2;
	add.s64 	%rd180, %rd22, %rd179;
	st.global.u32 	[%rd180+24576], %r1696;
	bar.warp.sync 	-1;
	bra.uni 	$L__BB31_260;
$L__BB31_225:
	ld.param.u32 	%r2089, [_ZN3cub18CUB_300001_SM_10006detail10radix_sort29DeviceRadixSortOnesweepKernelINS1_5radix10policy_hubIiiyE10Policy1000ELNS0_9SortOrderE0EiiyiiNS1_21identity_decomposer_tEEEvPT5_SB_PT3_PKSC_PT1_PKSG_PT2_PKSK_T4_iiT6__param_8];
	mad.lo.s32 	%r351, %r3, -6528, %r2089;
	setp.ge.s32 	%p152, %r1, %r351;
	@%p152 bra 	$L__BB31_227;
	ld.param.u32 	%r2113, [_ZN3cub18CUB_300001_SM_10006detail10radix_sort29DeviceRadixSortOnesweepKernelINS1_5radix10policy_hubIiiyE10Policy1000ELNS0_9SortOrderE0EiiyiiNS1_21identity_decomposer_tEEEvPT5_SB_PT3_PKSC_PT1_PKSG_PT2_PKSK_T4_iiT6__param_9];
	ld.shared.u32 	%r1697, [%r350];
	shr.u32 	%r1698, %r1697, %r2113;
	and.b32  	%r1699, %r1698, %r221;
	shl.b32 	%r1700, %r1699, 3;
	add.s32 	%r1702, %r783, %r1700;
	ld.shared.u64 	%rd181, [%r1702+26112];
	xor.b32  	%r1703, %r1697, -2147483648;
	add.s64 	%rd182, %rd181, %rd9;
	shl.b64 	%rd183, %rd182, 2;
	add.s64 	%rd184, %rd22, %rd183;
	st.global.u32 	[%rd184], %r1703;
$L__BB31_227:
	bar.warp.sync 	-1;
	add.s32 	%r1704, %r1, 384;
	setp.ge.s32 	%p153, %r1704, %r351;
	@%p153 bra 	$L__BB31_229;
	ld.param.u32 	%r2114, [_ZN3cub18CUB_300001_SM_10006detail10radix_sort29DeviceRadixSortOnesweepKernelINS1_5radix10policy_hubIiiyE10Policy1000ELNS0_9SortOrderE0EiiyiiNS1_21identity_decomposer_tEEEvPT5_SB_PT3_PKSC_PT1_PKSG_PT2_PKSK_T4_iiT6__param_9];
	ld.shared.u32 	%r1705, [%r350+1536];
	shr.u32 	%r1706, %r1705, %r2114;
	and.b32  	%r1707, %r1706, %r221;
	shl.b32 	%r1708, %r1707, 3;
	add.s32 	%r1710, %r783, %r1708;
	ld.shared.u64 	%rd185, [%r1710+26112];
	xor.b32  	%r1711, %r1705, -2147483648;
	add.s64 	%rd186, %rd185, %rd9;
	shl.b64 	%rd187, %rd186, 2;
	add.s64 	%rd188, %rd22, %rd187;
	st.global.u32 	[%rd188+1536], %r1711;
$L__BB31_229:
	bar.warp.sync 	-1;
	add.s32 	%r1712, %r1, 768;
	setp.ge.s32 	%p154, %r1712, %r351;
	@%p154 bra 	$L__BB31_231;
	ld.param.u32 	%r2115, [_ZN3cub18CUB_300001_SM_10006detail10radix_sort29DeviceRadixSortOnesweepKernelINS1_5radix10policy_hubIiiyE10Policy1000ELNS0_9SortOrderE0EiiyiiNS1_21identity_decomposer_tEEEvPT5_SB_PT3_PKSC_PT1_PKSG_PT2_PKSK_T4_iiT6__param_9];
	ld.shared.u32 	%r1713, [%r350+3072];
	shr.u32 	%r1714, %r1713, %r2115;
	and.b32  	%r1715, %r1714, %r221;
	shl.b32 	%r1716, %r1715, 3;
	add.s32 	%r1718, %r783, %r1716;
	ld.shared.u64 	%rd189, [%r1718+26112];
	xor.b32  	%r1719, %r1713, -2147483648;
	add.s64 	%rd190, %rd189, %rd9;
	shl.b64 	%rd191, %rd190, 2;
	add.s64 	%rd192, %rd22, %rd191;
	st.global.u32 	[%rd192+3072], %r1719;
$L__BB31_231:
	bar.warp.sync 	-1;
	add.s32 	%r1720, %r1, 1152;
	setp.ge.s32 	%p155, %r1720, %r351;
	@%p155 bra 	$L__BB31_233;
	ld.param.u32 	%r2116, [_ZN3cub18CUB_300001_SM_10006detail10radix_sort29DeviceRadixSortOnesweepKernelINS1_5radix10policy_hubIiiyE10Policy1000ELNS0_9SortOrderE0EiiyiiNS1_21identity_decomposer_tEEEvPT5_SB_PT3_PKSC_PT1_PKSG_PT2_PKSK_T4_iiT6__param_9];
	ld.shared.u32 	%r1721, [%r350+4608];
	shr.u32 	%r1722, %r1721, %r2116;
	and.b32  	%r1723, %r1722, %r221;
	shl.b32 	%r1724, %r1723, 3;
	add.s32 	%r1726, %r783, %r1724;
	ld.shared.u64 	%rd193, [%r1726+26112];
	xor.b32  	%r1727, %r1721, -2147483648;
	add.s64 	%rd194, %rd193, %rd9;
	shl.b64 	%rd195, %rd194, 2;
	add.s64 	%rd196, %rd22, %rd195;
	st.global.u32 	[%rd196+4608], %r1727;
$L__BB31_233:
	bar.warp.sync 	-1;
	add.s32 	%r1728, %r1, 1536;
	setp.ge.s32 	%p156, %r1728, %r351;
	@%p156 bra 	$L__BB31_235;
	ld.param.u32 	%r2117, [_ZN3cub18CUB_300001_SM_10006detail10radix_sort29DeviceRadixSortOnesweepKernelINS1_5radix10policy_hubIiiyE10Policy1000ELNS0_9SortOrderE0EiiyiiNS1_21identity_decomposer_tEEEvPT5_SB_PT3_PKSC_PT1_PKSG_PT2_PKSK_T4_iiT6__param_9];
	ld.shared.u32 	%r1729, [%r350+6144];
	shr.u32 	%r1730, %r1729, %r2117;
	and.b32  	%r1731, %r1730, %r221;
	shl.b32 	%r1732, %r1731, 3;
	add.s32 	%r1734, %r783, %r1732;
	ld.shared.u64 	%rd197, [%r1734+26112];
	xor.b32  	%r1735, %r1729, -2147483648;
	add.s64 	%rd198, %rd197, %rd9;
	shl.b64 	%rd199, %rd198, 2;
	add.s64 	%rd200, %rd22, %rd199;
	st.global.u32 	[%rd200+6144], %r1735;
$L__BB31_235:
	bar.warp.sync 	-1;
	add.s32 	%r1736, %r1, 1920;
	setp.ge.s32 	%p157, %r1736, %r351;
	@%p157 bra 	$L__BB31_237;
	ld.param.u32 	%r2118, [_ZN3cub18CUB_300001_SM_10006detail10radix_sort29DeviceRadixSortOnesweepKernelINS1_5radix10policy_hubIiiyE10Policy1000ELNS0_9SortOrderE0EiiyiiNS1_21identity_decomposer_tEEEvPT5_SB_PT3_PKSC_PT1_PKSG_PT2_PKSK_T4_iiT6__param_9];
	ld.shared.u32 	%r1737, [%r350+7680];
	shr.u32 	%r1738, %r1737, %r2118;
	and.b32  	%r1739, %r1738, %r221;
	shl.b32 	%r1740, %r1739, 3;
	add.s32 	%r1742, %r783, %r1740;
	ld.shared.u64 	%rd201, [%r1742+26112];
	xor.b32  	%r1743, %r1737, -2147483648;
	add.s64 	%rd202, %rd201, %rd9;
	shl.b64 	%rd203, %rd202, 2;
	add.s64 	%rd204, %rd22, %rd203;
	st.global.u32 	[%rd204+7680], %r1743;
$L__BB31_237:
	bar.warp.sync 	-1;
	add.s32 	%r1744, %r1, 2304;
	setp.ge.s32 	%p158, %r1744, %r351;
	@%p158 bra 	$L__BB31_239;
	ld.param.u32 	%r2119, [_ZN3cub18CUB_300001_SM_10006detail10radix_sort29DeviceRadixSortOnesweepKernelINS1_5radix10policy_hubIiiyE10Policy1000ELNS0_9SortOrderE0EiiyiiNS1_21identity_decomposer_tEEEvPT5_SB_PT3_PKSC_PT1_PKSG_PT2_PKSK_T4_iiT6__param_9];
	ld.shared.u32 	%r1745, [%r350+9216];
	shr.u32 	%r1746, %r1745, %r2119;
	and.b32  	%r1747, %r1746, %r221;
	shl.b32 	%r1748, %r1747, 3;
	add.s32 	%r1750, %r783, %r1748;
	ld.shared.u64 	%rd205, [%r1750+26112];
	xor.b32  	%r1751, %r1745, -2147483648;
	add.s64 	%rd206, %rd205, %rd9;
	shl.b64 	%rd207, %rd206, 2;
	add.s64 	%rd208, %rd22, %rd207;
	st.global.u32 	[%rd208+9216], %r1751;
$L__BB31_239:
	bar.warp.sync 	-1;
	add.s32 	%r1752, %r1, 2688;
	setp.ge.s32 	%p159, %r1752, %r351;
	@%p159 bra 	$L__BB31_241;
	ld.param.u32 	%r2120, [_ZN3cub18CUB_300001_SM_10006detail10radix_sort29DeviceRadixSortOnesweepKernelINS1_5radix10policy_hubIiiyE10Policy1000ELNS0_9SortOrderE0EiiyiiNS1_21identity_decomposer_tEEEvPT5_SB_PT3_PKSC_PT1_PKSG_PT2_PKSK_T4_iiT6__param_9];
	ld.shared.u32 	%r1753, [%r350+10752];
	shr.u32 	%r1754, %r1753, %r2120;
	and.b32  	%r1755, %r1754, %r221;
	shl.b32 	%r1756, %r1755, 3;
	add.s32 	%r1758, %r783, %r1756;
	ld.shared.u64 	%rd209, [%r1758+26112];
	xor.b32  	%r1759, %r1753, -2147483648;
	add.s64 	%rd210, %rd209, %rd9;
	shl.b64 	%rd211, %rd210, 2;
	add.s64 	%rd212, %rd22, %rd211;
	st.global.u32 	[%rd212+10752], %r1759;
$L__BB31_241:
	bar.warp.sync 	-1;
	or.b32  	%r1760, %r1, 3072;
	setp.ge.s32 	%p160, %r1760, %r351;
	@%p160 bra 	$L__BB31_243;
	ld.param.u32 	%r2121, [_ZN3cub18CUB_300001_SM_10006detail10radix_sort29DeviceRadixSortOnesweepKernelINS1_5radix10policy_hubIiiyE10Policy1000ELNS0_9SortOrderE0EiiyiiNS1_21identity_decomposer_tEEEvPT5_SB_PT3_PKSC_PT1_PKSG_PT2_PKSK_T4_iiT6__param_9];
	ld.shared.u32 	%r1761, [%r350+12288];
	shr.u32 	%r1762, %r1761, %r2121;
	and.b32  	%r1763, %r1762, %r221;
	shl.b32 	%r1764, %r1763, 3;
	add.s32 	%r1766, %r783, %r1764;
	ld.shared.u64 	%rd213, [%r1766+26112];
	xor.b32  	%r1767, %r1761, -2147483648;
	add.s64 	%rd214, %rd213, %rd9;
	shl.b64 	%rd215, %rd214, 2;
	add.s64 	%rd216, %rd22, %rd215;
	st.global.u32 	[%rd216+12288], %r1767;
$L__BB31_243:
	bar.warp.sync 	-1;
	add.s32 	%r1768, %r1, 3456;
	setp.ge.s32 	%p161, %r1768, %r351;
	@%p161 bra 	$L__BB31_245;
	ld.param.u32 	%r2122, [_ZN3cub18CUB_300001_SM_10006detail10radix_sort29DeviceRadixSortOnesweepKernelINS1_5radix10policy_hubIiiyE10Policy1000ELNS0_9SortOrderE0EiiyiiNS1_21identity_decomposer_tEEEvPT5_SB_PT3_PKSC_PT1_PKSG_PT2_PKSK_T4_iiT6__param_9];
	ld.shared.u32 	%r1769, [%r350+13824];
	shr.u32 	%r1770, %r1769, %r2122;
	and.b32  	%r1771, %r1770, %r221;
	shl.b32 	%r1772, %r1771, 3;
	add.s32 	%r1774, %r783, %r1772;
	ld.shared.u64 	%rd217, [%r1774+26112];
	xor.b32  	%r1775, %r1769, -2147483648;
	add.s64 	%rd218, %rd217, %rd9;
	shl.b64 	%rd219, %rd218, 2;
	add.s64 	%rd220, %rd22, %rd219;
	st.global.u32 	[%rd220+13824], %r1775;
$L__BB31_245:
	bar.warp.sync 	-1;
	add.s32 	%r1776, %r1, 3840;
	setp.ge.s32 	%p162, %r1776, %r351;
	@%p162 bra 	$L__BB31_247;
	ld.param.u32 	%r2123, [_ZN3cub18CUB_300001_SM_10006detail10radix_sort29DeviceRadixSortOnesweepKernelINS1_5radix10policy_hubIiiyE10Policy1000ELNS0_9SortOrderE0EiiyiiNS1_21identity_decomposer_tEEEvPT5_SB_PT3_PKSC_PT1_PKSG_PT2_PKSK_T4_iiT6__param_9];
	ld.shared.u32 	%r1777, [%r350+15360];
	shr.u32 	%r1778, %r1777, %r2123;
	and.b32  	%r1779, %r1778, %r221;
	shl.b32 	%r1780, %r1779, 3;
	add.s32 	%r1782, %r783, %r1780;
	ld.shared.u64 	%rd221, [%r1782+26112];
	xor.b32  	%r1783, %r1777, -2147483648;
	add.s64 	%rd222, %rd221, %rd9;
	shl.b64 	%rd223, %rd222, 2;
	add.s64 	%rd224, %rd22, %rd223;
	st.global.u32 	[%rd224+15360], %r1783;
$L__BB31_247:
	bar.warp.sync 	-1;
	add.s32 	%r1784, %r1, 4224;
	setp.ge.s32 	%p163, %r1784, %r351;
	@%p163 bra 	$L__BB31_249;
	ld.param.u32 	%r2124, [_ZN3cub18CUB_300001_SM_10006detail10radix_sort29DeviceRadixSortOnesweepKernelINS1_5radix10policy_hubIiiyE10Policy1000ELNS0_9SortOrderE0EiiyiiNS1_21identity_decomposer_tEEEvPT5_SB_PT3_PKSC_PT1_PKSG_PT2_PKSK_T4_iiT6__param_9];
	ld.shared.u32 	%r1785, [%r350+16896];
	shr.u32 	%r1786, %r1785, %r2124;
	and.b32  	%r1787, %r1786, %r221;
	shl.b32 	%r1788, %r1787, 3;
	add.s32 	%r1790, %r783, %r1788;
	ld.shared.u64 	%rd225, [%r1790+26112];
	xor.b32  	%r1791, %r1785, -2147483648;
	add.s64 	%rd226, %rd225, %rd9;
	shl.b64 	%rd227, %rd226, 2;
	add.s64 	%rd228, %rd22, %rd227;
	st.global.u32 	[%rd228+16896], %r1791;
$L__BB31_249:
	bar.warp.sync 	-1;
	add.s32 	%r1792, %r1, 4608;
	setp.ge.s32 	%p164, %r1792, %r351;
	@%p164 bra 	$L__BB31_251;
	ld.param.u32 	%r2125, [_ZN3cub18CUB_300001_SM_10006detail10radix_sort29DeviceRadixSortOnesweepKernelINS1_5radix10policy_hubIiiyE10Policy1000ELNS0_9SortOrderE0EiiyiiNS1_21identity_decomposer_tEEEvPT5_SB_PT3_PKSC_PT1_PKSG_PT2_PKSK_T4_iiT6__param_9];
	ld.shared.u32 	%r1793, [%r350+18432];
	shr.u32 	%r1794, %r1793, %r2125;
	and.b32  	%r1795, %r1794, %r221;
	shl.b32 	%r1796, %r1795, 3;
	add.s32 	%r1798, %r783, %r1796;
	ld.shared.u64 	%rd229, [%r1798+26112];
	xor.b32  	%r1799, %r1793, -2147483648;
	add.s64 	%rd230, %rd229, %rd9;
	shl.b64 	%rd231, %rd230, 2;
	add.s64 	%rd232, %rd22, %rd231;
	st.global.u32 	[%rd232+18432], %r1799;
$L__BB31_251:
	bar.warp.sync 	-1;
	add.s32 	%r1800, %r1, 4992;
	setp.ge.s32 	%p165, %r1800, %r351;
	@%p165 bra 	$L__BB31_253;
	ld.param.u32 	%r2126, [_ZN3cub18CUB_300001_SM_10006detail10radix_sort29DeviceRadixSortOnesweepKernelINS1_5radix10policy_hubIiiyE10Policy1000ELNS0_9SortOrderE0EiiyiiNS1_21identity_decomposer_tEEEvPT5_SB_PT3_PKSC_PT1_PKSG_PT2_PKSK_T4_iiT6__param_9];
	ld.shared.u32 	%r1801, [%r350+19968];
	shr.u32 	%r1802, %r1801, %r2126;
	and.b32  	%r1803, %r1802, %r221;
	shl.b32 	%r1804, %r1803, 3;
	add.s32 	%r1806, %r783, %r1804;
	ld.shared.u64 	%rd233, [%r1806+26112];
	xor.b32  	%r1807, %r1801, -2147483648;
	add.s64 	%rd234, %rd233, %rd9;
	shl.b64 	%rd235, %rd234, 2;
	add.s64 	%rd236, %rd22, %rd235;
	st.global.u32 	[%rd236+19968], %r1807;
$L__BB31_253:
	bar.warp.sync 	-1;
	add.s32 	%r1808, %r1, 5376;
	setp.ge.s32 	%p166, %r1808, %r351;
	@%p166 bra 	$L__BB31_255;
	ld.param.u32 	%r2127, [_ZN3cub18CUB_300001_SM_10006detail10radix_sort29DeviceRadixSortOnesweepKernelINS1_5radix10policy_hubIiiyE10Policy1000ELNS0_9SortOrderE0EiiyiiNS1_21identity_decomposer_tEEEvPT5_SB_PT3_PKSC_PT1_PKSG_PT2_PKSK_T4_iiT6__param_9];
	ld.shared.u32 	%r1809, [%r350+21504];
	shr.u32 	%r1810, %r1809, %r2127;
	and.b32  	%r1811, %r1810, %r221;
	shl.b32 	%r1812, %r1811, 3;
	add.s32 	%r1814, %r783, %r1812;
	ld.shared.u64 	%rd237, [%r1814+26112];
	xor.b32  	%r1815, %r1809, -2147483648;
	add.s64 	%rd238, %rd237, %rd9;
	shl.b64 	%rd239, %rd238, 2;
	add.s64 	%rd240, %rd22, %rd239;
	st.global.u32 	[%rd240+21504], %r1815;
$L__BB31_255:
	bar.warp.sync 	-1;
	add.s32 	%r1816, %r1, 5760;
	setp.ge.s32 	%p167, %r1816, %r351;
	@%p167 bra 	$L__BB31_257;
	ld.param.u32 	%r2128, [_ZN3cub18CUB_300001_SM_10006detail10radix_sort29DeviceRadixSortOnesweepKernelINS1_5radix10policy_hubIiiyE10Policy1000ELNS0_9SortOrderE0EiiyiiNS1_21identity_decomposer_tEEEvPT5_SB_PT3_PKSC_PT1_PKSG_PT2_PKSK_T4_iiT6__param_9];
	ld.shared.u32 	%r1817, [%r350+23040];
	shr.u32 	%r1818, %r1817, %r2128;
	and.b32  	%r1819, %r1818, %r221;
	shl.b32 	%r1820, %r1819, 3;
	add.s32 	%r1822, %r783, %r1820;
	ld.shared.u64 	%rd241, [%r1822+26112];
	xor.b32  	%r1823, %r1817, -2147483648;
	add.s64 	%rd242, %rd241, %rd9;
	shl.b64 	%rd243, %rd242, 2;
	add.s64 	%rd244, %rd22, %rd243;
	st.global.u32 	[%rd244+23040], %r1823;
$L__BB31_257:
	bar.warp.sync 	-1;
	or.b32  	%r1824, %r1, 6144;
	setp.ge.s32 	%p168, %r1824, %r351;
	@%p168 bra 	$L__BB31_259;
	ld.param.u32 	%r2129, [_ZN3cub18CUB_300001_SM_10006detail10radix_sort29DeviceRadixSortOnesweepKernelINS1_5radix10policy_hubIiiyE10Policy1000ELNS0_9SortOrderE0EiiyiiNS1_21identity_decomposer_tEEEvPT5_SB_PT3_PKSC_PT1_PKSG_PT2_PKSK_T4_iiT6__param_9];
	ld.shared.u32 	%r1825, [%r350+24576];
	shr.u32 	%r1826, %r1825, %r2129;
	and.b32  	%r1827, %r1826, %r221;
	shl.b32 	%r1828, %r1827, 3;
	add.s32 	%r1830, %r783, %r1828;
	ld.shared.u64 	%rd245, [%r1830+26112];
	xor.b32  	%r1831, %r1825, -2147483648;
	add.s64 	%rd246, %rd245, %rd9;
	shl.b64 	%rd247, %rd246, 2;
	add.s64 	%rd248, %rd22, %rd247;
	st.global.u32 	[%rd248+24576], %r1831;
$L__BB31_259:
	bar.warp.sync 	-1;
$L__BB31_260:
	ld.param.u32 	%r2130, [_ZN3cub18CUB_300001_SM_10006detail10radix_sort29DeviceRadixSortOnesweepKernelINS1_5radix10policy_hubIiiyE10Policy1000ELNS0_9SortOrderE0EiiyiiNS1_21identity_decomposer_tEEEvPT5_SB_PT3_PKSC_PT1_PKSG_PT2_PKSK_T4_iiT6__param_9];
	ld.param.u32 	%r2090, [_ZN3cub18CUB_300001_SM_10006detail10radix_sort29DeviceRadixSortOnesweepKernelINS1_5radix10policy_hubIiiyE10Policy1000ELNS0_9SortOrderE0EiiyiiNS1_21identity_decomposer_tEEEvPT5_SB_PT3_PKSC_PT1_PKSG_PT2_PKSK_T4_iiT6__param_8];
	setp.gt.s32 	%p169, %r349, %r2090;
	ld.shared.u32 	%r1832, [%r350];
	shr.u32 	%r1833, %r1832, %r2130;
	and.b32  	%r352, %r1833, %r221;
	ld.shared.u32 	%r1834, [%r350+1536];
	shr.u32 	%r1835, %r1834, %r2130;
	and.b32  	%r353, %r1835, %r221;
	ld.shared.u32 	%r1836, [%r350+3072];
	shr.u32 	%r1837, %r1836, %r2130;
	and.b32  	%r354, %r1837, %r221;
	ld.shared.u32 	%r1838, [%r350+4608];
	shr.u32 	%r1839, %r1838, %r2130;
	and.b32  	%r355, %r1839, %r221;
	ld.shared.u32 	%r1840, [%r350+6144];
	shr.u32 	%r1841, %r1840, %r2130;
	and.b32  	%r356, %r1841, %r221;
	ld.shared.u32 	%r1842, [%r350+7680];
	shr.u32 	%r1843, %r1842, %r2130;
	and.b32  	%r357, %r1843, %r221;
	ld.shared.u32 	%r1844, [%r350+9216];
	shr.u32 	%r1845, %r1844, %r2130;
	and.b32  	%r358, %r1845, %r221;
	ld.shared.u32 	%r1846, [%r350+10752];
	shr.u32 	%r1847, %r1846, %r2130;
	and.b32  	%r359, %r1847, %r221;
	ld.shared.u32 	%r1848, [%r350+12288];
	shr.u32 	%r1849, %r1848, %r2130;
	and.b32  	%r360, %r1849, %r221;
	ld.shared.u32 	%r1850, [%r350+13824];
	shr.u32 	%r1851, %r1850, %r2130;
	and.b32  	%r361, %r1851, %r221;
	ld.shared.u32 	%r1852, [%r350+15360];
	shr.u32 	%r1853, %r1852, %r2130;
	and.b32  	%r362, %r1853, %r221;
	ld.shared.u32 	%r1854, [%r350+16896];
	shr.u32 	%r1855, %r1854, %r2130;
	and.b32  	%r363, %r1855, %r221;
	ld.shared.u32 	%r1856, [%r350+18432];
	shr.u32 	%r1857, %r1856, %r2130;
	and.b32  	%r364, %r1857, %r221;
	ld.shared.u32 	%r1858, [%r350+19968];
	shr.u32 	%r1859, %r1858, %r2130;
	and.b32  	%r365, %r1859, %r221;
	ld.shared.u32 	%r1860, [%r350+21504];
	shr.u32 	%r1861, %r1860, %r2130;
	and.b32  	%r366, %r1861, %r221;
	ld.shared.u32 	%r1862, [%r350+23040];
	shr.u32 	%r1863, %r1862, %r2130;
	and.b32  	%r367, %r1863, %r221;
	ld.shared.u32 	%r1864, [%r350+24576];
	shr.u32 	%r1865, %r1864, %r2130;
	and.b32  	%r368, %r1865, %r221;
	@%p169 bra 	$L__BB31_262;
	ld.param.u64 	%rd443, [_ZN3cub18CUB_300001_SM_10006detail10radix_sort29DeviceRadixSortOnesweepKernelINS1_5radix10policy_hubIiiyE10Policy1000ELNS0_9SortOrderE0EiiyiiNS1_21identity_decomposer_tEEEvPT5_SB_PT3_PKSC_PT1_PKSG_PT2_PKSK_T4_iiT6__param_7];
	cvta.to.global.u64 	%rd249, %rd443;
	and.b32  	%r1869, %r1, 31;
	or.b32  	%r1870, %r647, %r1869;
	cvt.u64.u32 	%rd250, %r1870;
	mul.lo.s32 	%r1871, %r3, 6528;
	cvt.s64.s32 	%rd251, %r1871;
	add.s64 	%rd252, %rd250, %rd251;
	shl.b64 	%rd253, %rd252, 2;
	add.s64 	%rd254, %rd249, %rd253;
	ld.global.u32 	%r2266, [%rd254];
	ld.global.u32 	%r2267, [%rd254+128];
	ld.global.u32 	%r2268, [%rd254+256];
	ld.global.u32 	%r2269, [%rd254+384];
	ld.global.u32 	%r2270, [%rd254+512];
	ld.global.u32 	%r2271, [%rd254+640];
	ld.global.u32 	%r2272, [%rd254+768];
	ld.global.u32 	%r2273, [%rd254+896];
	ld.global.u32 	%r2274, [%rd254+1024];
	ld.global.u32 	%r2275, [%rd254+1152];
	ld.global.u32 	%r2276, [%rd254+1280];
	ld.global.u32 	%r2277, [%rd254+1408];
	ld.global.u32 	%r2278, [%rd254+1536];
	ld.global.u32 	%r2279, [%rd254+1664];
	ld.global.u32 	%r2280, [%rd254+1792];
	ld.global.u32 	%r2281, [%rd254+1920];
	ld.global.u32 	%r2282, [%rd254+2048];
	bra.uni 	$L__BB31_296;
$L__BB31_262:
	ld.param.u32 	%r2091, [_ZN3cub18CUB_300001_SM_10006detail10radix_sort29DeviceRadixSortOnesweepKernelINS1_5radix10policy_hubIiiyE10Policy1000ELNS0_9SortOrderE0EiiyiiNS1_21identity_decomposer_tEEEvPT5_SB_PT3_PKSC_PT1_PKSG_PT2_PKSK_T4_iiT6__param_8];
	ld.param.u64 	%rd444, [_ZN3cub18CUB_300001_SM_10006detail10radix_sort29DeviceRadixSortOnesweepKernelINS1_5radix10policy_hubIiiyE10Policy1000ELNS0_9SortOrderE0EiiyiiNS1_21identity_decomposer_tEEEvPT5_SB_PT3_PKSC_PT1_PKSG_PT2_PKSK_T4_iiT6__param_7];
	cvta.to.global.u64 	%rd255, %rd444;
	add.s64 	%rd23, %rd255, %rd63;
	cvt.u32.u64 	%r1874, %rd7;
	sub.s32 	%r386, %r2091, %r649;
	setp.ge.s32 	%p170, %r1874, %r386;
	@%p170 bra 	$L__BB31_264;
	ld.global.u32 	%r2266, [%rd23];
$L__BB31_264:
	add.s32 	%r1877, %r1874, 32;
	setp.ge.s32 	%p171, %r1877, %r386;
	@%p171 bra 	$L__BB31_266;
	ld.global.u32 	%r2267, [%rd23+128];
$L__BB31_266:
	add.s32 	%r1880, %r1874, 64;
	setp.ge.s32 	%p172, %r1880, %r386;
	@%p172 bra 	$L__BB31_268;
	ld.global.u32 	%r2268, [%rd23+256];
$L__BB31_268:
	add.s32 	%r1883, %r1874, 96;
	setp.ge.s32 	%p173, %r1883, %r386;
	@%p173 bra 	$L__BB31_270;
	ld.global.u32 	%r2269, [%rd23+384];
$L__BB31_270:
	add.s32 	%r1886, %r1874, 128;
	setp.ge.s32 	%p174, %r1886, %r386;
	@%p174 bra 	$L__BB31_272;
	ld.global.u32 	%r2270, [%rd23+512];
$L__BB31_272:
	add.s32 	%r1889, %r1874, 160;
	setp.ge.s32 	%p175, %r1889, %r386;
	@%p175 bra 	$L__BB31_274;
	ld.global.u32 	%r2271, [%rd23+640];
$L__BB31_274:
	add.s32 	%r1892, %r1874, 192;
	setp.ge.s32 	%p176, %r1892, %r386;
	@%p176 bra 	$L__BB31_276;
	ld.global.u32 	%r2272, [%rd23+768];
$L__BB31_276:
	add.s32 	%r1895, %r1874, 224;
	setp.ge.s32 	%p177, %r1895, %r386;
	@%p177 bra 	$L__BB31_278;
	ld.param.u64 	%rd445, [_ZN3cub18CUB_300001_SM_10006detail10radix_sort29DeviceRadixSortOnesweepKernelINS1_5radix10policy_hubIiiyE10Policy1000ELNS0_9SortOrderE0EiiyiiNS1_21identity_decomposer_tEEEvPT5_SB_PT3_PKSC_PT1_PKSG_PT2_PKSK_T4_iiT6__param_7];
	cvta.to.global.u64 	%rd259, %rd445;
	cvt.s64.s32 	%rd260, %r649;
	add.s64 	%rd261, %rd7, %rd260;
	shl.b64 	%rd262, %rd261, 2;
	add.s64 	%rd263, %rd259, %rd262;
	ld.global.u32 	%r2273, [%rd263+896];
$L__BB31_278:
	add.s32 	%r1899, %r1874, 256;
	setp.ge.s32 	%p178, %r1899, %r386;
	@%p178 bra 	$L__BB31_280;
	ld.param.u64 	%rd446, [_ZN3cub18CUB_300001_SM_10006detail10radix_sort29DeviceRadixSortOnesweepKernelINS1_5radix10policy_hubIiiyE10Policy1000ELNS0_9SortOrderE0EiiyiiNS1_21identity_decomposer_tEEEvPT5_SB_PT3_PKSC_PT1_PKSG_PT2_PKSK_T4_iiT6__param_7];
	cvta.to.global.u64 	%rd264, %rd446;
	cvt.s64.s32 	%rd265, %r649;
	add.s64 	%rd266, %rd7, %rd265;
	shl.b64 	%rd267, %rd266, 2;
	add.s64 	%rd268, %rd264, %rd267;
	ld.global.u32 	%r2274, [%rd268+1024];
$L__BB31_280:
	add.s32 	%r1903, %r1874, 288;
	setp.ge.s32 	%p179, %r1903, %r386;
	@%p179 bra 	$L__BB31_282;
	ld.param.u64 	%rd447, [_ZN3cub18CUB_300001_SM_10006detail10radix_sort29DeviceRadixSortOnesweepKernelINS1_5radix10policy_hubIiiyE10Policy1000ELNS0_9SortOrderE0EiiyiiNS1_21identity_decomposer_tEEEvPT5_SB_PT3_PKSC_PT1_PKSG_PT2_PKSK_T4_iiT6__param_7];
	cvta.to.global.u64 	%rd269, %rd447;
	cvt.s64.s32 	%rd270, %r649;
	add.s64 	%rd271, %rd7, %rd270;
	shl.b64 	%rd272, %rd271, 2;
	add.s64 	%rd273, %rd269, %rd272;
	ld.global.u32 	%r2275, [%rd273+1152];
$L__BB31_282:
	add.s32 	%r1907, %r1874, 320;
	setp.ge.s32 	%p180, %r1907, %r386;
	@%p180 bra 	$L__BB31_284;
	ld.param.u64 	%rd448, [_ZN3cub18CUB_300001_SM_10006detail10radix_sort29DeviceRadixSortOnesweepKernelINS1_5radix10policy_hubIiiyE10Policy1000ELNS0_9SortOrderE0EiiyiiNS1_21identity_decomposer_tEEEvPT5_SB_PT3_PKSC_PT1_PKSG_PT2_PKSK_T4_iiT6__param_7];
	cvta.to.global.u64 	%rd274, %rd448;
	cvt.s64.s32 	%rd275, %r649;
	add.s64 	%rd276, %rd7, %rd275;
	shl.b64 	%rd277, %rd276, 2;
	add.s64 	%rd278, %rd274, %rd277;
	ld.global.u32 	%r2276, [%rd278+1280];
$L__BB31_284:
	add.s32 	%r1911, %r1874, 352;
	setp.ge.s32 	%p181, %r1911, %r386;
	@%p181 bra 	$L__BB31_286;
	ld.param.u64 	%rd449, [_ZN3cub18CUB_300001_SM_10006detail10radix_sort29DeviceRadixSortOnesweepKernelINS1_5radix10policy_hubIiiyE10Policy1000ELNS0_9SortOrderE0EiiyiiNS1_21identity_decomposer_tEEEvPT5_SB_PT3_PKSC_PT1_PKSG_PT2_PKSK_T4_iiT6__param_7];
	cvta.to.global.u64 	%rd279, %rd449;
	mul.lo.s32 	%r1912, %r3, 6528;
	cvt.s64.s32 	%rd280, %r1912;
	add.s64 	%rd281, %rd7, %rd280;
	shl.b64 	%rd282, %rd281, 2;
	add.s64 	%rd283, %rd279, %rd282;
	ld.global.u32 	%r2277, [%rd283+1408];
$L__BB31_286:
	add.s32 	%r1915, %r1874, 384;
	setp.ge.s32 	%p182, %r1915, %r386;
	@%p182 bra 	$L__BB31_288;
	ld.param.u64 	%rd450, [_ZN3cub18CUB_300001_SM_10006detail10radix_sort29DeviceRadixSortOnesweepKernelINS1_5radix10policy_hubIiiyE10Policy1000ELNS0_9SortOrderE0EiiyiiNS1_21identity_decomposer_tEEEvPT5_SB_PT3_PKSC_PT1_PKSG_PT2_PKSK_T4_iiT6__param_7];
	cvta.to.global.u64 	%rd284, %rd450;
	mul.lo.s32 	%r1916, %r3, 6528;
	cvt.s64.s32 	%rd285, %r1916;
	add.s64 	%rd286, %rd7, %rd285;
	shl.b64 	%rd287, %rd286, 2;
	add.s64 	%rd288, %rd284, %rd287;
	ld.global.u32 	%r2278, [%rd288+1536];
$L__BB31_288:
	cvt.u32.u64 	%r1918, %rd7;
	add.s32 	%r1919, %r1918, 416;
	setp.ge.s32 	%p183, %r1919, %r386;
	@%p183 bra 	$L__BB31_290;
	ld.param.u64 	%rd451, [_ZN3cub18CUB_300001_SM_10006detail10radix_sort29DeviceRadixSortOnesweepKernelINS1_5radix10policy_hubIiiyE10Policy1000ELNS0_9SortOrderE0EiiyiiNS1_21identity_decomposer_tEEEvPT5_SB_PT3_PKSC_PT1_PKSG_PT2_PKSK_T4_iiT6__param_7];
	cvta.to.global.u64 	%rd289, %rd451;
	mul.lo.s32 	%r1920, %r3, 6528;
	cvt.s64.s32 	%rd290, %r1920;
	add.s64 	%rd291, %rd7, %rd290;
	shl.b64 	%rd292, %rd291, 2;
	add.s64 	%rd293, %rd289, %rd292;
	ld.global.u32 	%r2279, [%rd293+1664];
$L__BB31_290:
	cvt.u32.u64 	%r1922, %rd7;
	add.s32 	%r1923, %r1922, 448;
	setp.ge.s32 	%p184, %r1923, %r386;
	@%p184 bra 	$L__BB31_292;
	ld.param.u64 	%rd452, [_ZN3cub18CUB_300001_SM_10006detail10radix_sort29DeviceRadixSortOnesweepKernelINS1_5radix10policy_hubIiiyE10Policy1000ELNS0_9SortOrderE0EiiyiiNS1_21identity_decomposer_tEEEvPT5_SB_PT3_PKSC_PT1_PKSG_PT2_PKSK_T4_iiT6__param_7];
	cvta.to.global.u64 	%rd294, %rd452;
	mul.lo.s32 	%r1924, %r3, 6528;
	cvt.s64.s32 	%rd295, %r1924;
	add.s64 	%rd296, %rd7, %rd295;
	shl.b64 	%rd297, %rd296, 2;
	add.s64 	%rd298, %rd294, %rd297;
	ld.global.u32 	%r2280, [%rd298+1792];
$L__BB31_292:
	cvt.u32.u64 	%r1926, %rd7;
	add.s32 	%r1927, %r1926, 480;
	setp.ge.s32 	%p185, %r1927, %r386;
	@%p185 bra 	$L__BB31_294;
	ld.param.u64 	%rd453, [_ZN3cub18CUB_300001_SM_10006detail10radix_sort29DeviceRadixSortOnesweepKernelINS1_5radix10policy_hubIiiyE10Policy1000ELNS0_9SortOrderE0EiiyiiNS1_21identity_decomposer_tEEEvPT5_SB_PT3_PKSC_PT1_PKSG_PT2_PKSK_T4_iiT6__param_7];
	cvta.to.global.u64 	%rd299, %rd453;
	mul.lo.s32 	%r1928, %r3, 6528;
	cvt.s64.s32 	%rd300, %r1928;
	add.s64 	%rd301, %rd7, %rd300;
	shl.b64 	%rd302, %rd301, 2;
	add.s64 	%rd303, %rd299, %rd302;
	ld.global.u32 	%r2281, [%rd303+1920];
$L__BB31_294:
	cvt.u32.u64 	%r1930, %rd7;
	add.s32 	%r1931, %r1930, 512;
	setp.ge.s32 	%p186, %r1931, %r386;
	@%p186 bra 	$L__BB31_296;
	ld.param.u64 	%rd454, [_ZN3cub18CUB_300001_SM_10006detail10radix_sort29DeviceRadixSortOnesweepKernelINS1_5radix10policy_hubIiiyE10Policy1000ELNS0_9SortOrderE0EiiyiiNS1_21identity_decomposer_tEEEvPT5_SB_PT3_PKSC_PT1_PKSG_PT2_PKSK_T4_iiT6__param_7];
	cvta.to.global.u64 	%rd304, %rd454;
	mov.u32 	%r1932, %tid.x;
	and.b32  	%r1933, %r1932, 992;
	mul.lo.s32 	%r1934, %r1933, 17;
	and.b32  	%r1935, %r1932, 31;
	or.b32  	%r1936, %r1934, %r1935;
	cvt.u64.u32 	%rd305, %r1936;
	mul.lo.s32 	%r1937, %r3, 6528;
	cvt.s64.s32 	%rd306, %r1937;
	add.s64 	%rd307, %rd305, %rd306;
	shl.b64 	%rd308, %rd307, 2;
	add.s64 	%rd309, %rd304, %rd308;
	ld.global.u32 	%r2282, [%rd309+2048];
$L__BB31_296:
	ld.param.u32 	%r2092, [_ZN3cub18CUB_300001_SM_10006detail10radix_sort29DeviceRadixSortOnesweepKernelINS1_5radix10policy_hubIiiyE10Policy1000ELNS0_9SortOrderE0EiiyiiNS1_21identity_decomposer_tEEEvPT5_SB_PT3_PKSC_PT1_PKSG_PT2_PKSK_T4_iiT6__param_8];
	ld.param.u64 	%rd441, [_ZN3cub18CUB_300001_SM_10006detail10radix_sort29DeviceRadixSortOnesweepKernelINS1_5radix10policy_hubIiiyE10Policy1000ELNS0_9SortOrderE0EiiyiiNS1_21identity_decomposer_tEEEvPT5_SB_PT3_PKSC_PT1_PKSG_PT2_PKSK_T4_iiT6__param_6];
	cvta.to.global.u64 	%rd24, %rd441;
	mov.u32 	%r437, %tid.x;
	cvt.u64.u32 	%rd25, %r437;
	shl.b32 	%r1938, %r437, 2;
	mov.u32 	%r1939, _ZZN3cub18CUB_300001_SM_10006detail10radix_sort29DeviceRadixSortOnesweepKernelINS1_5radix10policy_hubIiiyE10Policy1000ELNS0_9SortOrderE0EiiyiiNS1_21identity_decomposer_tEEEvPT5_SB_PT3_PKSC_PT1_PKSG_PT2_PKSK_T4_iiT6_E1s;
	add.s32 	%r438, %r1939, %r1938;
	mad.lo.s32 	%r1940, %r3, 6528, 6528;
	setp.gt.s32 	%p187, %r1940, %r2092;
	bar.sync 	0;
	st.shared.u32 	[%r323+-4], %r2266;
	st.shared.u32 	[%r324+-4], %r2267;
	st.shared.u32 	[%r325+-4], %r2268;
	st.shared.u32 	[%r326+-4], %r2269;
	st.shared.u32 	[%r327+-4], %r2270;
	st.shared.u32 	[%r328+-4], %r2271;
	st.shared.u32 	[%r329+-4], %r2272;
	st.shared.u32 	[%r330+-4], %r2273;
	st.shared.u32 	[%r331+-4], %r2274;
	st.shared.u32 	[%r332+-4], %r2275;
	st.shared.u32 	[%r333+-4], %r2276;
	st.shared.u32 	[%r334+-4], %r2277;
	st.shared.u32 	[%r335+-4], %r2278;
	st.shared.u32 	[%r336+-4], %r2279;
	st.shared.u32 	[%r337+-4], %r2280;
	st.shared.u32 	[%r338+-4], %r2281;
	st.shared.u32 	[%r339+-4], %r2282;
	bar.sync 	0;
	@%p187 bra 	$L__BB31_298;
	ld.shared.u32 	%r1941, [%r438];
	shl.b32 	%r1942, %r352, 3;
	add.s32 	%r1944, %r1939, 26112;
	add.s32 	%r1945, %r1944, %r1942;
	ld.shared.u64 	%rd310, [%r1945];
	add.s64 	%rd311, %rd310, %rd25;
	shl.b64 	%rd312, %rd311, 2;
	add.s64 	%rd313, %rd24, %rd312;
	st.global.u32 	[%rd313], %r1941;
	bar.warp.sync 	-1;
	ld.shared.u32 	%r1946, [%r438+1536];
	shl.b32 	%r1947, %r353, 3;
	add.s32 	%r1948, %r1944, %r1947;
	ld.shared.u64 	%rd314, [%r1948];
	add.s64 	%rd315, %rd314, %rd25;
	shl.b64 	%rd316, %rd315, 2;
	add.s64 	%rd317, %rd24, %rd316;
	st.global.u32 	[%rd317+1536], %r1946;
	bar.warp.sync 	-1;
	ld.shared.u32 	%r1949, [%r438+3072];
	shl.b32 	%r1950, %r354, 3;
	add.s32 	%r1951, %r1944, %r1950;
	ld.shared.u64 	%rd318, [%r1951];
	add.s64 	%rd319, %rd318, %rd25;
	shl.b64 	%rd320, %rd319, 2;
	add.s64 	%rd321, %rd24, %rd320;
	st.global.u32 	[%rd321+3072], %r1949;
	bar.warp.sync 	-1;
	ld.shared.u32 	%r1952, [%r438+4608];
	shl.b32 	%r1953, %r355, 3;
	add.s32 	%r1954, %r1944, %r1953;
	ld.shared.u64 	%rd322, [%r1954];
	add.s64 	%rd323, %rd322, %rd25;
	shl.b64 	%rd324, %rd323, 2;
	add.s64 	%rd325, %rd24, %rd324;
	st.global.u32 	[%rd325+4608], %r1952;
	bar.warp.sync 	-1;
	ld.shared.u32 	%r1955, [%r438+6144];
	shl.b32 	%r1956, %r356, 3;
	add.s32 	%r1957, %r1944, %r1956;
	ld.shared.u64 	%rd326, [%r1957];
	add.s64 	%rd327, %rd326, %rd25;
	shl.b64 	%rd328, %rd327, 2;
	add.s64 	%rd329, %rd24, %rd328;
	st.global.u32 	[%rd329+6144], %r1955;
	bar.warp.sync 	-1;
	ld.shared.u32 	%r1958, [%r438+7680];
	shl.b32 	%r1959, %r357, 3;
	add.s32 	%r1960, %r1944, %r1959;
	ld.shared.u64 	%rd330, [%r1960];
	add.s64 	%rd331, %rd330, %rd25;
	shl.b64 	%rd332, %rd331, 2;
	add.s64 	%rd333, %rd24, %rd332;
	st.global.u32 	[%rd333+7680], %r1958;
	bar.warp.sync 	-1;
	ld.shared.u32 	%r1961, [%r438+9216];
	shl.b32 	%r1962, %r358, 3;
	add.s32 	%r1963, %r1944, %r1962;
	ld.shared.u64 	%rd334, [%r1963];
	add.s64 	%rd335, %rd334, %rd25;
	shl.b64 	%rd336, %rd335, 2;
	add.s64 	%rd337, %rd24, %rd336;
	st.global.u32 	[%rd337+9216], %r1961;
	bar.warp.sync 	-1;
	ld.shared.u32 	%r1964, [%r438+10752];
	shl.b32 	%r1965, %r359, 3;
	add.s32 	%r1966, %r1944, %r1965;
	ld.shared.u64 	%rd338, [%r1966];
	add.s64 	%rd339, %rd338, %rd25;
	shl.b64 	%rd340, %rd339, 2;
	add.s64 	%rd341, %rd24, %rd340;
	st.global.u32 	[%rd341+10752], %r1964;
	bar.warp.sync 	-1;
	ld.shared.u32 	%r1967, [%r438+12288];
	shl.b32 	%r1968, %r360, 3;
	add.s32 	%r1969, %r1944, %r1968;
	ld.shared.u64 	%rd342, [%r1969];
	add.s64 	%rd343, %rd342, %rd25;
	shl.b64 	%rd344, %rd343, 2;
	add.s64 	%rd345, %rd24, %rd344;
	st.global.u32 	[%rd345+12288], %r1967;
	bar.warp.sync 	-1;
	ld.shared.u32 	%r1970, [%r438+13824];
	shl.b32 	%r1971, %r361, 3;
	add.s32 	%r1972, %r1944, %r1971;
	ld.shared.u64 	%rd346, [%r1972];
	add.s64 	%rd347, %rd346, %rd25;
	shl.b64 	%rd348, %rd347, 2;
	add.s64 	%rd349, %rd24, %rd348;
	st.global.u32 	[%rd349+13824], %r1970;
	bar.warp.sync 	-1;
	ld.shared.u32 	%r1973, [%r438+15360];
	shl.b32 	%r1974, %r362, 3;
	add.s32 	%r1975, %r1944, %r1974;
	ld.shared.u64 	%rd350, [%r1975];
	add.s64 	%rd351, %rd350, %rd25;
	shl.b64 	%rd352, %rd351, 2;
	add.s64 	%rd353, %rd24, %rd352;
	st.global.u32 	[%rd353+15360], %r1973;
	bar.warp.sync 	-1;
	ld.shared.u32 	%r1976, [%r438+16896];
	shl.b32 	%r1977, %r363, 3;
	add.s32 	%r1978, %r1944, %r1977;
	ld.shared.u64 	%rd354, [%r1978];
	add.s64 	%rd355, %rd354, %rd25;
	shl.b64 	%rd356, %rd355, 2;
	add.s64 	%rd357, %rd24, %rd356;
	st.global.u32 	[%rd357+16896], %r1976;
	bar.warp.sync 	-1;
	ld.shared.u32 	%r1979, [%r438+18432];
	shl.b32 	%r1980, %r364, 3;
	add.s32 	%r1981, %r1944, %r1980;
	ld.shared.u64 	%rd358, [%r1981];
	add.s64 	%rd359, %rd358, %rd25;
	shl.b64 	%rd360, %rd359, 2;
	add.s64 	%rd361, %rd24, %rd360;
	st.global.u32 	[%rd361+18432], %r1979;
	bar.warp.sync 	-1;
	ld.shared.u32 	%r1982, [%r438+19968];
	shl.b32 	%r1983, %r365, 3;
	add.s32 	%r1984, %r1944, %r1983;
	ld.shared.u64 	%rd362, [%r1984];
	add.s64 	%rd363, %rd362, %rd25;
	shl.b64 	%rd364, %rd363, 2;
	add.s64 	%rd365, %rd24, %rd364;
	st.global.u32 	[%rd365+19968], %r1982;
	bar.warp.sync 	-1;
	ld.shared.u32 	%r1985, [%r438+21504];
	shl.b32 	%r1986, %r366, 3;
	add.s32 	%r1987, %r1944, %r1986;
	ld.shared.u64 	%rd366, [%r1987];
	add.s64 	%rd367, %rd366, %rd25;
	shl.b64 	%rd368, %rd367, 2;
	add.s64 	%rd369, %rd24, %rd368;
	st.global.u32 	[%rd369+21504], %r1985;
	bar.warp.sync 	-1;
	ld.shared.u32 	%r1988, [%r438+23040];
	shl.b32 	%r1989, %r367, 3;
	add.s32 	%r1990, %r1944, %r1989;
	ld.shared.u64 	%rd370, [%r1990];
	add.s64 	%rd371, %rd370, %rd25;
	shl.b64 	%rd372, %rd371, 2;
	add.s64 	%rd373, %rd24, %rd372;
	st.global.u32 	[%rd373+23040], %r1988;
	bar.warp.sync 	-1;
	ld.shared.u32 	%r1991, [%r438+24576];
	shl.b32 	%r1992, %r368, 3;
	add.s32 	%r1993, %r1944, %r1992;
	ld.shared.u64 	%rd374, [%r1993];
	add.s64 	%rd375, %rd374, %rd25;
	shl.b64 	%rd376, %rd375, 2;
	add.s64 	%rd377, %rd24, %rd376;
	st.global.u32 	[%rd377+24576], %r1991;
	bar.warp.sync 	-1;
	bra.uni 	$L__BB31_333;
$L__BB31_298:
	ld.param.u32 	%r2093, [_ZN3cub18CUB_300001_SM_10006detail10radix_sort29DeviceRadixSortOnesweepKernelINS1_5radix10policy_hubIiiyE10Policy1000ELNS0_9SortOrderE0EiiyiiNS1_21identity_decomposer_tEEEvPT5_SB_PT3_PKSC_PT1_PKSG_PT2_PKSK_T4_iiT6__param_8];
	mad.lo.s32 	%r439, %r3, -6528, %r2093;
	shl.b32 	%r1994, %r352, 3;
	add.s32 	%r1996, %r1939, %r1994;
	ld.shared.u64 	%rd26, [%r1996+26112];
	setp.ge.s32 	%p188, %r437, %r439;
	@%p188 bra 	$L__BB31_300;
	ld.shared.u32 	%r1997, [%r438];
	add.s64 	%rd378, %rd26, %rd25;
	shl.b64 	%rd379, %rd378, 2;
	add.s64 	%rd380, %rd24, %rd379;
	st.global.u32 	[%rd380], %r1997;
$L__BB31_300:
	bar.warp.sync 	-1;
	shl.b32 	%r1998, %r353, 3;
	add.s32 	%r2000, %r1939, %r1998;
	ld.shared.u64 	%rd27, [%r2000+26112];
	add.s32 	%r2001, %r437, 384;
	setp.ge.s32 	%p189, %r2001, %r439;
	@%p189 bra 	$L__BB31_302;
	ld.shared.u32 	%r2002, [%r438+1536];
	add.s64 	%rd381, %rd27, %rd25;
	shl.b64 	%rd382, %rd381, 2;
	add.s64 	%rd383, %rd24, %rd382;
	st.global.u32 	[%rd383+1536], %r2002;
$L__BB31_302:
	bar.warp.sync 	-1;
	shl.b32 	%r2003, %r354, 3;
	add.s32 	%r2005, %r1939, %r2003;
	ld.shared.u64 	%rd28, [%r2005+26112];
	add.s32 	%r2006, %r437, 768;
	setp.ge.s32 	%p190, %r2006, %r439;
	@%p190 bra 	$L__BB31_304;
	ld.shared.u32 	%r2007, [%r438+3072];
	add.s64 	%rd384, %rd28, %rd25;
	shl.b64 	%rd385, %rd384, 2;
	add.s64 	%rd386, %rd24, %rd385;
	st.global.u32 	[%rd386+3072], %r2007;
$L__BB31_304:
	bar.warp.sync 	-1;
	shl.b32 	%r2008, %r355, 3;
	add.s32 	%r2010, %r1939, %r2008;
	ld.shared.u64 	%rd29, [%r2010+26112];
	add.s32 	%r2011, %r437, 1152;
	setp.ge.s32 	%p191, %r2011, %r439;
	@%p191 bra 	$L__BB31_306;
	ld.shared.u32 	%r2012, [%r438+4608];
	add.s64 	%rd387, %rd29, %rd25;
	shl.b64 	%rd388, %rd387, 2;
	add.s64 	%rd389, %rd24, %rd388;
	st.global.u32 	[%rd389+4608], %r2012;
$L__BB31_306:
	bar.warp.sync 	-1;
	shl.b32 	%r2013, %r356, 3;
	add.s32 	%r2015, %r1939, %r2013;
	ld.shared.u64 	%rd30, [%r2015+26112];
	add.s32 	%r2016, %r437, 1536;
	setp.ge.s32 	%p192, %r2016, %r439;
	@%p192 bra 	$L__BB31_308;
	ld.shared.u32 	%r2017, [%r438+6144];
	add.s64 	%rd390, %rd30, %rd25;
	shl.b64 	%rd391, %rd390, 2;
	add.s64 	%rd392, %rd24, %rd391;
	st.global.u32 	[%rd392+6144], %r2017;
$L__BB31_308:
	bar.warp.sync 	-1;
	shl.b32 	%r2018, %r357, 3;
	add.s32 	%r2020, %r1939, %r2018;
	ld.shared.u64 	%rd31, [%r2020+26112];
	add.s32 	%r2021, %r437, 1920;
	setp.ge.s32 	%p193, %r2021, %r439;
	@%p193 bra 	$L__BB31_310;
	ld.shared.u32 	%r2022, [%r438+7680];
	add.s64 	%rd393, %rd31, %rd25;
	shl.b64 	%rd394, %rd393, 2;
	add.s64 	%rd395, %rd24, %rd394;
	st.global.u32 	[%rd395+7680], %r2022;
$L__BB31_310:
	bar.warp.sync 	-1;
	shl.b32 	%r2023, %r358, 3;
	add.s32 	%r2025, %r1939, %r2023;
	ld.shared.u64 	%rd32, [%r2025+26112];
	add.s32 	%r2026, %r437, 2304;
	setp.ge.s32 	%p194, %r2026, %r439;
	@%p194 bra 	$L__BB31_312;
	ld.shared.u32 	%r2027, [%r438+9216];
	add.s64 	%rd396, %rd32, %rd25;
	shl.b64 	%rd397, %rd396, 2;
	add.s64 	%rd398, %rd24, %rd397;
	st.global.u32 	[%rd398+9216], %r2027;
$L__BB31_312:
	bar.warp.sync 	-1;
	shl.b32 	%r2028, %r359, 3;
	add.s32 	%r2030, %r1939, %r2028;
	ld.shared.u64 	%rd33, [%r2030+26112];
	add.s32 	%r2031, %r437, 2688;
	setp.ge.s32 	%p195, %r2031, %r439;
	@%p195 bra 	$L__BB31_314;
	ld.shared.u32 	%r2032, [%r438+10752];
	add.s64 	%rd399, %rd33, %rd25;
	shl.b64 	%rd400, %rd399, 2;
	add.s64 	%rd401, %rd24, %rd400;
	st.global.u32 	[%rd401+10752], %r2032;
$L__BB31_314:
	bar.warp.sync 	-1;
	shl.b32 	%r2033, %r360, 3;
	add.s32 	%r2035, %r1939, %r2033;
	ld.shared.u64 	%rd34, [%r2035+26112];
	or.b32  	%r2036, %r437, 3072;
	setp.ge.s32 	%p196, %r2036, %r439;
	@%p196 bra 	$L__BB31_316;
	ld.shared.u32 	%r2037, [%r438+12288];
	add.s64 	%rd402, %rd34, %rd25;
	shl.b64 	%rd403, %rd402, 2;
	add.s64 	%rd404, %rd24, %rd403;
	st.global.u32 	[%rd404+12288], %r2037;
$L__BB31_316:
	bar.warp.sync 	-1;
	shl.b32 	%r2038, %r361, 3;
	add.s32 	%r2040, %r1939, %r2038;
	ld.shared.u64 	%rd35, [%r2040+26112];
	add.s32 	%r2041, %r437, 3456;
	setp.ge.s32 	%p197, %r2041, %r439;
	@%p197 bra 	$L__BB31_318;
	ld.shared.u32 	%r2042, [%r438+13824];
	add.s64 	%rd405, %rd35, %rd25;
	shl.b64 	%rd406, %rd405, 2;
	add.s64 	%rd407, %rd24, %rd406;
	st.global.u32 	[%rd407+13824], %r2042;
$L__BB31_318:
	bar.warp.sync 	-1;
	shl.b32 	%r2043, %r362, 3;
	add.s32 	%r2045, %r1939, %r2043;
	ld.shared.u64 	%rd36, [%r2045+26112];
	add.s32 	%r2046, %r437, 3840;
	setp.ge.s32 	%p198, %r2046, %r439;
	@%p198 bra 	$L__BB31_320;
	ld.shared.u32 	%r2047, [%r438+15360];
	add.s64 	%rd408, %rd36, %rd25;
	shl.b64 	%rd409, %rd408, 2;
	add.s64 	%rd410, %rd24, %rd409;
	st.global.u32 	[%rd410+15360], %r2047;
$L__BB31_320:
	bar.warp.sync 	-1;
	shl.b32 	%r2048, %r363, 3;
	add.s32 	%r2050, %r1939, %r2048;
	ld.shared.u64 	%rd37, [%r2050+26112];
	add.s32 	%r2051, %r437, 4224;
	setp.ge.s32 	%p199, %r2051, %r439;
	@%p199 bra 	$L__BB31_322;
	ld.shared.u32 	%r2052, [%r438+16896];
	add.s64 	%rd411, %rd37, %rd25;
	shl.b64 	%rd412, %rd411, 2;
	add.s64 	%rd413, %rd24, %rd412;
	st.global.u32 	[%rd413+16896], %r2052;
$L__BB31_322:
	bar.warp.sync 	-1;
	shl.b32 	%r2053, %r364, 3;
	add.s32 	%r2055, %r1939, %r2053;
	ld.shared.u64 	%rd38, [%r2055+26112];
	add.s32 	%r2056, %r437, 4608;
	setp.ge.s32 	%p200, %r2056, %r439;
	@%p200 bra 	$L__BB31_324;
	ld.shared.u32 	%r2057, [%r438+18432];
	add.s64 	%rd414, %rd38, %rd25;
	shl.b64 	%rd415, %rd414, 2;
	add.s64 	%rd416, %rd24, %rd415;
	st.global.u32 	[%rd416+18432], %r2057;
$L__BB31_324:
	bar.warp.sync 	-1;
	shl.b32 	%r2058, %r365, 3;
	add.s32 	%r2060, %r1939, %r2058;
	ld.shared.u64 	%rd39, [%r2060+26112];
	add.s32 	%r2061, %r437, 4992;
	setp.ge.s32 	%p201, %r2061, %r439;
	@%p201 bra 	$L__BB31_326;
	ld.shared.u32 	%r2062, [%r438+19968];
	add.s64 	%rd417, %rd39, %rd25;
	shl.b64 	%rd418, %rd417, 2;
	add.s64 	%rd419, %rd24, %rd418;
	st.global.u32 	[%rd419+19968], %r2062;
$L__BB31_326:
	bar.warp.sync 	-1;
	shl.b32 	%r2063, %r366, 3;
	add.s32 	%r2065, %r1939, %r2063;
	ld.shared.u64 	%rd40, [%r2065+26112];
	add.s32 	%r2066, %r437, 5376;
	setp.ge.s32 	%p202, %r2066, %r439;
	@%p202 bra 	$L__BB31_328;
	ld.shared.u32 	%r2067, [%r438+21504];
	add.s64 	%rd420, %rd40, %rd25;
	shl.b64 	%rd421, %rd420, 2;
	add.s64 	%rd422, %rd24, %rd421;
	st.global.u32 	[%rd422+21504], %r2067;
$L__BB31_328:
	bar.warp.sync 	-1;
	shl.b32 	%r2068, %r367, 3;
	add.s32 	%r2070, %r1939, %r2068;
	ld.shared.u64 	%rd41, [%r2070+26112];
	add.s32 	%r2071, %r437, 5760;
	setp.ge.s32 	%p203, %r2071, %r439;
	@%p203 bra 	$L__BB31_330;
	ld.shared.u32 	%r2072, [%r438+23040];
	add.s64 	%rd423, %rd41, %rd25;
	shl.b64 	%rd424, %rd423, 2;
	add.s64 	%rd425, %rd24, %rd424;
	st.global.u32 	[%rd425+23040], %r2072;
$L__BB31_330:
	bar.warp.sync 	-1;
	shl.b32 	%r2073, %r368, 3;
	add.s32 	%r2075, %r1939, %r2073;
	ld.shared.u64 	%rd426, [%r2075+26112];
	add.s64 	%rd42, %rd426, %rd25;
	or.b32  	%r2076, %r437, 6144;
	setp.ge.s32 	%p204, %r2076, %r439;
	@%p204 bra 	$L__BB31_332;
	ld.shared.u32 	%r2077, [%r438+24576];
	shl.b64 	%rd427, %rd42, 2;
	add.s64 	%rd428, %rd24, %rd427;
	st.global.u32 	[%rd428+24576], %r2077;
$L__BB31_332:
	bar.warp.sync 	-1;
$L__BB31_333:
	ret;

}


// ===== COMPILED SASS (sm_100) =====

	.target	sm_100

	.elftype	@"ET_EXEC"


//--------------------- .note.nv.tkinfo           --------------------------
	.section	.note.nv.tkinfo,"",@"SHT_NOTE"
	.sectionflags	@"SHF_NOTE_NV_TKINFO"
	.tkinfo
        /*0018*/ 	.word	0x00000002
        /*0030*/ 	.string	""
        /*0030*/ 	.string	"ptxas"
        /*0030*/ 	.string	"Cuda compilation tools, release 13.0, V13.0.88"
        /*0030*/ 	.string	"Build cuda_13.0.r13.0/compiler.36424714_0"
        /*0030*/ 	.string	"-arch sm_100 -m 64 "



//--------------------- .note.nv.cuinfo           --------------------------
	.section	.note.nv.cuinfo,"",@"SHT_NOTE"
	.sectionflags	@"SHF_NOTE_NV_CUINFO"
        /*0018*/ 	.short	0x0002
        /*001a*/ 	.short	0x0064
        /*001c*/ 	.short	0x0082
	.zero		2


//--------------------- .nv.info                  --------------------------
	.section	.nv.info,"",@"SHT_CUDA_INFO"
	.align	4


	//----- nvinfo : EIATTR_REGCOUNT
	.align		4
        /*0000*/ 	.byte	0x04, 0x2f
        /*0002*/ 	.short	(.L_55 - .L_54)
	.align		4
.L_54:
        /*0004*/ 	.word	index@(_Z12setup_kernelP17curandStateXORWOW)
        /*0008*/ 	.word	0x0000001f


	//----- nvinfo : EIATTR_FRAME_SIZE
	.align		4
.L_55:
        /*000c*/ 	.byte	0x04, 0x11
        /*000e*/ 	.short	(.L_57 - .L_56)
	.align		4
.L_56:
        /*0010*/ 	.word	index@(_Z12setup_kernelP17curandStateXORWOW)
        /*0014*/ 	.word	0x00000000


	//----- nvinfo : EIATTR_REGCOUNT
	.align		4
.L_57:
        /*0018*/ 	.byte	0x04, 0x2f
        /*001a*/ 	.short	(.L_59 - .L_58)
	.align		4
.L_58:
        /*001c*/ 	.word	index@(_Z22generate_normal_kernelP17curandStateXORWOWPfS1_)
        /*0020*/ 	.word	0x0000001e


	//----- nvinfo : EIATTR_FRAME_SIZE
	.align		4
.L_59:
        /*0024*/ 	.byte	0x04, 0x11
        /*0026*/ 	.short	(.L_61 - .L_60)
	.align		4
.L_60:
        /*0028*/ 	.word	index@($__internal_7_$__cuda_sm20_sqrt_rn_f32_slowpath)
        /*002c*/ 	.word	0x00000000


	//----- nvinfo : EIATTR_FRAME_SIZE
	.align		4
.L_61:
        /*0030*/ 	.byte	0x04, 0x11
        /*0032*/ 	.short	(.L_63 - .L_62)
	.align		4
.L_62:
        /*0034*/ 	.word	index@(_Z22generate_normal_kernelP17curandStateXORWOWPfS1_)
        /*0038*/ 	.word	0x00000000


	//----- nvinfo : EIATTR_REGCOUNT
	.align		4
.L_63:
        /*003c*/ 	.byte	0x04, 0x2f
        /*003e*/ 	.short	(.L_65 - .L_64)
	.align		4
.L_64:
        /*0040*/ 	.word	index@(_Z11mapFunctionPiPfS0_S0_S0_)
        /*0044*/ 	.word	0x00000010


	//----- nvinfo : EIATTR_FRAME_SIZE
	.align		4
.L_65:
        /*0048*/ 	.byte	0x04, 0x11
        /*004a*/ 	.short	(.L_67 - .L_66)
	.align		4
.L_66:
        /*004c*/ 	.word	index@($__internal_6_$__cuda_sm20_sqrt_rn_f32_slowpath)
        /*0050*/ 	.word	0x00000000


	//----- nvinfo : EIATTR_FRAME_SIZE
	.align		4
.L_67:
        /*0054*/ 	.byte	0x04, 0x11
        /*0056*/ 	.short	(.L_69 - .L_68)
	.align		4
.L_68:
        /*0058*/ 	.word	index@(_Z11mapFunctionPiPfS0_S0_S0_)
        /*005c*/ 	.word	0x00000000


	//----- nvinfo : EIATTR_REGCOUNT
	.align		4
.L_69:
        /*0060*/ 	.byte	0x04, 0x2f
        /*0062*/ 	.short	(.L_71 - .L_70)
	.align		4
.L_70:
        /*0064*/ 	.word	index@(_ZN6thrust24THRUST_300001_SM_1000_NS8cuda_cub4core6detail13_kernel_agentINS1_15__reduce_by_key9InitAgentIN3cub18CUB_300001_SM_100024ReduceByKeyScanTileStateIfiLb1EEEiPiEEJSA_iSB_EEEvDpT0_)
        /*0068*/ 	.word	0x0000000e


	//----- nvinfo : EIATTR_FRAME_SIZE
	.align		4
.L_71:
        /*006c*/ 	.byte	0x04, 0x11
        /*006e*/ 	.short	(.L_73 - .L_72)
	.align		4
.L_72:
        /*0070*/ 	.word	index@(_ZN6thrust24THRUST_300001_SM_1000_NS8cuda_cub4core6detail13_kernel_agentINS1_15__reduce_by_key9InitAgentIN3cub18CUB_300001_SM_100024ReduceByKeyScanTileStateIfiLb1EEEiPiEEJSA_iSB_EEEvDpT0_)
        /*0074*/ 	.word	0x00000000


	//----- nvinfo : EIATTR_REGCOUNT
	.align		4
.L_73:
        /*0078*/ 	.byte	0x04, 0x2f
        /*007a*/ 	.short	(.L_75 - .L_74)
	.align		4
.L_74:
        /*007c*/ 	.word	index@(_ZN6thrust24THRUST_300001_SM_1000_NS8cuda_cub4core6detail13_kernel_agentINS1_15__reduce_by_key16ReduceByKeyAgentINS0_6detail15normal_iteratorINS0_10device_ptrIiEEEENS8_INS9_IfEEEESB_SD_N4cuda3std3__48equal_toIiEENSG_4plusIfEEPiiEEJSB_SD_SB_SD_SL_N3cub18CUB_300001_SM_100024ReduceByKeyScanTileStateIfiLb1EEESI_SK_iiEEEvDpT0_)
        /*0080*/ 	.word	0x0000003c


	//----- nvinfo : EIATTR_FRAME_SIZE
	.align		4
.L_75:
        /*0084*/ 	.byte	0x04, 0x11
        /*0086*/ 	.short	(.L_77 - .L_76)
	.align		4
.L_76:
        /*0088*/ 	.word	index@(_ZN6thrust24THRUST_300001_SM_1000_NS8cuda_cub4core6detail13_kernel_agentINS1_15__reduce_by_key16ReduceByKeyAgentINS0_6detail15normal_iteratorINS0_10device_ptrIiEEEENS8_INS9_IfEEEESB_SD_N4cuda3std3__48equal_toIiEENSG_4plusIfEEPiiEEJSB_SD_SB_SD_SL_N3cub18CUB_300001_SM_100024ReduceByKeyScanTileStateIfiLb1EEESI_SK_iiEEEvDpT0_)
        /*008c*/ 	.word	0x00000000


	//----- nvinfo : EIATTR_REGCOUNT
	.align		4
.L_77:
        /*0090*/ 	.byte	0x04, 0x2f
        /*0092*/ 	.short	(.L_79 - .L_78)
	.align		4
.L_78:
        /*0094*/ 	.word	index@(_ZN6thrust24THRUST_300001_SM_1000_NS8cuda_cub4core6detail13_kernel_agentINS1_15__reduce_by_key9InitAgentIN3cub18CUB_300001_SM_100024ReduceByKeyScanTileStateIflLb1EEElPlEEJSA_lSB_EEEvDpT0_)
        /*0098*/ 	.word	0x0000000e


	//----- nvinfo : EIATTR_FRAME_SIZE
	.align		4
.L_79:
        /*009c*/ 	.byte	0x04, 0x11
        /*009e*/ 	.short	(.L_81 - .L_80)
	.align		4
.L_80:
        /*00a0*/ 	.word	index@(_ZN6thrust24THRUST_300001_SM_1000_NS8cuda_cub4core6detail13_kernel_agentINS1_15__reduce_by_key9InitAgentIN3cub18CUB_300001_SM_100024ReduceByKeyScanTileStateIflLb1EEElPlEEJSA_lSB_EEEvDpT0_)
        /*00a4*/ 	.word	0x00000000


	//----- nvinfo : EIATTR_REGCOUNT
	.align		4
.L_81:
        /*00a8*/ 	.byte	0x04, 0x2f
        /*00aa*/ 	.short	(.L_83 - .L_82)
	.align		4
.L_82:
        /*00ac*/ 	.word	index@(_ZN6thrust24THRUST_300001_SM_1000_NS8cuda_cub4core6detail13_kernel_agentINS1_15__reduce_by_key16ReduceByKeyAgentINS0_6detail15normal_iteratorINS0_10device_ptrIiEEEENS8_INS9_IfEEEESB_SD_N4cuda3std3__48equal_toIiEENSG_4plusIfEEPllEEJSB_SD_SB_SD_SL_N3cub18CUB_300001_SM_100024ReduceByKeyScanTileStateIflLb1EEESI_SK_llEEEvDpT0_)
        /*00b0*/ 	.word	0x00000039


	//----- nvinfo : EIATTR_FRAME_SIZE
	.align		4
.L_83:
        /*00b4*/ 	.byte	0x04, 0x11
        /*00b6*/ 	.short	(.L_85 - .L_84)
	.align		4
.L_84:
        /*00b8*/ 	.word	index@(_ZN6thrust24THRUST_300001_SM_1000_NS8cuda_cub4core6detail13_kernel_agentINS1_15__reduce_by_key16ReduceByKeyAgentINS0_6detail15normal_iteratorINS0_10device_ptrIiEEEENS8_INS9_IfEEEESB_SD_N4cuda3std3__48equal_toIiEENSG_4plusIfEEPllEEJSB_SD_SB_SD_SL_N3cub18CUB_300001_SM_100024ReduceByKeyScanTileStateIflLb1EEESI_SK_llEEEvDpT0_)
        /*00bc*/ 	.word	0x00000000


	//----- nvinfo : EIATTR_REGCOUNT
	.align		4
.L_85:
        /*00c0*/ 	.byte	0x04, 0x2f
        /*00c2*/ 	.short	(.L_87 - .L_86)
	.align		4
.L_86:
        /*00c4*/ 	.word	index@(_ZN3cub18CUB_300001_SM_10006detail11EmptyKernelIvEEvv)
        /*00c8*/ 	.word	0x00000004


	//----- nvinfo : EIATTR_FRAME_SIZE
	.align		4
.L_87:
        /*00cc*/ 	.byte	0x04, 0x11
        /*00ce*/ 	.short	(.L_89 - .L_88)
	.align		4
.L_88:
        /*00d0*/ 	.word	index@(_ZN3cub18CUB_300001_SM_10006detail11EmptyKernelIvEEvv)
        /*00d4*/ 	.word	0x00000000


	//----- nvinfo : EIATTR_REGCOUNT
	.align		4
.L_89:
        /*00d8*/ 	.byte	0x04, 0x2f
        /*00da*/ 	.short	(.L_91 - .L_90)
	.align		4
.L_90:
        /*00dc*/ 	.word	index@(_ZN3cub18CUB_300001_SM_10006detail6reduce28DeviceReduceSingleTileKernelINS2_10policy_hubIN4cuda3std3__45tupleIJblEEEjN6thrust24THRUST_300001_SM_1000_NS8cuda_cub9__find_if7functorIS9_EEE10Policy1000ENSB_12zip_iteratorINS8_IJNSD_26transform_input_iterator_tIbNSC_6detail35transform_pair_of_input_iterators_tIbNSB_6detail15normal_iteratorINSB_10device_ptrIiEEEESQ_NS7_8equal_toIiEEEENS7_10__not_fn_tINS7_10__identityEEEEENSB_17counting_iteratorIlNSB_11use_defaultESZ_SZ_EEEEEEEPS9_jSF_S9_S9_SV_EEvT0_T1_T2_T3_T4_T6_)
        /*00e0*/ 	.word	0x00000030


	//----- nvinfo : EIATTR_FRAME_SIZE
	.align		4
.L_91:
        /*00e4*/ 	.byte	0x04, 0x11
        /*00e6*/ 	.short	(.L_93 - .L_92)
	.align		4
.L_92:
        /*00e8*/ 	.word	index@(_ZN3cub18CUB_300001_SM_10006detail6reduce28DeviceReduceSingleTileKernelINS2_10policy_hubIN4cuda3std3__45tupleIJblEEEjN6thrust24THRUST_300001_SM_1000_NS8cuda_cub9__find_if7functorIS9_EEE10Policy1000ENSB_12zip_iteratorINS8_IJNSD_26transform_input_iterator_tIbNSC_6detail35transform_pair_of_input_iterators_tIbNSB_6detail15normal_iteratorINSB_10device_ptrIiEEEESQ_NS7_8equal_toIiEEEENS7_10__not_fn_tINS7_10__identityEEEEENSB_17counting_iteratorIlNSB_11use_defaultESZ_SZ_EEEEEEEPS9_jSF_S9_S9_SV_EEvT0_T1_T2_T3_T4_T6_)
        /*00ec*/ 	.word	0x00000000


	//----- nvinfo : EIATTR_REGCOUNT
	.align		4
.L_93:
        /*00f0*/ 	.byte	0x04, 0x2f
        /*00f2*/ 	.short	(.L_95 - .L_94)
	.align		4
.L_94:
        /*00f4*/ 	.word	index@(_ZN3cub18CUB_300001_SM_10006detail6reduce18DeviceReduceKernelINS2_10policy_hubIN4cuda3std3__45tupleIJblEEEjN6thrust24THRUST_300001_SM_1000_NS8cuda_cub9__find_if7functorIS9_EEE10Policy1000ENSB_12zip_iteratorINS8_IJNSD_26transform_input_iterator_tIbNSC_6detail35transform_pair_of_input_iterators_tIbNSB_6detail15normal_iteratorINSB_10device_ptrIiEEEESQ_NS7_8equal_toIiEEEENS7_10__not_fn_tINS7_10__identityEEEEENSB_17counting_iteratorIlNSB_11use_defaultESZ_SZ_EEEEEEEjSF_S9_SV_EEvT0_PT3_T1_NS0_13GridEvenShareIS16_EET2_T4_)
        /*00f8*/ 	.word	0x00000020


	//----- nvinfo : EIATTR_FRAME_SIZE
	.align		4
.L_95:
        /*00fc*/ 	.byte	0x04, 0x11
        /*00fe*/ 	.short	(.L_97 - .L_96)
	.align		4
.L_96:
        /*0100*/ 	.word	index@(_ZN3cub18CUB_300001_SM_10006detail6reduce18DeviceReduceKernelINS2_10policy_hubIN4cuda3std3__45tupleIJblEEEjN6thrust24THRUST_300001_SM_1000_NS8cuda_cub9__find_if7functorIS9_EEE10Policy1000ENSB_12zip_iteratorINS8_IJNSD_26transform_input_iterator_tIbNSC_6detail35transform_pair_of_input_iterators_tIbNSB_6detail15normal_iteratorINSB_10device_ptrIiEEEESQ_NS7_8equal_toIiEEEENS7_10__not_fn_tINS7_10__identityEEEEENSB_17counting_iteratorIlNSB_11use_defaultESZ_SZ_EEEEEEEjSF_S9_SV_EEvT0_PT3_T1_NS0_13GridEvenShareIS16_EET2_T4_)
        /*0104*/ 	.word	0x00000000


	//----- nvinfo : EIATTR_REGCOUNT
	.align		4
.L_97:
        /*0108*/ 	.byte	0x04, 0x2f
        /*010a*/ 	.short	(.L_99 - .L_98)
	.align		4
.L_98:
        /*010c*/ 	.word	index@(_ZN3cub18CUB_300001_SM_10006detail6reduce28DeviceReduceSingleTileKernelINS2_10policy_hubIN4cuda3std3__45tupleIJblEEEjN6thrust24THRUST_300001_SM_1000_NS8cuda_cub9__find_if7functorIS9_EEE10Policy1000EPS9_SI_iSF_S9_S9_NS7_10__identityEEEvT0_T1_T2_T3_T4_T6_)
        /*0110*/ 	.word	0x0000001c


	//----- nvinfo : EIATTR_FRAME_SIZE
	.align		4
.L_99:
        /*0114*/ 	.byte	0x04, 0x11
        /*0116*/ 	.short	(.L_101 - .L_100)
	.align		4
.L_100:
        /*0118*/ 	.word	index@(_ZN3cub18CUB_300001_SM_10006detail6reduce28DeviceReduceSingleTileKernelINS2_10policy_hubIN4cuda3std3__45tupleIJblEEEjN6thrust24THRUST_300001_SM_1000_NS8cuda_cub9__find_if7functorIS9_EEE10Policy1000EPS9_SI_iSF_S9_S9_NS7_10__identityEEEvT0_T1_T2_T3_T4_T6_)
        /*011c*/ 	.word	0x00000000


	//----- nvinfo : EIATTR_REGCOUNT
	.align		4
.L_101:
        /*0120*/ 	.byte	0x04, 0x2f
        /*0122*/ 	.short	(.L_103 - .L_102)
	.align		4
.L_102:
        /*0124*/ 	.word	index@(_ZN3cub18CUB_300001_SM_10006detail6reduce28DeviceReduceSingleTileKernelINS2_10policy_hubIN4cuda3std3__45tupleIJblEEEyN6thrust24THRUST_300001_SM_1000_NS8cuda_cub9__find_if7functorIS9_EEE10Policy1000ENSB_12zip_iteratorINS8_IJNSD_26transform_input_iterator_tIbNSC_6detail35transform_pair_of_input_iterators_tIbNSB_6detail15normal_iteratorINSB_10device_ptrIiEEEESQ_NS7_8equal_toIiEEEENS7_10__not_fn_tINS7_10__identityEEEEENSB_17counting_iteratorIlNSB_11use_defaultESZ_SZ_EEEEEEEPS9_ySF_S9_S9_SV_EEvT0_T1_T2_T3_T4_T6_)
        /*0128*/ 	.word	0x00000027


	//----- nvinfo : EIATTR_FRAME_SIZE
	.align		4
.L_103:
        /*012c*/ 	.byte	0x04, 0x11
        /*012e*/ 	.short	(.L_105 - .L_104)
	.align		4
.L_104:
        /*0130*/ 	.word	index@(_ZN3cub18CUB_300001_SM_10006detail6reduce28DeviceReduceSingleTileKernelINS2_10policy_hubIN4cuda3std3__45tupleIJblEEEyN6thrust24THRUST_300001_SM_1000_NS8cuda_cub9__find_if7functorIS9_EEE10Policy1000ENSB_12zip_iteratorINS8_IJNSD_26transform_input_iterator_tIbNSC_6detail35transform_pair_of_input_iterators_tIbNSB_6detail15normal_iteratorINSB_10device_ptrIiEEEESQ_NS7_8equal_toIiEEEENS7_10__not_fn_tINS7_10__identityEEEEENSB_17counting_iteratorIlNSB_11use_defaultESZ_SZ_EEEEEEEPS9_ySF_S9_S9_SV_EEvT0_T1_T2_T3_T4_T6_)
        /*0134*/ 	.word	0x00000000


	//----- nvinfo : EIATTR_REGCOUNT
	.align		4
.L_105:
        /*0138*/ 	.byte	0x04, 0x2f
        /*013a*/ 	.short	(.L_107 - .L_106)
	.align		4
.L_106:
        /*013c*/ 	.word	index@(_ZN3cub18CUB_300001_SM_10006detail6reduce18DeviceReduceKernelINS2_10policy_hubIN4cuda3std3__45tupleIJblEEEyN6thrust24THRUST_300001_SM_1000_NS8cuda_cub9__find_if7functorIS9_EEE10Policy1000ENSB_12zip_iteratorINS8_IJNSD_26transform_input_iterator_tIbNSC_6detail35transform_pair_of_input_iterators_tIbNSB_6detail15normal_iteratorINSB_10device_ptrIiEEEESQ_NS7_8equal_toIiEEEENS7_10__not_fn_tINS7_10__identityEEEEENSB_17counting_iteratorIlNSB_11use_defaultESZ_SZ_EEEEEEEySF_S9_SV_EEvT0_PT3_T1_NS0_13GridEvenShareIS16_EET2_T4_)
        /*0140*/ 	.word	0x0000001f


	//----- nvinfo : EIATTR_FRAME_SIZE
	.align		4
.L_107:
        /*0144*/ 	.byte	0x04, 0x11
        /*0146*/ 	.short	(.L_109 - .L_108)
	.align		4
.L_108:
        /*0148*/ 	.word	index@(_ZN3cub18CUB_300001_SM_10006detail6reduce18DeviceReduceKernelINS2_10policy_hubIN4cuda3std3__45tupleIJblEEEyN6thrust24THRUST_300001_SM_1000_NS8cuda_cub9__find_if7functorIS9_EEE10Policy1000ENSB_12zip_iteratorINS8_IJNSD_26transform_input_iterator_tIbNSC_6detail35transform_pair_of_input_iterators_tIbNSB_6detail15normal_iteratorINSB_10device_ptrIiEEEESQ_NS7_8equal_toIiEEEENS7_10__not_fn_tINS7_10__identityEEEEENSB_17counting_iteratorIlNSB_11use_defaultESZ_SZ_EEEEEEEySF_S9_SV_EEvT0_PT3_T1_NS0_13GridEvenShareIS16_EET2_T4_)
        /*014c*/ 	.word	0x00000000


	//----- nvinfo : EIATTR_REGCOUNT
	.align		4
.L_109:
        /*0150*/ 	.byte	0x04, 0x2f
        /*0152*/ 	.short	(.L_111 - .L_110)
	.align		4
.L_110:
        /*0154*/ 	.word	index@(_ZN3cub18CUB_300001_SM_10006detail6reduce28DeviceReduceSingleTileKernelINS2_10policy_hubIN4cuda3std3__45tupleIJblEEEyN6thrust24THRUST_300001_SM_1000_NS8cuda_cub9__find_if7functorIS9_EEE10Policy1000EPS9_SI_iSF_S9_S9_NS7_10__identityEEEvT0_T1_T2_T3_T4_T6_)
        /*0158*/ 	.word	0x0000001c


	//----- nvinfo : EIATTR_FRAME_SIZE
	.align		4
.L_111:
        /*015c*/ 	.byte	0x04, 0x11
        /*015e*/ 	.short	(.L_113 - .L_112)
	.align		4
.L_112:
        /*0160*/ 	.word	index@(_ZN3cub18CUB_300001_SM_10006detail6reduce28DeviceReduceSingleTileKernelINS2_10policy_hubIN4cuda3std3__45tupleIJblEEEyN6thrust24THRUST_300001_SM_1000_NS8cuda_cub9__find_if7functorIS9_EEE10Policy1000EPS9_SI_iSF_S9_S9_NS7_10__identityEEEvT0_T1_T2_T3_T4_T6_)
        /*0164*/ 	.word	0x00000000


	//----- nvinfo : EIATTR_REGCOUNT
	.align		4
.L_113:
        /*0168*/ 	.byte	0x04, 0x2f
        /*016a*/ 	.short	(.L_115 - .L_114)
	.align		4
.L_114:
        /*016c*/ 	.word	index@(_ZN3cub18CUB_300001_SM_10006detail8for_each13static_kernelINS2_12policy_hub_t12policy_500_tEmN6thrust24THRUST_300001_SM_1000_NS8cuda_cub20__uninitialized_fill7functorINS7_10device_ptrIiEEiEEEEvT0_T1_)
        /*0170*/ 	.word	0x00000008


	//----- nvinfo : EIATTR_FRAME_SIZE
	.align		4
.L_115:
        /*0174*/ 	.byte	0x04, 0x11
        /*0176*/ 	.short	(.L_117 - .L_116)
	.align		4
.L_116:
        /*0178*/ 	.word	index@(_ZN3cub18CUB_300001_SM_10006detail8for_each13static_kernelINS2_12policy_hub_t12policy_500_tEmN6thrust24THRUST_300001_SM_1000_NS8cuda_cub20__uninitialized_fill7functorINS7_10device_ptrIiEEiEEEEvT0_T1_)
        /*017c*/ 	.word	0x00000000


	//----- nvinfo : EIATTR_REGCOUNT
	.align		4
.L_117:
        /*0180*/ 	.byte	0x04, 0x2f
        /*0182*/ 	.short	(.L_119 - .L_118)
	.align		4
.L_118:
        /*0184*/ 	.word	index@(_ZN3cub18CUB_300001_SM_10006detail8for_each13static_kernelINS2_12policy_hub_t12policy_500_tEmN6thrust24THRUST_300001_SM_1000_NS8cuda_cub20__uninitialized_fill7functorINS7_10device_ptrIfEEfEEEEvT0_T1_)
        /*0188*/ 	.word	0x00000008


	//----- nvinfo : EIATTR_FRAME_SIZE
	.align		4
.L_119:
        /*018c*/ 	.byte	0x04, 0x11
        /*018e*/ 	.short	(.L_121 - .L_120)
	.align		4
.L_120:
        /*0190*/ 	.word	index@(_ZN3cub18CUB_300001_SM_10006detail8for_each13static_kernelINS2_12policy_hub_t12policy_500_tEmN6thrust24THRUST_300001_SM_1000_NS8cuda_cub20__uninitialized_fill7functorINS7_10device_ptrIfEEfEEEEvT0_T1_)
        /*0194*/ 	.word	0x00000000


	//----- nvinfo : EIATTR_REGCOUNT
	.align		4
.L_121:
        /*0198*/ 	.byte	0x04, 0x2f
        /*019a*/ 	.short	(.L_123 - .L_122)
	.align		4
.L_122:
        /*019c*/ 	.word	index@(_ZN3cub18CUB_300001_SM_10006detail8for_each13static_kernelINS2_12policy_hub_t12policy_500_tElN6thrust24THRUST_300001_SM_1000_NS8cuda_cub6__fill7functorINS7_6detail15normal_iteratorINS7_10device_ptrIfEEEEiEEEEvT0_T1_)
        /*01a0*/ 	.word	0x00000008


	//----- nvinfo : EIATTR_FRAME_SIZE
	.align		4
.L_123:
        /*01a4*/ 	.byte	0x04, 0x11
        /*01a6*/ 	.short	(.L_125 - .L_124)
	.align		4
.L_124:
        /*01a8*/ 	.word	index@(_ZN3cub18CUB_300001_SM_10006detail8for_each13static_kernelINS2_12policy_hub_t12policy_500_tElN6thrust24THRUST_300001_SM_1000_NS8cuda_cub6__fill7functorINS7_6detail15normal_iteratorINS7_10device_ptrIfEEEEiEEEEvT0_T1_)
        /*01ac*/ 	.word	0x00000000


	//----- nvinfo : EIATTR_REGCOUNT
	.align		4
.L_125:
        /*01b0*/ 	.byte	0x04, 0x2f
        /*01b2*/ 	.short	(.L_127 - .L_126)
	.align		4
.L_126:
        /*01b4*/ 	.word	index@(_ZN3cub18CUB_300001_SM_10006detail8for_each13static_kernelINS2_12policy_hub_t12policy_500_tEmN6thrust24THRUST_300001_SM_1000_NS8cuda_cub20__uninitialized_fill7functorINS7_10device_ptrIjEEjEEEEvT0_T1_)
        /*01b8*/ 	.word	0x00000008


	//----- nvinfo : EIATTR_FRAME_SIZE
	.align		4
.L_127:
        /*01bc*/ 	.byte	0x04, 0x11
        /*01be*/ 	.short	(.L_129 - .L_128)
	.align		4
.L_128:
        /*01c0*/ 	.word	index@(_ZN3cub18CUB_300001_SM_10006detail8for_each13static_kernelINS2_12policy_hub_t12policy_500_tEmN6thrust24THRUST_300001_SM_1000_NS8cuda_cub20__uninitialized_fill7functorINS7_10device_ptrIjEEjEEEEvT0_T1_)
        /*01c4*/ 	.word	0x00000000


	//----- nvinfo : EIATTR_REGCOUNT
	.align		4
.L_129:
        /*01c8*/ 	.byte	0x04, 0x2f
        /*01ca*/ 	.short	(.L_131 - .L_130)
	.align		4
.L_130:
        /*01cc*/ 	.word	index@(_ZN3cub18CUB_300001_SM_10006detail8for_each13static_kernelINS2_12policy_hub_t12policy_500_tElNS2_12op_wrapper_tIlN6thrust24THRUST_300001_SM_1000_NS6system6detail7generic6detail21binary_search_functorINS8_6detail15normal_iteratorINS8_10device_ptrIiEEEENSC_18binary_search_lessENSC_3lbfEEENS8_12zip_iteratorIN4cuda3std3__45tupleIJNS8_17counting_iteratorIjNS8_11use_defaultESS_SS_EENSF_INSG_IjEEEEEEEEEEEEEvT0_T1_)
        /*01d0*/ 	.word	0x00000014


	//----- nvinfo : EIATTR_FRAME_SIZE
	.align		4
.L_131:
        /*01d4*/ 	.byte	0x04, 0x11
        /*01d6*/ 	.short	(.L_133 - .L_132)
	.align		4
.L_132:
        /*01d8*/ 	.word	index@(_ZN3cub18CUB_300001_SM_10006detail8for_each13static_kernelINS2_12policy_hub_t12policy_500_tElNS2_12op_wrapper_tIlN6thrust24THRUST_300001_SM_1000_NS6system6detail7generic6detail21binary_search_functorINS8_6detail15normal_iteratorINS8_10device_ptrIiEEEENSC_18binary_search_lessENSC_3lbfEEENS8_12zip_iteratorIN4cuda3std3__45tupleIJNS8_17counting_iteratorIjNS8_11use_defaultESS_SS_EENSF_INSG_IjEEEEEEEEEEEEEvT0_T1_)
        /*01dc*/ 	.word	0x00000000


	//----- nvinfo : EIATTR_REGCOUNT
	.align		4
.L_133:
        /*01e0*/ 	.byte	0x04, 0x2f
        /*01e2*/ 	.short	(.L_135 - .L_134)
	.align		4
.L_134:
        /*01e4*/ 	.word	index@(_ZN3cub18CUB_300001_SM_10006detail8for_each13static_kernelINS2_12policy_hub_t12policy_500_tElNS2_12op_wrapper_tIlN6thrust24THRUST_300001_SM_1000_NS6system6detail7generic6detail21binary_search_functorINS8_6detail15normal_iteratorINS8_10device_ptrIiEEEENSC_18binary_search_lessENSC_3ubfEEENS8_12zip_iteratorIN4cuda3std3__45tupleIJNS8_17counting_iteratorIjNS8_11use_defaultESS_SS_EENSF_INSG_IjEEEEEEEEEEEEEvT0_T1_)
        /*01e8*/ 	.word	0x00000014


	//----- nvinfo : EIATTR_FRAME_SIZE
	.align		4
.L_135:
        /*01ec*/ 	.byte	0x04, 0x11
        /*01ee*/ 	.short	(.L_137 - .L_136)
	.align		4
.L_136:
        /*01f0*/ 	.word	index@(_ZN3cub18CUB_300001_SM_10006detail8for_each13static_kernelINS2_12policy_hub_t12policy_500_tElNS2_12op_wrapper_tIlN6thrust24THRUST_300001_SM_1000_NS6system6detail7generic6detail21binary_search_functorINS8_6detail15normal_iteratorINS8_10device_ptrIiEEEENSC_18binary_search_lessENSC_3ubfEEENS8_12zip_iteratorIN4cuda3std3__45tupleIJNS8_17counting_iteratorIjNS8_11use_defaultESS_SS_EENSF_INSG_IjEEEEEEEEEEEEEvT0_T1_)
        /*01f4*/ 	.word	0x00000000


	//----- nvinfo : EIATTR_REGCOUNT
	.align		4
.L_137:
        /*01f8*/ 	.byte	0x04, 0x2f
        /*01fa*/ 	.short	(.L_139 - .L_138)
	.align		4
.L_138:
        /*01fc*/ 	.word	index@(_ZN3cub18CUB_300001_SM_10006detail9transform16transform_kernelINS2_10policy_hubILb0EN4cuda3std3__45tupleIJN6thrust24THRUST_300001_SM_1000_NS6detail15normal_iteratorINSA_10device_ptrIjEEEESF_EEEE10policy1000EiNS7_5minusIjEENSC_INSD_IiEEEEJPjSN_EEEvT0_iT1_T2_DpNS2_10kernel_argIT3_EE)
        /*0200*/ 	.word	0x00000020


	//----- nvinfo : EIATTR_FRAME_SIZE
	.align		4
.L_139:
        /*0204*/ 	.byte	0x04, 0x11
        /*0206*/ 	.short	(.L_141 - .L_140)
	.align		4
.L_140:
        /*0208*/ 	.word	index@($__internal_5_$__cuda_sm20_div_u64)
        /*020c*/ 	.word	0x00000000


	//----- nvinfo : EIATTR_FRAME_SIZE
	.align		4
.L_141:
        /*0210*/ 	.byte	0x04, 0x11
        /*0212*/ 	.short	(.L_143 - .L_142)
	.align		4
.L_142:
        /*0214*/ 	.word	index@(_ZN3cub18CUB_300001_SM_10006detail9transform16transform_kernelINS2_10policy_hubILb0EN4cuda3std3__45tupleIJN6thrust24THRUST_300001_SM_1000_NS6detail15normal_iteratorINSA_10device_ptrIjEEEESF_EEEE10policy1000EiNS7_5minusIjEENSC_INSD_IiEEEEJPjSN_EEEvT0_iT1_T2_DpNS2_10kernel_argIT3_EE)
        /*0218*/ 	.word	0x00000000


	//----- nvinfo : EIATTR_REGCOUNT
	.align		4
.L_143:
        /*021c*/ 	.byte	0x04, 0x2f
        /*021e*/ 	.short	(.L_145 - .L_144)
	.align		4
.L_144:
        /*0220*/ 	.word	index@(_ZN3cub18CUB_300001_SM_10006detail9transform16transform_kernelINS2_10policy_hubILb0EN4cuda3std3__45tupleIJN6thrust24THRUST_300001_SM_1000_NS6detail15normal_iteratorINSA_10device_ptrIjEEEESF_EEEE10policy1000ElNS7_5minusIjEENSC_INSD_IiEEEEJPjSN_EEEvT0_iT1_T2_DpNS2_10kernel_argIT3_EE)
        /*0224*/ 	.word	0x00000020


	//----- nvinfo : EIATTR_FRAME_SIZE
	.align		4
.L_145:
        /*0228*/ 	.byte	0x04, 0x11
        /*022a*/ 	.short	(.L_147 - .L_146)
	.align		4
.L_146:
        /*022c*/ 	.word	index@($__internal_4_$__cuda_sm20_div_u64)
        /*0230*/ 	.word	0x00000000


	//----- nvinfo : EIATTR_FRAME_SIZE
	.align		4
.L_147:
        /*0234*/ 	.byte	0x04, 0x11
        /*0236*/ 	.short	(.L_149 - .L_148)
	.align		4
.L_148:
        /*0238*/ 	.word	index@(_ZN3cub18CUB_300001_SM_10006detail9transform16transform_kernelINS2_10policy_hubILb0EN4cuda3std3__45tupleIJN6thrust24THRUST_300001_SM_1000_NS6detail15normal_iteratorINSA_10device_ptrIjEEEESF_EEEE10policy1000ElNS7_5minusIjEENSC_INSD_IiEEEEJPjSN_EEEvT0_iT1_T2_DpNS2_10kernel_argIT3_EE)
        /*023c*/ 	.word	0x00000000


	//----- nvinfo : EIATTR_REGCOUNT
	.align		4
.L_149:
        /*0240*/ 	.byte	0x04, 0x2f
        /*0242*/ 	.short	(.L_151 - .L_150)
	.align		4
.L_150:
        /*0244*/ 	.word	index@(_ZN3cub18CUB_300001_SM_10006detail9transform16transform_kernelINS2_10policy_hubILb0EN4cuda3std3__45tupleIJN6thrust24THRUST_300001_SM_1000_NS6detail15normal_iteratorINSA_10device_ptrIfEEEENSC_INSD_IiEEEEEEEE10policy1000EiNS7_7dividesIfEESF_JPfPiEEEvT0_iT1_T2_DpNS2_10kernel_argIT3_EE)
        /*0248*/ 	.word	0x00000020


	//----- nvinfo : EIATTR_FRAME_SIZE
	.align		4
.L_151:
        /*024c*/ 	.byte	0x04, 0x11
        /*024e*/ 	.short	(.L_153 - .L_152)
	.align		4
.L_152:
        /*0250*/ 	.word	index@($__internal_3_$__cuda_sm3x_div_rn_noftz_f32_slowpath)
        /*0254*/ 	.word	0x00000000


	//----- nvinfo : EIATTR_FRAME_SIZE
	.align		4
.L_153:
        /*0258*/ 	.byte	0x04, 0x11
        /*025a*/ 	.short	(.L_155 - .L_154)
	.align		4
.L_154:
        /*025c*/ 	.word	index@($__internal_2_$__cuda_sm20_div_u64)
        /*0260*/ 	.word	0x00000000


	//----- nvinfo : EIATTR_FRAME_SIZE
	.align		4
.L_155:
        /*0264*/ 	.byte	0x04, 0x11
        /*0266*/ 	.short	(.L_157 - .L_156)
	.align		4
.L_156:
        /*0268*/ 	.word	index@(_ZN3cub18CUB_300001_SM_10006detail9transform16transform_kernelINS2_10policy_hubILb0EN4cuda3std3__45tupleIJN6thrust24THRUST_300001_SM_1000_NS6detail15normal_iteratorINSA_10device_ptrIfEEEENSC_INSD_IiEEEEEEEE10policy1000EiNS7_7dividesIfEESF_JPfPiEEEvT0_iT1_T2_DpNS2_10kernel_argIT3_EE)
        /*026c*/ 	.word	0x00000000


	//----- nvinfo : EIATTR_REGCOUNT
	.align		4
.L_157:
        /*0270*/ 	.byte	0x04, 0x2f
        /*0272*/ 	.short	(.L_159 - .L_158)
	.align		4
.L_158:
        /*0274*/ 	.word	index@(_ZN3cub18CUB_300001_SM_10006detail9transform16transform_kernelINS2_10policy_hubILb0EN4cuda3std3__45tupleIJN6thrust24THRUST_300001_SM_1000_NS6detail15normal_iteratorINSA_10device_ptrIfEEEENSC_INSD_IiEEEEEEEE10policy1000ElNS7_7dividesIfEESF_JPfPiEEEvT0_iT1_T2_DpNS2_10kernel_argIT3_EE)
        /*0278*/ 	.word	0x00000020


	//----- nvinfo : EIATTR_FRAME_SIZE
	.align		4
.L_159:
        /*027c*/ 	.byte	0x04, 0x11
        /*027e*/ 	.short	(.L_161 - .L_160)
	.align		4
.L_160:
        /*0280*/ 	.word	index@($__internal_1_$__cuda_sm3x_div_rn_noftz_f32_slowpath)
        /*0284*/ 	.word	0x00000000


	//----- nvinfo : EIATTR_FRAME_SIZE
	.align		4
.L_161:
        /*0288*/ 	.byte	0x04, 0x11
        /*028a*/ 	.short	(.L_163 - .L_162)
	.align		4
.L_162:
        /*028c*/ 	.word	index@($__internal_0_$__cuda_sm20_div_u64)
        /*0290*/ 	.word	0x00000000


	//----- nvinfo : EIATTR_FRAME_SIZE
	.align		4
.L_163:
        /*0294*/ 	.byte	0x04, 0x11
        /*0296*/ 	.short	(.L_165 - .L_164)
	.align		4
.L_164:
        /*0298*/ 	.word	index@(_ZN3cub18CUB_300001_SM_10006detail9transform16transform_kernelINS2_10policy_hubILb0EN4cuda3std3__45tupleIJN6thrust24THRUST_300001_SM_1000_NS6detail15normal_iteratorINSA_10device_ptrIfEEEENSC_INSD_IiEEEEEEEE10policy1000ElNS7_7dividesIfEESF_JPfPiEEEvT0_iT1_T2_DpNS2_10kernel_argIT3_EE)
        /*029c*/ 	.word	0x00000000


	//----- nvinfo : EIATTR_REGCOUNT
	.align		4
.L_165:
        /*02a0*/ 	.byte	0x04, 0x2f
        /*02a2*/ 	.short	(.L_167 - .L_166)
	.align		4
.L_166:
        /*02a4*/ 	.word	index@(_ZN3cub18CUB_300001_SM_10006detail10radix_sort31DeviceRadixSortSingleTileKernelINS1_5radix10policy_hubIifyE10Policy1000ELNS0_9SortOrderE0EifyNS1_21identity_decomposer_tEEEvPKT1_PSA_PKT2_PSE_T3_iiT4_)
        /*02a8*/ 	.word	0x00000099


	//----- nvinfo : EIATTR_FRAME_SIZE
	.align		4
.L_167:
        /*02ac*/ 	.byte	0x04, 0x11
        /*02ae*/ 	.short	(.L_169 - .L_168)
	.align		4
.L_168:
        /*02b0*/ 	.word	index@(_ZN3cub18CUB_300001_SM_10006detail10radix_sort31DeviceRadixSortSingleTileKernelINS1_5radix10policy_hubIifyE10Policy1000ELNS0_9SortOrderE0EifyNS1_21identity_decomposer_tEEEvPKT1_PSA_PKT2_PSE_T3_iiT4_)
        /*02b4*/ 	.word	0x00000000


	//----- nvinfo : EIATTR_REGCOUNT
	.align		4
.L_169:
        /*02b8*/ 	.byte	0x04, 0x2f
        /*02ba*/ 	.short	(.L_171 - .L_170)
	.align		4
.L_170:
        /*02bc*/ 	.word	index@(_ZN3cub18CUB_300001_SM_10006detail10radix_sort30DeviceRadixSortHistogramKernelINS1_5radix10policy_hubIifyE10Policy1000ELNS0_9SortOrderE0EiyNS1_21identity_decomposer_tEEEvPT2_PKT1_SA_iiT3_)
        /*02c0*/ 	.word	0x00000020


	//----- nvinfo : EIATTR_FRAME_SIZE
	.align		4
.L_171:
        /*02c4*/ 	.byte	0x04, 0x11
        /*02c6*/ 	.short	(.L_173 - .L_172)
	.align		4
.L_172:
        /*02c8*/ 	.word	index@(_ZN3cub18CUB_300001_SM_10006detail10radix_sort30DeviceRadixSortHistogramKernelINS1_5radix10policy_hubIifyE10Policy1000ELNS0_9SortOrderE0EiyNS1_21identity_decomposer_tEEEvPT2_PKT1_SA_iiT3_)
        /*02cc*/ 	.word	0x00000000


	//----- nvinfo : EIATTR_REGCOUNT
	.align		4
.L_173:
        /*02d0*/ 	.byte	0x04, 0x2f
        /*02d2*/ 	.short	(.L_175 - .L_174)
	.align		4
.L_174:
        /*02d4*/ 	.word	index@(_ZN3cub18CUB_300001_SM_10006detail10radix_sort33DeviceRadixSortExclusiveSumKernelINS1_5radix10policy_hubIifyE10Policy1000EyEEvPT0_)
        /*02d8*/ 	.word	0x00000020


	//----- nvinfo : EIATTR_FRAME_SIZE
	.align		4
.L_175:
        /*02dc*/ 	.byte	0x04, 0x11
        /*02de*/ 	.short	(.L_177 - .L_176)
	.align		4
.L_176:
        /*02e0*/ 	.word	index@(_ZN3cub18CUB_300001_SM_10006detail10radix_sort33DeviceRadixSortExclusiveSumKernelINS1_5radix10policy_hubIifyE10Policy1000EyEEvPT0_)
        /*02e4*/ 	.word	0x00000000


	//----- nvinfo : EIATTR_REGCOUNT
	.align		4
.L_177:
        /*02e8*/ 	.byte	0x04, 0x2f
        /*02ea*/ 	.short	(.L_179 - .L_178)
	.align		4
.L_178:
        /*02ec*/ 	.word	index@(_ZN3cub18CUB_300001_SM_10006detail10radix_sort29DeviceRadixSortOnesweepKernelINS1_5radix10policy_hubIifyE10Policy1000ELNS0_9SortOrderE0EifyiiNS1_21identity_decomposer_tEEEvPT5_SB_PT3_PKSC_PT1_PKSG_PT2_PKSK_T4_iiT6_)
        /*02f0*/ 	.word	0x00000049


	//----- nvinfo : EIATTR_FRAME_SIZE
	.align		4
.L_179:
        /*02f4*/ 	.byte	0x04, 0x11
        /*02f6*/ 	.short	(.L_181 - .L_180)
	.align		4
.L_180:
        /*02f8*/ 	.word	index@(_ZN3cub18CUB_300001_SM_10006detail10radix_sort29DeviceRadixSortOnesweepKernelINS1_5radix10policy_hubIifyE10Policy1000ELNS0_9SortOrderE0EifyiiNS1_21identity_decomposer_tEEEvPT5_SB_PT3_PKSC_PT1_PKSG_PT2_PKSK_T4_iiT6_)
        /*02fc*/ 	.word	0x00000000


	//----- nvinfo : EIATTR_REGCOUNT
	.align		4
.L_181:
        /*0300*/ 	.byte	0x04, 0x2f
        /*0302*/ 	.short	(.L_183 - .L_182)
	.align		4
.L_182:
        /*0304*/ 	.word	index@(_ZN3cub18CUB_300001_SM_10006detail10radix_sort31DeviceRadixSortSingleTileKernelINS1_5radix10policy_hubIiiyE10Policy1000ELNS0_9SortOrderE0EiiyNS1_21identity_decomposer_tEEEvPKT1_PSA_PKT2_PSE_T3_iiT4_)
        /*0308*/ 	.word	0x00000099


	//----- nvinfo : EIATTR_FRAME_SIZE
	.align		4
.L_183:
        /*030c*/ 	.byte	0x04, 0x11
        /*030e*/ 	.short	(.L_185 - .L_184)
	.align		4
.L_184:
        /*0310*/ 	.word	index@(_ZN3cub18CUB_300001_SM_10006detail10radix_sort31DeviceRadixSortSingleTileKernelINS1_5radix10policy_hubIiiyE10Policy1000ELNS0_9SortOrderE0EiiyNS1_21identity_decomposer_tEEEvPKT1_PSA_PKT2_PSE_T3_iiT4_)
        /*0314*/ 	.word	0x00000000


	//----- nvinfo : EIATTR_REGCOUNT
	.align		4
.L_185:
        /*0318*/ 	.byte	0x04, 0x2f
        /*031a*/ 	.short	(.L_187 - .L_186)
	.align		4
.L_186:
        /*031c*/ 	.word	index@(_ZN3cub18CUB_300001_SM_10006detail10radix_sort30DeviceRadixSortHistogramKernelINS1_5radix10policy_hubIiiyE10Policy1000ELNS0_9SortOrderE0EiyNS1_21identity_decomposer_tEEEvPT2_PKT1_SA_iiT3_)
        /*0320*/ 	.word	0x00000020


	//----- nvinfo : EIATTR_FRAME_SIZE
	.align		4
.L_187:
        /*0324*/ 	.byte	0x04, 0x11
        /*0326*/ 	.short	(.L_189 - .L_188)
	.align		4
.L_188:
        /*0328*/ 	.word	index@(_ZN3cub18CUB_300001_SM_10006detail10radix_sort30DeviceRadixSortHistogramKernelINS1_5radix10policy_hubIiiyE10Policy1000ELNS0_9SortOrderE0EiyNS1_21identity_decomposer_tEEEvPT2_PKT1_SA_iiT3_)
        /*032c*/ 	.word	0x00000000


	//----- nvinfo : EIATTR_REGCOUNT
	.align		4
.L_189:
        /*0330*/ 	.byte	0x04, 0x2f
        /*0332*/ 	.short	(.L_191 - .L_190)
	.align		4
.L_190:
        /*0334*/ 	.word	index@(_ZN3cub18CUB_300001_SM_10006detail10radix_sort33DeviceRadixSortExclusiveSumKernelINS1_5radix10policy_hubIiiyE10Policy1000EyEEvPT0_)
        /*0338*/ 	.word	0x00000020


	//----- nvinfo : EIATTR_FRAME_SIZE
	.align		4
.L_191:
        /*033c*/ 	.byte	0x04, 0x11
        /*033e*/ 	.short	(.L_193 - .L_192)
	.align		4
.L_192:
        /*0340*/ 	.word	index@(_ZN3cub18CUB_300001_SM_10006detail10radix_sort33DeviceRadixSortExclusiveSumKernelINS1_5radix10policy_hubIiiyE10Policy1000EyEEvPT0_)
        /*0344*/ 	.word	0x00000000


	//----- nvinfo : EIATTR_REGCOUNT
	.align		4
.L_193:
        /*0348*/ 	.byte	0x04, 0x2f
        /*034a*/ 	.short	(.L_195 - .L_194)
	.align		4
.L_194:
        /*034c*/ 	.word	index@(_ZN3cub18CUB_300001_SM_10006detail10radix_sort29DeviceRadixSortOnesweepKernelINS1_5radix10policy_hubIiiyE10Policy1000ELNS0_9SortOrderE0EiiyiiNS1_21identity_decomposer_tEEEvPT5_SB_PT3_PKSC_PT1_PKSG_PT2_PKSK_T4_iiT6_)
        /*0350*/ 	.word	0x00000049


	//----- nvinfo : EIATTR_FRAME_SIZE
	.align		4
.L_195:
        /*0354*/ 	.byte	0x04, 0x11
        /*0356*/ 	.short	(.L_197 - .L_196)
	.align		4
.L_196:
        /*0358*/ 	.word	index@(_ZN3cub18CUB_300001_SM_10006detail10radix_sort29DeviceRadixSortOnesweepKernelINS1_5radix10policy_hubIiiyE10Policy1000ELNS0_9SortOrderE0EiiyiiNS1_21identity_decomposer_tEEEvPT5_SB_PT3_PKSC_PT1_PKSG_PT2_PKSK_T4_iiT6_)
        /*035c*/ 	.word	0x00000000


	//----- nvinfo : EIATTR_MIN_STACK_SIZE
	.align		4
.L_197:
        /*0360*/ 	.byte	0x04, 0x12
        /*0362*/ 	.short	(.L_199 - .L_198)
	.align		4
.L_198:
        /*0364*/ 	.word	index@(_ZN3cub18CUB_300001_SM_10006detail10radix_sort29DeviceRadixSortOnesweepKernelINS1_5radix10policy_hubIiiyE10Policy1000ELNS0_9SortOrderE0EiiyiiNS1_21identity_decomposer_tEEEvPT5_SB_PT3_PKSC_PT1_PKSG_PT2_PKSK_T4_iiT6_)
        /*0368*/ 	.word	0x00000000


	//----- nvinfo : EIATTR_MIN_STACK_SIZE
	.align		4
.L_199:
        /*036c*/ 	.byte	0x04, 0x12
        /*036e*/ 	.short	(.L_201 - .L_200)
	.align		4
.L_200:
        /*0370*/ 	.word	index@(_ZN3cub18CUB_300001_SM_10006detail10radix_sort33DeviceRadixSortExclusiveSumKernelINS1_5radix10policy_hubIiiyE10Policy1000EyEEvPT0_)
        /*0374*/ 	.word	0x00000000


	//----- nvinfo : EIATTR_MIN_STACK_SIZE
	.align		4
.L_201:
        /*0378*/ 	.byte	0x04, 0x12
        /*037a*/ 	.short	(.L_203 - .L_202)
	.align		4
.L_202:
        /*037c*/ 	.word	index@(_ZN3cub18CUB_300001_SM_10006detail10radix_sort30DeviceRadixSortHistogramKernelINS1_5radix10policy_hubIiiyE10Policy1000ELNS0_9SortOrderE0EiyNS1_21identity_decomposer_tEEEvPT2_PKT1_SA_iiT3_)
        /*0380*/ 	.word	0x00000000


	//----- nvinfo : EIATTR_MIN_STACK_SIZE
	.align		4
.L_203:
        /*0384*/ 	.byte	0x04, 0x12
        /*0386*/ 	.short	(.L_205 - .L_204)
	.align		4
.L_204:
        /*0388*/ 	.word	index@(_ZN3cub18CUB_300001_SM_10006detail10radix_sort31DeviceRadixSortSingleTileKernelINS1_5radix10policy_hubIiiyE10Policy1000ELNS0_9SortOrderE0EiiyNS1_21identity_decomposer_tEEEvPKT1_PSA_PKT2_PSE_T3_iiT4_)
        /*038c*/ 	.word	0x00000000


	//----- nvinfo : EIATTR_MIN_STACK_SIZE
	.align		4
.L_205:
        /*0390*/ 	.byte	0x04, 0x12
        /*0392*/ 	.short	(.L_207 - .L_206)
	.align		4
.L_206:
        /*0394*/ 	.word	index@(_ZN3cub18CUB_300001_SM_10006detail10radix_sort29DeviceRadixSortOnesweepKernelINS1_5radix10policy_hubIifyE10Policy1000ELNS0_9SortOrderE0EifyiiNS1_21identity_decomposer_tEEEvPT5_SB_PT3_PKSC_PT1_PKSG_PT2_PKSK_T4_iiT6_)
        /*0398*/ 	.word	0x00000000


	//----- nvinfo : EIATTR_MIN_STACK_SIZE
	.align		4
.L_207:
        /*039c*/ 	.byte	0x04, 0x12
        /*039e*/ 	.short	(.L_209 - .L_208)
	.align		4
.L_208:
        /*03a0*/ 	.word	index@(_ZN3cub18CUB_300001_SM_10006detail10radix_sort33DeviceRadixSortExclusiveSumKernelINS1_5radix10policy_hubIifyE10Policy1000EyEEvPT0_)
        /*03a4*/ 	.word	0x00000000


	//----- nvinfo : EIATTR_MIN_STACK_SIZE
	.align		4
.L_209:
        /*03a8*/ 	.byte	0x04, 0x12
        /*03aa*/ 	.short	(.L_211 - .L_210)
	.align		4
.L_210:
        /*03ac*/ 	.word	index@(_ZN3cub18CUB_300001_SM_10006detail10radix_sort30DeviceRadixSortHistogramKernelINS1_5radix10policy_hubIifyE10Policy1000ELNS0_9SortOrderE0EiyNS1_21identity_decomposer_tEEEvPT2_PKT1_SA_iiT3_)
        /*03b0*/ 	.word	0x00000000


	//----- nvinfo : EIATTR_MIN_STACK_SIZE
	.align		4
.L_211:
        /*03b4*/ 	.byte	0x04, 0x12
        /*03b6*/ 	.short	(.L_213 - .L_212)
	.align		4
.L_212:
        /*03b8*/ 	.word	index@(_ZN3cub18CUB_300001_SM_10006detail10radix_sort31DeviceRadixSortSingleTileKernelINS1_5radix10policy_hubIifyE10Policy1000ELNS0_9SortOrderE0EifyNS1_21identity_decomposer_tEEEvPKT1_PSA_PKT2_PSE_T3_iiT4_)
        /*03bc*/ 	.word	0x00000000


	//----- nvinfo : EIATTR_MIN_STACK_SIZE
	.align		4
.L_213:
        /*03c0*/ 	.byte	0x04, 0x12
        /*03c2*/ 	.short	(.L_215 - .L_214)
	.align		4
.L_214:
        /*03c4*/ 	.word	index@(_ZN3cub18CUB_300001_SM_10006detail9transform16transform_kernelINS2_10policy_hubILb0EN4cuda3std3__45tupleIJN6thrust24THRUST_300001_SM_1000_NS6detail15normal_iteratorINSA_10device_ptrIfEEEENSC_INSD_IiEEEEEEEE10policy1000ElNS7_7dividesIfEESF_JPfPiEEEvT0_iT1_T2_DpNS2_10kernel_argIT3_EE)
        /*03c8*/ 	.word	0x00000000


	//----- nvinfo : EIATTR_MIN_STACK_SIZE
	.align		4
.L_215:
        /*03cc*/ 	.byte	0x04, 0x12
        /*03ce*/ 	.short	(.L_217 - .L_216)
	.align		4
.L_216:
        /*03d0*/ 	.word	index@(_ZN3cub18CUB_300001_SM_10006detail9transform16transform_kernelINS2_10policy_hubILb0EN4cuda3std3__45tupleIJN6thrust24THRUST_300001_SM_1000_NS6detail15normal_iteratorINSA_10device_ptrIfEEEENSC_INSD_IiEEEEEEEE10policy1000EiNS7_7dividesIfEESF_JPfPiEEEvT0_iT1_T2_DpNS2_10kernel_argIT3_EE)
        /*03d4*/ 	.word	0x00000000


	//----- nvinfo : EIATTR_MIN_STACK_SIZE
	.align		4
.L_217:
        /*03d8*/ 	.byte	0x04, 0x12
        /*03da*/ 	.short	(.L_219 - .L_218)
	.align		4
.L_218:
        /*03dc*/ 	.word	index@(_ZN3cub18CUB_300001_SM_10006detail9transform16transform_kernelINS2_10policy_hubILb0EN4cuda3std3__45tupleIJN6thrust24THRUST_300001_SM_1000_NS6detail15normal_iteratorINSA_10device_ptrIjEEEESF_EEEE10policy1000ElNS7_5minusIjEENSC_INSD_IiEEEEJPjSN_EEEvT0_iT1_T2_DpNS2_10kernel_argIT3_EE)
        /*03e0*/ 	.word	0x00000000


	//----- nvinfo : EIATTR_MIN_STACK_SIZE
	.align		4
.L_219:
        /*03e4*/ 	.byte	0x04, 0x12
        /*03e6*/ 	.short	(.L_221 - .L_220)
	.align		4
.L_220:
        /*03e8*/ 	.word	index@(_ZN3cub18CUB_300001_SM_10006detail9transform16transform_kernelINS2_10policy_hubILb0EN4cuda3std3__45tupleIJN6thrust24THRUST_300001_SM_1000_NS6detail15normal_iteratorINSA_10device_ptrIjEEEESF_EEEE10policy1000EiNS7_5minusIjEENSC_INSD_IiEEEEJPjSN_EEEvT0_iT1_T2_DpNS2_10kernel_argIT3_EE)
        /*03ec*/ 	.word	0x00000000


	//----- nvinfo : EIATTR_MIN_STACK_SIZE
	.align		4
.L_221:
        /*03f0*/ 	.byte	0x04, 0x12
        /*03f2*/ 	.short	(.L_223 - .L_222)
	.align		4
.L_222:
        /*03f4*/ 	.word	index@(_ZN3cub18CUB_300001_SM_10006detail8for_each13static_kernelINS2_12policy_hub_t12policy_500_tElNS2_12op_wrapper_tIlN6thrust24THRUST_300001_SM_1000_NS6system6detail7generic6detail21binary_search_functorINS8_6detail15normal_iteratorINS8_10device_ptrIiEEEENSC_18binary_search_lessENSC_3ubfEEENS8_12zip_iteratorIN4cuda3std3__45tupleIJNS8_17counting_iteratorIjNS8_11use_defaultESS_SS_EENSF_INSG_IjEEEEEEEEEEEEEvT0_T1_)
        /*03f8*/ 	.word	0x00000000


	//----- nvinfo : EIATTR_MIN_STACK_SIZE
	.align		4
.L_223:
        /*03fc*/ 	.byte	0x04, 0x12
        /*03fe*/ 	.short	(.L_225 - .L_224)
	.align		4
.L_224:
        /*0400*/ 	.word	index@(_ZN3cub18CUB_300001_SM_10006detail8for_each13static_kernelINS2_12policy_hub_t12policy_500_tElNS2_12op_wrapper_tIlN6thrust24THRUST_300001_SM_1000_NS6system6detail7generic6detail21binary_search_functorINS8_6detail15normal_iteratorINS8_10device_ptrIiEEEENSC_18binary_search_lessENSC_3lbfEEENS8_12zip_iteratorIN4cuda3std3__45tupleIJNS8_17counting_iteratorIjNS8_11use_defaultESS_SS_EENSF_INSG_IjEEEEEEEEEEEEEvT0_T1_)
        /*0404*/ 	.word	0x00000000


	//----- nvinfo : EIATTR_MIN_STACK_SIZE
	.align		4
.L_225:
        /*0408*/ 	.byte	0x04, 0x12
        /*040a*/ 	.short	(.L_227 - .L_226)
	.align		4
.L_226:
        /*040c*/ 	.word	index@(_ZN3cub18CUB_300001_SM_10006detail8for_each13static_kernelINS2_12policy_hub_t12policy_500_tEmN6thrust24THRUST_300001_SM_1000_NS8cuda_cub20__uninitialized_fill7functorINS7_10device_ptrIjEEjEEEEvT0_T1_)
        /*0410*/ 	.word	0x00000000


	//----- nvinfo : EIATTR_MIN_STACK_SIZE
	.align		4
.L_227:
        /*0414*/ 	.byte	0x04, 0x12
        /*0416*/ 	.short	(.L_229 - .L_228)
	.align		4
.L_228:
        /*0418*/ 	.word	index@(_ZN3cub18CUB_300001_SM_10006detail8for_each13static_kernelINS2_12policy_hub_t12policy_500_tElN6thrust24THRUST_300001_SM_1000_NS8cuda_cub6__fill7functorINS7_6detail15normal_iteratorINS7_10device_ptrIfEEEEiEEEEvT0_T1_)
        /*041c*/ 	.word	0x00000000


	//----- nvinfo : EIATTR_MIN_STACK_SIZE
	.align		4
.L_229:
        /*0420*/ 	.byte	0x04, 0x12
        /*0422*/ 	.short	(.L_231 - .L_230)
	.align		4
.L_230:
        /*0424*/ 	.word	index@(_ZN3cub18CUB_300001_SM_10006detail8for_each13static_kernelINS2_12policy_hub_t12policy_500_tEmN6thrust24THRUST_300001_SM_1000_NS8cuda_cub20__uninitialized_fill7functorINS7_10device_ptrIfEEfEEEEvT0_T1_)
        /*0428*/ 	.word	0x00000000


	//----- nvinfo : EIATTR_MIN_STACK_SIZE
	.align		4
.L_231:
        /*042c*/ 	.byte	0x04, 0x12
        /*042e*/ 	.short	(.L_233 - .L_232)
	.align		4
.L_232:
        /*0430*/ 	.word	index@(_ZN3cub18CUB_300001_SM_10006detail8for_each13static_kernelINS2_12policy_hub_t12policy_500_tEmN6thrust24THRUST_300001_SM_1000_NS8cuda_cub20__uninitialized_fill7functorINS7_10device_ptrIiEEiEEEEvT0_T1_)
        /*0434*/ 	.word	0x00000000


	//----- nvinfo : EIATTR_MIN_STACK_SIZE
	.align		4
.L_233:
        /*0438*/ 	.byte	0x04, 0x12
        /*043a*/ 	.short	(.L_235 - .L_234)
	.align		4
.L_234:
        /*043c*/ 	.word	index@(_ZN3cub18CUB_300001_SM_10006detail6reduce28DeviceReduceSingleTileKernelINS2_10policy_hubIN4cuda3std3__45tupleIJblEEEyN6thrust24THRUST_300001_SM_1000_NS8cuda_cub9__find_if7functorIS9_EEE10Policy1000EPS9_SI_iSF_S9_S9_NS7_10__identityEEEvT0_T1_T2_T3_T4_T6_)
        /*0440*/ 	.word	0x00000000


	//----- nvinfo : EIATTR_MIN_STACK_SIZE
	.align		4
.L_235:
        /*0444*/ 	.byte	0x04, 0x12
        /*0446*/ 	.short	(.L_237 - .L_236)
	.align		4
.L_236:
        /*0448*/ 	.word	index@(_ZN3cub18CUB_300001_SM_10006detail6reduce18DeviceReduceKernelINS2_10policy_hubIN4cuda3std3__45tupleIJblEEEyN6thrust24THRUST_300001_SM_1000_NS8cuda_cub9__find_if7functorIS9_EEE10Policy1000ENSB_12zip_iteratorINS8_IJNSD_26transform_input_iterator_tIbNSC_6detail35transform_pair_of_input_iterators_tIbNSB_6detail15normal_iteratorINSB_10device_ptrIiEEEESQ_NS7_8equal_toIiEEEENS7_10__not_fn_tINS7_10__identityEEEEENSB_17counting_iteratorIlNSB_11use_defaultESZ_SZ_EEEEEEEySF_S9_SV_EEvT0_PT3_T1_NS0_13GridEvenShareIS16_EET2_T4_)
        /*044c*/ 	.word	0x00000000


	//----- nvinfo : EIATTR_MIN_STACK_SIZE
	.align		4
.L_237:
        /*0450*/ 	.byte	0x04, 0x12
        /*0452*/ 	.short	(.L_239 - .L_238)
	.align		4
.L_238:
        /*0454*/ 	.word	index@(_ZN3cub18CUB_300001_SM_10006detail6reduce28DeviceReduceSingleTileKernelINS2_10policy_hubIN4cuda3std3__45tupleIJblEEEyN6thrust24THRUST_300001_SM_1000_NS8cuda_cub9__find_if7functorIS9_EEE10Policy1000ENSB_12zip_iteratorINS8_IJNSD_26transform_input_iterator_tIbNSC_6detail35transform_pair_of_input_iterators_tIbNSB_6detail15normal_iteratorINSB_10device_ptrIiEEEESQ_NS7_8equal_toIiEEEENS7_10__not_fn_tINS7_10__identityEEEEENSB_17counting_iteratorIlNSB_11use_defaultESZ_SZ_EEEEEEEPS9_ySF_S9_S9_SV_EEvT0_T1_T2_T3_T4_T6_)
        /*0458*/ 	.word	0x00000000


	//----- nvinfo : EIATTR_MIN_STACK_SIZE
	.align		4
.L_239:
        /*045c*/ 	.byte	0x04, 0x12
        /*045e*/ 	.short	(.L_241 - .L_240)
	.align		4
.L_240:
        /*0460*/ 	.word	index@(_ZN3cub18CUB_300001_SM_10006detail6reduce28DeviceReduceSingleTileKernelINS2_10policy_hubIN4cuda3std3__45tupleIJblEEEjN6thrust24THRUST_300001_SM_1000_NS8cuda_cub9__find_if7functorIS9_EEE10Policy1000EPS9_SI_iSF_S9_S9_NS7_10__identityEEEvT0_T1_T2_T3_T4_T6_)
        /*0464*/ 	.word	0x00000000


	//----- nvinfo : EIATTR_MIN_STACK_SIZE
	.align		4
.L_241:
        /*0468*/ 	.byte	0x04, 0x12
        /*046a*/ 	.short	(.L_243 - .L_242)
	.align		4
.L_242:
        /*046c*/ 	.word	index@(_ZN3cub18CUB_300001_SM_10006detail6reduce18DeviceReduceKernelINS2_10policy_hubIN4cuda3std3__45tupleIJblEEEjN6thrust24THRUST_300001_SM_1000_NS8cuda_cub9__find_if7functorIS9_EEE10Policy1000ENSB_12zip_iteratorINS8_IJNSD_26transform_input_iterator_tIbNSC_6detail35transform_pair_of_input_iterators_tIbNSB_6detail15normal_iteratorINSB_10device_ptrIiEEEESQ_NS7_8equal_toIiEEEENS7_10__not_fn_tINS7_10__identityEEEEENSB_17counting_iteratorIlNSB_11use_defaultESZ_SZ_EEEEEEEjSF_S9_SV_EEvT0_PT3_T1_NS0_13GridEvenShareIS16_EET2_T4_)
        /*0470*/ 	.word	0x00000000


	//----- nvinfo : EIATTR_MIN_STACK_SIZE
	.align		4
.L_243:
        /*0474*/ 	.byte	0x04, 0x12
        /*0476*/ 	.short	(.L_245 - .L_244)
	.align		4
.L_244:
        /*0478*/ 	.word	index@(_ZN3cub18CUB_300001_SM_10006detail6reduce28DeviceReduceSingleTileKernelINS2_10policy_hubIN4cuda3std3__45tupleIJblEEEjN6thrust24THRUST_300001_SM_1000_NS8cuda_cub9__find_if7functorIS9_EEE10Policy1000ENSB_12zip_iteratorINS8_IJNSD_26transform_input_iterator_tIbNSC_6detail35transform_pair_of_input_iterators_tIbNSB_6detail15normal_iteratorINSB_10device_ptrIiEEEESQ_NS7_8equal_toIiEEEENS7_10__not_fn_tINS7_10__identityEEEEENSB_17counting_iteratorIlNSB_11use_defaultESZ_SZ_EEEEEEEPS9_jSF_S9_S9_SV_EEvT0_T1_T2_T3_T4_T6_)
        /*047c*/ 	.word	0x00000000


	//----- nvinfo : EIATTR_MIN_STACK_SIZE
	.align		4
.L_245:
        /*0480*/ 	.byte	0x04, 0x12
        /*0482*/ 	.short	(.L_247 - .L_246)
	.align		4
.L_246:
        /*0484*/ 	.word	index@(_ZN3cub18CUB_300001_SM_10006detail11EmptyKernelIvEEvv)
        /*0488*/ 	.word	0x00000000


	//----- nvinfo : EIATTR_MIN_STACK_SIZE
	.align		4
.L_247:
        /*048c*/ 	.byte	0x04, 0x12
        /*048e*/ 	.short	(.L_249 - .L_248)
	.align		4
.L_248:
        /*0490*/ 	.word	index@(_ZN6thrust24THRUST_300001_SM_1000_NS8cuda_cub4core6detail13_kernel_agentINS1_15__reduce_by_key16ReduceByKeyAgentINS0_6detail15normal_iteratorINS0_10device_ptrIiEEEENS8_INS9_IfEEEESB_SD_N4cuda3std3__48equal_toIiEENSG_4plusIfEEPllEEJSB_SD_SB_SD_SL_N3cub18CUB_300001_SM_100024ReduceByKeyScanTileStateIflLb1EEESI_SK_llEEEvDpT0_)
        /*0494*/ 	.word	0x00000000


	//----- nvinfo : EIATTR_MIN_STACK_SIZE
	.align		4
.L_249:
        /*0498*/ 	.byte	0x04, 0x12
        /*049a*/ 	.short	(.L_251 - .L_250)
	.align		4
.L_250:
        /*049c*/ 	.word	index@(_ZN6thrust24THRUST_300001_SM_1000_NS8cuda_cub4core6detail13_kernel_agentINS1_15__reduce_by_key9InitAgentIN3cub18CUB_300001_SM_100024ReduceByKeyScanTileStateIflLb1EEElPlEEJSA_lSB_EEEvDpT0_)
        /*04a0*/ 	.word	0x00000000


	//----- nvinfo : EIATTR_MIN_STACK_SIZE
	.align		4
.L_251:
        /*04a4*/ 	.byte	0x04, 0x12
        /*04a6*/ 	.short	(.L_253 - .L_252)
	.align		4
.L_252:
        /*04a8*/ 	.word	index@(_ZN6thrust24THRUST_300001_SM_1000_NS8cuda_cub4core6detail13_kernel_agentINS1_15__reduce_by_key16ReduceByKeyAgentINS0_6detail15normal_iteratorINS0_10device_ptrIiEEEENS8_INS9_IfEEEESB_SD_N4cuda3std3__48equal_toIiEENSG_4plusIfEEPiiEEJSB_SD_SB_SD_SL_N3cub18CUB_300001_SM_100024ReduceByKeyScanTileStateIfiLb1EEESI_SK_iiEEEvDpT0_)
        /*04ac*/ 	.word	0x00000000


	//----- nvinfo : EIATTR_MIN_STACK_SIZE
	.align		4
.L_253:
        /*04b0*/ 	.byte	0x04, 0x12
        /*04b2*/ 	.short	(.L_255 - .L_254)
	.align		4
.L_254:
        /*04b4*/ 	.word	index@(_ZN6thrust24THRUST_300001_SM_1000_NS8cuda_cub4core6detail13_kernel_agentINS1_15__reduce_by_key9InitAgentIN3cub18CUB_300001_SM_100024ReduceByKeyScanTileStateIfiLb1EEEiPiEEJSA_iSB_EEEvDpT0_)
        /*04b8*/ 	.word	0x00000000


	//----- nvinfo : EIATTR_MIN_STACK_SIZE
	.align		4
.L_255:
        /*04bc*/ 	.byte	0x04, 0x12
        /*04be*/ 	.short	(.L_257 - .L_256)
	.align		4
.L_256:
        /*04c0*/ 	.word	index@(_Z11mapFunctionPiPfS0_S0_S0_)
        /*04c4*/ 	.word	0x00000000


	//----- nvinfo : EIATTR_MIN_STACK_SIZE
	.align		4
.L_257:
        /*04c8*/ 	.byte	0x04, 0x12
        /*04ca*/ 	.short	(.L_259 - .L_258)
	.align		4
.L_258:
        /*04cc*/ 	.word	index@(_Z22generate_normal_kernelP17curandStateXORWOWPfS1_)
        /*04d0*/ 	.word	0x00000000


	//----- nvinfo : EIATTR_MIN_STACK_SIZE
	.align		4
.L_259:
        /*04d4*/ 	.byte	0x04, 0x12
        /*04d6*/ 	.short	(.L_261 - .L_260)
	.align		4
.L_260:
        /*04d8*/ 	.word	index@(_Z12setup_kernelP17curandStateXORWOW)
        /*04dc*/ 	.word	0x00000000
.L_261:


//--------------------- .nv.compat                --------------------------
	.section	.nv.compat,"",@"SHT_CUDA_COMPAT_INFO"
	.align	4
        /*0000*/ 	.byte	0x02, 0x09, 0x00, 0x00, 0x02, 0x02, 0x02, 0x00, 0x02, 0x05, 0x05, 0x00, 0x03, 0x07, 0x01, 0x01
        /*0010*/ 	.byte	0x02, 0x03, 0x00, 0x00, 0x02, 0x06, 0x01, 0x00, 0x04, 0x0b, 0x08, 0x00, 0x01, 0x00, 0x00, 0x00
        /*0020*/ 	.byte	0x00, 0x00, 0x00, 0x00


//--------------------- .nv.info._ZN3cub18CUB_300001_SM_10006detail10radix_sort29DeviceRadixSortOnesweepKernelINS1_5radix10policy_hubIiiyE10Policy1000ELNS0_9SortOrderE0EiiyiiNS1_21identity_decomposer_tEEEvPT5_SB_PT3_PKSC_PT1_PKSG_PT2_PKSK_T4_iiT6_ --------------------------
	.section	.nv.info._ZN3cub18CUB_300001_SM_10006detail10radix_sort29DeviceRadixSortOnesweepKernelINS1_5radix10policy_hubIiiyE10Policy1000ELNS0_9SortOrderE0EiiyiiNS1_21identity_decomposer_tEEEvPT5_SB_PT3_PKSC_PT1_PKSG_PT2_PKSK_T4_iiT6_,"",@"SHT_CUDA_INFO"
	.sectionflags	@""
	.align	4


	//----- nvinfo : EIATTR_CUDA_API_VERSION
	.align		4
        /*0000*/ 	.byte	0x04, 0x37
        /*0002*/ 	.short	(.L_263 - .L_262)
.L_262:
        /*0004*/ 	.word	0x00000082


	//----- nvinfo : EIATTR_KPARAM_INFO
	.align		4
.L_263:
        /*0008*/ 	.byte	0x04, 0x17
        /*000a*/ 	.short	(.L_265 - .L_264)
.L_264:
        /*000c*/ 	.word	0x00000000
        /*0010*/ 	.short	0x000b
        /*0012*/ 	.short	0x004c
        /*0014*/ 	.byte	0x00, 0xf0, 0x05, 0x00


	//----- nvinfo : EIATTR_KPARAM_INFO
	.align		4
.L_265:
        /*0018*/ 	.byte	0x04, 0x17
        /*001a*/ 	.short	(.L_267 - .L_266)
.L_266:
        /*001c*/ 	.word	0x00000000
        /*0020*/ 	.short	0x000a
        /*0022*/ 	.short	0x0048
        /*0024*/ 	.byte	0x00, 0xf0, 0x11, 0x00


	//----- nvinfo : EIATTR_KPARAM_INFO
	.align		4
.L_267:
        /*0028*/ 	.byte	0x04, 0x17
        /*002a*/ 	.short	(.L_269 - .L_268)
.L_268:
        /*002c*/ 	.word	0x00000000
        /*0030*/ 	.short	0x0009
        /*0032*/ 	.short	0x0044
        /*0034*/ 	.byte	0x00, 0xf0, 0x11, 0x00


	//----- nvinfo : EIATTR_KPARAM_INFO
	.align		4
.L_269:
        /*0038*/ 	.byte	0x04, 0x17
        /*003a*/ 	.short	(.L_271 - .L_270)
.L_270:
        /*003c*/ 	.word	0x00000000
        /*0040*/ 	.short	0x0008
        /*0042*/ 	.short	0x0040
        /*0044*/ 	.byte	0x00, 0xf0, 0x11, 0x00


	//----- nvinfo : EIATTR_KPARAM_INFO
	.align		4
.L_271:
        /*0048*/ 	.byte	0x04, 0x17
        /*004a*/ 	.short	(.L_273 - .L_272)
.L_272:
        /*004c*/ 	.word	0x00000000
        /*0050*/ 	.short	0x0007
        /*0052*/ 	.short	0x0038
        /*0054*/ 	.byte	0x00, 0xf5, 0x21, 0x00


	//----- nvinfo : EIATTR_KPARAM_INFO
	.align		4
.L_273:
        /*0058*/ 	.byte	0x04, 0x17
        /*005a*/ 	.short	(.L_275 - .L_274)
.L_274:
        /*005c*/ 	.word	0x00000000
        /*0060*/ 	.short	0x0006
        /*0062*/ 	.short	0x0030
        /*0064*/ 	.byte	0x00, 0xf5, 0x21, 0x00


	//----- nvinfo : EIATTR_KPARAM_INFO
	.align		4
.L_275:
        /*0068*/ 	.byte	0x04, 0x17
        /*006a*/ 	.short	(.L_277 - .L_276)
.L_276:
        /*006c*/ 	.word	0x00000000
        /*0070*/ 	.short	0x0005
        /*0072*/ 	.short	0x0028
        /*0074*/ 	.byte	0x00, 0xf5, 0x21, 0x00


	//----- nvinfo : EIATTR_KPARAM_INFO
	.align		4
.L_277:
        /*0078*/ 	.byte	0x04, 0x17
        /*007a*/ 	.short	(.L_279 - .L_278)
.L_278:
        /*007c*/ 	.word	0x00000000
        /*0080*/ 	.short	0x0004
        /*0082*/ 	.short	0x0020
        /*0084*/ 	.byte	0x00, 0xf5, 0x21, 0x00


	//----- nvinfo : EIATTR_KPARAM_INFO
	.align		4
.L_279:
        /*0088*/ 	.byte	0x04, 0x17
        /*008a*/ 	.short	(.L_281 - .L_280)
.L_280:
        /*008c*/ 	.word	0x00000000
        /*0090*/ 	.short	0x0003
        /*0092*/ 	.short	0x0018
        /*0094*/ 	.byte	0x00, 0xf5, 0x21, 0x00


	//----- nvinfo : EIATTR_KPARAM_INFO
	.align		4
.L_281:
        /*0098*/ 	.byte	0x04, 0x17
        /*009a*/ 	.short	(.L_283 - .L_282)
.L_282:
        /*009c*/ 	.word	0x00000000
        /*00a0*/ 	.short	0x0002
        /*00a2*/ 	.short	0x0010
        /*00a4*/ 	.byte	0x00, 0xf5, 0x21, 0x00


	//----- nvinfo : EIATTR_KPARAM_INFO
	.align		4
.L_283:
        /*00a8*/ 	.byte	0x04, 0x17
        /*00aa*/ 	.short	(.L_285 - .L_284)
.L_284:
        /*00ac*/ 	.word	0x00000000
        /*00b0*/ 	.short	0x0001
        /*00b2*/ 	.short	0x0008
        /*00b4*/ 	.byte	0x00, 0xf5, 0x21, 0x00


	//----- nvinfo : EIATTR_KPARAM_INFO
	.align		4
.L_285:
        /*00b8*/ 	.byte	0x04, 0x17
        /*00ba*/ 	.short	(.L_287 - .L_286)
.L_286:
        /*00bc*/ 	.word	0x00000000
        /*00c0*/ 	.short	0x0000
        /*00c2*/ 	.short	0x0000
        /*00c4*/ 	.byte	0x00, 0xf5, 0x21, 0x00


	//----- nvinfo : EIATTR_SPARSE_MMA_MASK
	.align		4
.L_287:
        /*00c8*/ 	.byte	0x03, 0x50
        /*00ca*/ 	.short	0x0000


	//----- nvinfo : EIATTR_MAXREG_COUNT
	.align		4
        /*00cc*/ 	.byte	0x03, 0x1b
        /*00ce*/ 	.short	0x00a8


	//----- nvinfo : EIATTR_NUM_BARRIERS
	.align		4
        /*00d0*/ 	.byte	0x02, 0x4c
        /*00d2*/ 	.byte	0x01
	.zero		1


	//----- nvinfo : EIATTR_MERCURY_ISA_VERSION
	.align		4
        /*00d4*/ 	.byte	0x03, 0x5f
        /*00d6*/ 	.short	0x0101


	//----- nvinfo : EIATTR_COOP_GROUP_MASK_REGIDS
	.align		4
        /*00d8*/ 	.byte	0x04, 0x29
        /*00da*/ 	.short	(.L_289 - .L_288)


	//   ....[0]....
.L_288:
        /*00dc*/ 	.word	0xffffffff


	//   ....[1]....
        /*00e0*/ 	.word	0x05000006


	//   ....[2]....
        /*00e4*/ 	.word	0xffffffff


	//   ....[3]....
        /*00e8*/ 	.word	0xffffffff


	//   ....[4]....
        /*00ec*/ 	.word	0xffffffff


	//   ....[5]....
        /*00f0*/ 	.word	0xffffffff


	//   ....[6]....
        /*00f4*/ 	.word	0xffffffff


	//   ....[7]....
        /*00f8*/ 	.word	0xffffffff


	//   ....[8]....
        /*00fc*/ 	.word	0xffffffff


	//   ....[9]....
        /*0100*/ 	.word	0xffffffff


	//   ....[10]....
        /*0104*/ 	.word	0xffffffff


	//   ....[11]....
        /*0108*/ 	.word	0xffffffff


	//   ....[12]....
        /*010c*/ 	.word	0xffffffff


	//   ....[13]....
        /*0110*/ 	.word	0xffffffff


	//   ....[14]....
        /*0114*/ 	.word	0xffffffff


	//   ....[15]....
        /*0118*/ 	.word	0xffffffff


	//   ....[16]....
        /*011c*/ 	.word	0xffffffff


	//   ....[17]....
        /*0120*/ 	.word	0xffffffff


	//   ....[18]....
        /*0124*/ 	.word	0xffffffff


	//   ....[19]....
        /*0128*/ 	.word	0xffffffff


	//   ....[20]....
        /*012c*/ 	.word	0xffffffff


	//   ....[21]....
        /*0130*/ 	.word	0xffffffff


	//   ....[22]....
        /*0134*/ 	.word	0xffffffff


	//   ....[23]....
        /*0138*/ 	.word	0xffffffff


	//   ....[24]....
        /*013c*/ 	.word	0xffffffff


	//   ....[25]....
        /*0140*/ 	.word	0xffffffff


	//   ....[26]....
        /*0144*/ 	.word	0xffffffff


	//   ....[27]....
        /*0148*/ 	.word	0xffffffff


	//   ....[28]....
        /*014c*/ 	.word	0xffffffff


	//   ....[29]....
        /*0150*/ 	.word	0xffffffff


	//   ....[30]....
        /*0154*/ 	.word	0xffffffff


	//   ....[31]....
        /*0158*/ 	.word	0xffffffff


	//   ....[32]....
        /*015c*/ 	.word	0xffffffff


	//   ....[33]....
        /*0160*/ 	.word	0xffffffff


	//   ....[34]....
        /*0164*/ 	.word	0xffffffff


	//   ....[35]....
        /*0168*/ 	.word	0xffffffff


	//   ....[36]....
        /*016c*/ 	.word	0xffffffff


	//   ....[37]....
        /*0170*/ 	.word	0xffffffff


	//   ....[38]....
        /*0174*/ 	.word	0xffffffff


	//   ....[39]....
        /*0178*/ 	.word	0xffffffff


	//   ....[40]....
        /*017c*/ 	.word	0xffffffff


	//   ....[41]....
        /*0180*/ 	.word	0xffffffff


	//   ....[42]....
        /*0184*/ 	.word	0xffffffff


	//   ....[43]....
        /*0188*/ 	.word	0xffffffff


	//   ....[44]....
        /*018c*/ 	.word	0xffffffff


	//   ....[45]....
        /*0190*/ 	.word	0xffffffff


	//   ....[46]....
        /*0194*/ 	.word	0xffffffff


	//   ....[47]....
        /*0198*/ 	.word	0xffffffff


	//   ....[48]....
        /*019c*/ 	.word	0xffffffff


	//   ....[49]....
        /*01a0*/ 	.word	0xffffffff


	//   ....[50]....
        /*01a4*/ 	.word	0xffffffff


	//   ....[51]....
        /*01a8*/ 	.word	0xffffffff


	//   ....[52]....
        /*01ac*/ 	.word	0xffffffff


	//   ....[53]....
        /*01b0*/ 	.word	0xffffffff


	//   ....[54]....
        /*01b4*/ 	.word	0xffffffff


	//   ....[55]....
        /*01b8*/ 	.word	0xffffffff


	//   ....[56]....
        /*01bc*/ 	.word	0xffffffff


	//   ....[57]....
        /*01c0*/ 	.word	0xffffffff


	//   ....[58]....
        /*01c4*/ 	.word	0xffffffff


	//   ....[59]....
        /*01c8*/ 	.word	0xffffffff


	//   ....[60]....
        /*01cc*/ 	.word	0xffffffff


	//   ....[61]....
        /*01d0*/ 	.word	0xffffffff


	//   ....[62]....
        /*01d4*/ 	.word	0xffffffff


	//   ....[63]....
        /*01d8*/ 	.word	0xffffffff


	//   ....[64]....
        /*01dc*/ 	.word	0xffffffff


	//   ....[65]....
        /*01e0*/ 	.word	0xffffffff


	//   ....[66]....
        /*01e4*/ 	.word	0xffffffff


	//   ....[67]....
        /*01e8*/ 	.word	0xffffffff


	//   ....[68]....
        /*01ec*/ 	.word	0xffffffff


	//   ....[69]....
        /*01f0*/ 	.word	0xffffffff


	//   ....[70]....
        /*01f4*/ 	.word	0xffffffff


	//   ....[71]....
        /*01f8*/ 	.word	0xffffffff


	//   ....[72]....
        /*01fc*/ 	.word	0xffffffff


	//   ....[73]....
        /*0200*/ 	.word	0xffffffff


	//   ....[74]....
        /*0204*/ 	.word	0xffffffff


	//   ....[75]....
        /*0208*/ 	.word	0xffffffff


	//   ....[76]....
        /*020c*/ 	.word	0xffffffff


	//   ....[77]....
        /*0210*/ 	.word	0xffffffff


	//   ....[78]....
        /*0214*/ 	.word	0xffffffff


	//   ....[79]....
        /*0218*/ 	.word	0xffffffff


	//   ....[80]....
        /*021c*/ 	.word	0xffffffff


	//   ....[81]....
        /*0220*/ 	.word	0xffffffff


	//   ....[82]....
        /*0224*/ 	.word	0xffffffff


	//   ....[83]....
        /*0228*/ 	.word	0xffffffff


	//   ....[84]....
        /*022c*/ 	.word	0xffffffff


	//   ....[85]....
        /*0230*/ 	.word	0xffffffff


	//   ....[86]....
        /*0234*/ 	.word	0xffffffff


	//   ....[87]....
        /*0238*/ 	.word	0xffffffff


	//   ....[88]....
        /*023c*/ 	.word	0xffffffff


	//   ....[89]....
        /*0240*/ 	.word	0xffffffff


	//   ....[90]....
        /*0244*/ 	.word	0xffffffff


	//   ....[91]....
        /*0248*/ 	.word	0xffffffff


	//   ....[92]....
        /*024c*/ 	.word	0xffffffff


	//   ....[93]....
        /*0250*/ 	.word	0xffffffff


	//   ....[94]....
        /*0254*/ 	.word	0xffffffff


	//   ....[95]....
        /*0258*/ 	.word	0xffffffff


	//   ....[96]....
        /*025c*/ 	.word	0xffffffff


	//   ....[97]....
        /*0260*/ 	.word	0xffffffff


	//   ....[98]....
        /*0264*/ 	.word	0xffffffff


	//   ....[99]....
        /*0268*/ 	.word	0xffffffff


	//   ....[100]....
        /*026c*/ 	.word	0xffffffff


	//   ....[101]....
        /*0270*/ 	.word	0xffffffff


	//   ....[102]....
        /*0274*/ 	.word	0xffffffff


	//   ....[103]....
        /*0278*/ 	.word	0xffffffff


	//   ....[104]....
        /*027c*/ 	.word	0xffffffff


	//   ....[105]....
        /*0280*/ 	.word	0xffffffff


	//   ....[106]....
        /*0284*/ 	.word	0xffffffff


	//   ....[107]....
        /*0288*/ 	.word	0xffffffff


	//   ....[108]....
        /*028c*/ 	.word	0xffffffff


	//   ....[109]....
        /*0290*/ 	.word	0xffffffff


	//   ....[110]....
        /*0294*/ 	.word	0xffffffff


	//   ....[111]....
        /*0298*/ 	.word	0xffffffff


	//   ....[112]....
        /*029c*/ 	.word	0xffffffff


	//   ....[113]....
        /*02a0*/ 	.word	0xffffffff


	//   ....[114]....
        /*02a4*/ 	.word	0xffffffff


	//   ....[115]....
        /*02a8*/ 	.word	0xffffffff


	//   ....[116]....
        /*02ac*/ 	.word	0xffffffff


	//   ....[117]....
        /*02b0*/ 	.word	0xffffffff


	//   ....[118]....
        /*02b4*/ 	.word	0xffffffff


	//   ....[119]....
        /*02b8*/ 	.word	0xffffffff


	//   ....[120]....
        /*02bc*/ 	.word	0xffffffff


	//   ....[121]....
        /*02c0*/ 	.word	0xffffffff


	//   ....[122]....
        /*02c4*/ 	.word	0xffffffff


	//   ....[123]....
        /*02c8*/ 	.word	0xffffffff


	//   ....[124]....
        /*02cc*/ 	.word	0xffffffff


	//   ....[125]....
        /*02d0*/ 	.word	0xffffffff


	//   ....[126]....
        /*02d4*/ 	.word	0xffffffff


	//   ....[127]....
        /*02d8*/ 	.word	0xffffffff


	//   ....[128]....
        /*02dc*/ 	.word	0xffffffff


	//   ....[129]....
        /*02e0*/ 	.word	0xffffffff


	//   ....[130]....
        /*02e4*/ 	.word	0xffffffff


	//   ....[131]....
        /*02e8*/ 	.word	0xffffffff


	//   ....[132]....
        /*02ec*/ 	.word	0xffffffff


	//   ....[133]....
        /*02f0*/ 	.word	0xffffffff


	//   ....[134]....
        /*02f4*/ 	.word	0xffffffff


	//   ....[135]....
        /*02f8*/ 	.word	0xffffffff


	//   ....[136]....
        /*02fc*/ 	.word	0xffffffff


	//   ....[137]....
        /*0300*/ 	.word	0xffffffff


	//   ....[138]....
        /*0304*/ 	.word	0xffffffff


	//   ....[139]....
        /*0308*/ 	.word	0xffffffff


	//   ....[140]....
        /*030c*/ 	.word	0xffffffff


	//   ....[141]....
        /*0310*/ 	.word	0xffffffff


	//   ....[142]....
        /*0314*/ 	.word	0xffffffff


	//   ....[143]....
        /*0318*/ 	.word	0xffffffff


	//   ....[144]....
        /*031c*/ 	.word	0xffffffff


	//   ....[145]....
        /*0320*/ 	.word	0xffffffff


	//   ....[146]....
        /*0324*/ 	.word	0xffffffff


	//   ....[147]....
        /*0328*/ 	.word	0xffffffff


	//   ....[148]....
        /*032c*/ 	.word	0xffffffff


	//   ....[149]....
        /*0330*/ 	.word	0xffffffff


	//   ....[150]....
        /*0334*/ 	.word	0xffffffff


	//   ....[151]....
        /*0338*/ 	.word	0xffffffff


	//   ....[152]....
        /*033c*/ 	.word	0xffffffff


	//   ....[153]....
        /*0340*/ 	.word	0xffffffff


	//   ....[154]....
        /*0344*/ 	.word	0xffffffff


	//   ....[155]....
        /*0348*/ 	.word	0xffffffff


	//   ....[156]....
        /*034c*/ 	.word	0xffffffff


	//   ....[157]....
        /*0350*/ 	.word	0xffffffff


	//   ....[158]....
        /*0354*/ 	.word	0xffffffff


	//   ....[159]....
        /*0358*/ 	.word	0xffffffff


	//   ....[160]....
        /*035c*/ 	.word	0x05000006


	//   ....[161]....
        /*0360*/ 	.word	0xffffffff


	//   ....[162]....
        /*0364*/ 	.word	0xffffffff


	//   ....[163]....
        /*0368*/ 	.word	0xffffffff


	//   ....[164]....
        /*036c*/ 	.word	0xffffffff


	//   ....[165]....
        /*0370*/ 	.word	0xffffffff


	//   ....[166]....
        /*0374*/ 	.word	0xffffffff


	//   ....[167]....
        /*0378*/ 	.word	0xffffffff


	//   ....[168]....
        /*037c*/ 	.word	0xffffffff


	//   ....[169]....
        /*0380*/ 	.word	0xffffffff


	//   ....[170]....
        /*0384*/ 	.word	0xffffffff


	//   ....[171]....
        /*0388*/ 	.word	0xffffffff


	//   ....[172]....
        /*038c*/ 	.word	0xffffffff


	//   ....[173]....
        /*0390*/ 	.word	0xffffffff


	//   ....[174]....
        /*0394*/ 	.word	0xffffffff


	//   ....[175]....
        /*0398*/ 	.word	0xffffffff


	//   ....[176]....
        /*039c*/ 	.word	0xffffffff


	//   ....[177]....
        /*03a0*/ 	.word	0xffffffff


	//   ....[178]....
        /*03a4*/ 	.word	0xffffffff


	//   ....[179]....
        /*03a8*/ 	.word	0xffffffff


	//   ....[180]....
        /*03ac*/ 	.word	0xffffffff


	//   ....[181]....
        /*03b0*/ 	.word	0xffffffff


	//   ....[182]....
        /*03b4*/ 	.word	0xffffffff


	//   ....[183]....
        /*03b8*/ 	.word	0xffffffff


	//   ....[184]....
        /*03bc*/ 	.word	0xffffffff


	//   ....[185]....
        /*03c0*/ 	.word	0xffffffff


	//   ....[186]....
        /*03c4*/ 	.word	0xffffffff


	//   ....[187]....
        /*03c8*/ 	.word	0xffffffff


	//   ....[188]....
        /*03cc*/ 	.word	0xffffffff


	//   ....[189]....
        /*03d0*/ 	.word	0xffffffff


	//   ....[190]....
        /*03d4*/ 	.word	0xffffffff


	//   ....[191]....
        /*03d8*/ 	.word	0xffffffff


	//   ....[192]....
        /*03dc*/ 	.word	0xffffffff


	//   ....[193]....
        /*03e0*/ 	.word	0xffffffff


	//   ....[194]....
        /*03e4*/ 	.word	0xffffffff


	//   ....[195]....
        /*03e8*/ 	.word	0xffffffff


	//   ....[196]....
        /*03ec*/ 	.word	0xffffffff


	//   ....[197]....
        /*03f0*/ 	.word	0xffffffff


	//   ....[198]....
        /*03f4*/ 	.word	0xffffffff


	//   ....[199]....
        /*03f8*/ 	.word	0xffffffff


	//   ....[200]....
        /*03fc*/ 	.word	0xffffffff


	//   ....[201]....
        /*0400*/ 	.word	0xffffffff


	//   ....[202]....
        /*0404*/ 	.word	0xffffffff


	//   ....[203]....
        /*0408*/ 	.word	0xffffffff


	//   ....[204]....
        /*040c*/ 	.word	0xffffffff


	//   ....[205]....
        /*0410*/ 	.word	0xffffffff


	//   ....[206]....
        /*0414*/ 	.word	0xffffffff


	//   ....[207]....
        /*0418*/ 	.word	0xffffffff


	//   ....[208]....
        /*041c*/ 	.word	0xffffffff


	//   ....[209]....
        /*0420*/ 	.word	0xffffffff


	//   ....[210]....
        /*0424*/ 	.word	0xffffffff


	//   ....[211]....
        /*0428*/ 	.word	0xffffffff


	//   ....[212]....
        /*042c*/ 	.word	0xffffffff


	//   ....[213]....
        /*0430*/ 	.word	0xffffffff


	//   ....[214]....
        /*0434*/ 	.word	0xffffffff


	//   ....[215]....
        /*0438*/ 	.word	0xffffffff


	//   ....[216]....
        /*043c*/ 	.word	0xffffffff


	//   ....[217]....
        /*0440*/ 	.word	0xffffffff


	//   ....[218]....
        /*0444*/ 	.word	0xffffffff


	//   ....[219]....
        /*0448*/ 	.word	0xffffffff


	//   ....[220]....
        /*044c*/ 	.word	0xffffffff


	//   ....[221]....
        /*0450*/ 	.word	0xffffffff


	//   ....[222]....
        /*0454*/ 	.word	0xffffffff


	//   ....[223]....
        /*0458*/ 	.word	0xffffffff


	//   ....[224]....
        /*045c*/ 	.word	0xffffffff


	//   ....[225]....
        /*0460*/ 	.word	0xffffffff


	//   ....[226]....
        /*0464*/ 	.word	0xffffffff


	//   ....[227]....
        /*0468*/ 	.word	0xffffffff


	//   ....[228]....
        /*046c*/ 	.word	0xffffffff


	//   ....[229]....
        /*0470*/ 	.word	0x0500002f


	//   ....[230]....
        /*0474*/ 	.word	0x0500002f


	//   ....[231]....
        /*0478*/ 	.word	0x0500002f


	//   ....[232]....
        /*047c*/ 	.word	0x0500002f


	//   ....[233]....
        /*0480*/ 	.word	0x0500002f


	//----- nvinfo : EIATTR_COOP_GROUP_INSTR_OFFSETS
	.align		4
.L_289:
        /*0484*/ 	.byte	0x04, 0x28
        /*0486*/ 	.short	(.L_291 - .L_290)


	//   ....[0]....
.L_290:
        /*0488*/ 	.word	0x00000e40


	//   ....[1]....
        /*048c*/ 	.word	0x00001890


	//   ....[2]....
        /*0490*/ 	.word	0x00002ad0


	//   ....[3]....
        /*0494*/ 	.word	0x00002af0


	//   ....[4]....
        /*0498*/ 	.word	0x00002b10


	//   ....[5]....
        /*049c*/ 	.word	0x00002b30


	//   ....[6]....
        /*04a0*/ 	.word	0x00002b50


	//   ....[7]....
        /*04a4*/ 	.word	0x00003000


	//   ....[8]....
        /*04a8*/ 	.word	0x00003010


	//   ....[9]....
        /*04ac*/ 	.word	0x00003030


	//   ....[10]....
        /*04b0*/ 	.word	0x00003050


	//   ....[11]....
        /*04b4*/ 	.word	0x000030a0


	//   ....[12]....
        /*04b8*/ 	.word	0x000030d0


	//   ....[13]....
        /*04bc*/ 	.word	0x00003120


	//   ....[14]....
        /*04c0*/ 	.word	0x00003160


	//   ....[15]....
        /*04c4*/ 	.word	0x00003250


	//   ....[16]....
        /*04c8*/ 	.word	0x00003280


	//   ....[17]....
        /*04cc*/ 	.word	0x00003290


	//   ....[18]....
        /*04d0*/ 	.word	0x000032b0


	//   ....[19]....
        /*04d4*/ 	.word	0x000032f0


	//   ....[20]....
        /*04d8*/ 	.word	0x00003320


	//   ....[21]....
        /*04dc*/ 	.word	0x00003360


	//   ....[22]....
        /*04e0*/ 	.word	0x00003380


	//   ....[23]....
        /*04e4*/ 	.word	0x000033a0


	//   ....[24]....
        /*04e8*/ 	.word	0x00003490


	//   ....[25]....
        /*04ec*/ 	.word	0x000034c0


	//   ....[26]....
        /*04f0*/ 	.word	0x000034d0


	//   ....[27]....
        /*04f4*/ 	.word	0x000034f0


	//   ....[28]....
        /*04f8*/ 	.word	0x00003530


	//   ....[29]....
        /*04fc*/ 	.word	0x00003560


	//   ....[30]....
        /*0500*/ 	.word	0x000035a0


	//   ....[31]....
        /*0504*/ 	.word	0x000035c0


	//   ....[32]....
        /*0508*/ 	.word	0x000035e0


	//   ....[33]....
        /*050c*/ 	.word	0x000036d0


	//   ....[34]....
        /*0510*/ 	.word	0x00003700


	//   ....[35]....
        /*0514*/ 	.word	0x00003710


	//   ....[36]....
        /*0518*/ 	.word	0x00003730


	//   ....[37]....
        /*051c*/ 	.word	0x00003770


	//   ....[38]....
        /*0520*/ 	.word	0x000037a0


	//   ....[39]....
        /*0524*/ 	.word	0x000037e0


	//   ....[40]....
        /*0528*/ 	.word	0x00003800


	//   ....[41]....
        /*052c*/ 	.word	0x00003820


	//   ....[42]....
        /*0530*/ 	.word	0x00003930


	//   ....[43]....
        /*0534*/ 	.word	0x00003960


	//   ....[44]....
        /*0538*/ 	.word	0x00003970


	//   ....[45]....
        /*053c*/ 	.word	0x00003990


	//   ....[46]....
        /*0540*/ 	.word	0x000039d0


	//   ....[47]....
        /*0544*/ 	.word	0x00003a00


	//   ....[48]....
        /*0548*/ 	.word	0x00003a40


	//   ....[49]....
        /*054c*/ 	.word	0x00003a60


	//   ....[50]....
        /*0550*/ 	.word	0x00003a80


	//   ....[51]....
        /*0554*/ 	.word	0x00003b90


	//   ....[52]....
        /*0558*/ 	.word	0x00003bc0


	//   ....[53]....
        /*055c*/ 	.word	0x00003bd0


	//   ....[54]....
        /*0560*/ 	.word	0x00003bf0


	//   ....[55]....
        /*0564*/ 	.word	0x00003c30


	//   ....[56]....
        /*0568*/ 	.word	0x00003c60


	//   ....[57]....
        /*056c*/ 	.word	0x00003ca0


	//   ....[58]....
        /*0570*/ 	.word	0x00003cc0


	//   ....[59]....
        /*0574*/ 	.word	0x00003ce0


	//   ....[60]....
        /*0578*/ 	.word	0x00003df0


	//   ....[61]....
        /*057c*/ 	.word	0x00003e20


	//   ....[62]....
        /*0580*/ 	.word	0x00003e30


	//   ....[63]....
        /*0584*/ 	.word	0x00003e50


	//   ....[64]....
        /*0588*/ 	.word	0x00003e90


	//   ....[65]....
        /*058c*/ 	.word	0x00003ec0


	//   ....[66]....
        /*0590*/ 	.word	0x00003f00


	//   ....[67]....
        /*0594*/ 	.word	0x00003f20


	//   ....[68]....
        /*0598*/ 	.word	0x00003f40


	//   ....[69]....
        /*059c*/ 	.word	0x00004050


	//   ....[70]....
        /*05a0*/ 	.word	0x00004080


	//   ....[71]....
        /*05a4*/ 	.word	0x00004090


	//   ....[72]....
        /*05a8*/ 	.word	0x000040b0


	//   ....[73]....
        /*05ac*/ 	.word	0x000040f0


	//   ....[74]....
        /*05b0*/ 	.word	0x00004120


	//   ....[75]....
        /*05b4*/ 	.word	0x00004160


	//   ....[76]....
        /*05b8*/ 	.word	0x00004180


	//   ....[77]....
        /*05bc*/ 	.word	0x000041a0


	//   ....[78]....
        /*05c0*/ 	.word	0x000042b0


	//   ....[79]....
        /*05c4*/ 	.word	0x00004300


	//   ....[80]....
        /*05c8*/ 	.word	0x00004310


	//   ....[81]....
        /*05cc*/ 	.word	0x00004330


	//   ....[82]....
        /*05d0*/ 	.word	0x00004370


	//   ....[83]....
        /*05d4*/ 	.word	0x000043a0


	//   ....[84]....
        /*05d8*/ 	.word	0x000043e0


	//   ....[85]....
        /*05dc*/ 	.word	0x00004400


	//   ....[86]....
        /*05e0*/ 	.word	0x00004420


	//   ....[87]....
        /*05e4*/ 	.word	0x00004510


	//   ....[88]....
        /*05e8*/ 	.word	0x00004560


	//   ....[89]....
        /*05ec*/ 	.word	0x00004570


	//   ....[90]....
        /*05f0*/ 	.word	0x000045a0


	//   ....[91]....
        /*05f4*/ 	.word	0x000045c0


	//   ....[92]....
        /*05f8*/ 	.word	0x00004610


	//   ....[93]....
        /*05fc*/ 	.word	0x00004630


	//   ....[94]....
        /*0600*/ 	.word	0x00004670


	//   ....[95]....
        /*0604*/ 	.word	0x00004690


	//   ....[96]....
        /*0608*/ 	.word	0x00004770


	//   ....[97]....
        /*060c*/ 	.word	0x000047c0


	//   ....[98]....
        /*0610*/ 	.word	0x000047d0


	//   ....[99]....
        /*0614*/ 	.word	0x00004820


	//   ....[100]....
        /*0618*/ 	.word	0x00004850


	//   ....[101]....
        /*061c*/ 	.word	0x00004880


	//   ....[102]....
        /*0620*/ 	.word	0x000048b0


	//   ....[103]....
        /*0624*/ 	.word	0x000048e0


	//   ....[104]....
        /*0628*/ 	.word	0x00004910


	//   ....[105]....
        /*062c*/ 	.word	0x000049d0


	//   ....[106]....
        /*0630*/ 	.word	0x00004a20


	//   ....[107]....
        /*0634*/ 	.word	0x00004a30


	//   ....[108]....
        /*0638*/ 	.word	0x00004a80


	//   ....[109]....
        /*063c*/ 	.word	0x00004ab0


	//   ....[110]....
        /*0640*/ 	.word	0x00004ae0


	//   ....[111]....
        /*0644*/ 	.word	0x00004b10


	//   ....[112]....
        /*0648*/ 	.word	0x00004b40


	//   ....[113]....
        /*064c*/ 	.word	0x00004b70


	//   ....[114]....
        /*0650*/ 	.word	0x00004c60


	//   ....[115]....
        /*0654*/ 	.word	0x00004c80


	//   ....[116]....
        /*0658*/ 	.word	0x00004c90


	//   ....[117]....
        /*065c*/ 	.word	0x00004ce0


	//   ....[118]....
        /*0660*/ 	.word	0x00004d10


	//   ....[119]....
        /*0664*/ 	.word	0x00004d40


	//   ....[120]....
        /*0668*/ 	.word	0x00004d70


	//   ....[121]....
        /*066c*/ 	.word	0x00004da0


	//   ....[122]....
        /*0670*/ 	.word	0x00004dd0


	//   ....[123]....
        /*0674*/ 	.word	0x00004ec0


	//   ....[124]....
        /*0678*/ 	.word	0x00004f00


	//   ....[125]....
        /*067c*/ 	.word	0x00004f10


	//   ....[126]....
        /*0680*/ 	.word	0x00004f60


	//   ....[127]....
        /*0684*/ 	.word	0x00004f90


	//   ....[128]....
        /*0688*/ 	.word	0x00004fc0


	//   ....[129]....
        /*068c*/ 	.word	0x00004ff0


	//   ....[130]....
        /*0690*/ 	.word	0x00005020


	//   ....[131]....
        /*0694*/ 	.word	0x00005050


	//   ....[132]....
        /*0698*/ 	.word	0x00005140


	//   ....[133]....
        /*069c*/ 	.word	0x00005170


	//   ....[134]....
        /*06a0*/ 	.word	0x00005180


	//   ....[135]....
        /*06a4*/ 	.word	0x000051d0


	//   ....[136]....
        /*06a8*/ 	.word	0x00005200


	//   ....[137]....
        /*06ac*/ 	.word	0x00005230


	//   ....[138]....
        /*06b0*/ 	.word	0x00005260


	//   ....[139]....
        /*06b4*/ 	.word	0x00005290


	//   ....[140]....
        /*06b8*/ 	.word	0x000052c0


	//   ....[141]....
        /*06bc*/ 	.word	0x000053e0


	//   ....[142]....
        /*06c0*/ 	.word	0x000053f0


	//   ....[143]....
        /*06c4*/ 	.word	0x00005440


	//   ....[144]....
        /*06c8*/ 	.word	0x00005470


	//   ....[145]....
        /*06cc*/ 	.word	0x000054a0


	//   ....[146]....
        /*06d0*/ 	.word	0x000054d0


	//   ....[147]....
        /*06d4*/ 	.word	0x00005500


	//   ....[148]....
        /*06d8*/ 	.word	0x00005530


	//   ....[149]....
        /*06dc*/ 	.word	0x00005560


	//   ....[150]....
        /*06e0*/ 	.word	0x00005600


	//   ....[151]....
        /*06e4*/ 	.word	0x00005620


	//   ....[152]....
        /*06e8*/ 	.word	0x00005630


	//   ....[153]....
        /*06ec*/ 	.word	0x00005680


	//   ....[154]....
        /*06f0*/ 	.word	0x000056b0


	//   ....[155]....
        /*06f4*/ 	.word	0x000056e0


	//   ....[156]....
        /*06f8*/ 	.word	0x00005710


	//   ....[157]....
        /*06fc*/ 	.word	0x00005740


	//   ....[158]....
        /*0700*/ 	.word	0x00005770


	//   ....[159]....
        /*0704*/ 	.word	0x000058a0


	//   ....[160]....
        /*0708*/ 	.word	0x00005d40


	//   ....[161]....
        /*070c*/ 	.word	0x00006070


	//   ....[162]....
        /*0710*/ 	.word	0x00006130


	//   ....[163]....
        /*0714*/ 	.word	0x000061f0


	//   ....[164]....
        /*0718*/ 	.word	0x000062b0


	//   ....[165]....
        /*071c*/ 	.word	0x00006370


	//   ....[166]....
        /*0720*/ 	.word	0x00006430


	//   ....[167]....
        /*0724*/ 	.word	0x000064f0


	//   ....[168]....
        /*0728*/ 	.word	0x000065b0


	//   ....[169]....
        /*072c*/ 	.word	0x00006670


	//   ....[170]....
        /*0730*/ 	.word	0x00006730


	//   ....[171]....
        /*0734*/ 	.word	0x000067f0


	//   ....[172]....
        /*0738*/ 	.word	0x000068b0


	//   ....[173]....
        /*073c*/ 	.word	0x00006970


	//   ....[174]....
        /*0740*/ 	.word	0x00006a30


	//   ....[175]....
        /*0744*/ 	.word	0x00006af0


	//   ....[176]....
        /*0748*/ 	.word	0x00006bb0


	//   ....[177]....
        /*074c*/ 	.word	0x00006c70


	//   ....[178]....
        /*0750*/ 	.word	0x00006e60


	//   ....[179]....
        /*0754*/ 	.word	0x00006f90


	//   ....[180]....
        /*0758*/ 	.word	0x000070c0


	//   ....[181]....
        /*075c*/ 	.word	0x000071f0


	//   ....[182]....
        /*0760*/ 	.word	0x00007320


	//   ....[183]....
        /*0764*/ 	.word	0x00007450


	//   ....[184]....
        /*0768*/ 	.word	0x00007580


	//   ....[185]....
        /*076c*/ 	.word	0x000076b0


	//   ....[186]....
        /*0770*/ 	.word	0x000077e0


	//   ....[187]....
        /*0774*/ 	.word	0x00007910


	//   ....[188]....
        /*0778*/ 	.word	0x00007a40


	//   ....[189]....
        /*077c*/ 	.word	0x00007b60


	//   ....[190]....
        /*0780*/ 	.word	0x00007c70


	//   ....[191]....
        /*0784*/ 	.word	0x00007d80


	//   ....[192]....
        /*0788*/ 	.word	0x00007e90


	//   ....[193]....
        /*078c*/ 	.word	0x00007fa0


	//   ....[194]....
        /*0790*/ 	.word	0x000080b0


	//   ....[195]....
        /*0794*/ 	.word	0x00008eb0


	//   ....[196]....
        /*0798*/ 	.word	0x00008f40


	//   ....[197]....
        /*079c*/ 	.word	0x00008fc0


	//   ....[198]....
        /*07a0*/ 	.word	0x00009050


	//   ....[199]....
        /*07a4*/ 	.word	0x000090d0


	//   ....[200]....
        /*07a8*/ 	.word	0x00009160


	//   ....[201]....
        /*07ac*/ 	.word	0x000091e0


	//   ....[202]....
        /*07b0*/ 	.word	0x00009270


	//   ....[203]....
        /*07b4*/ 	.word	0x000092f0


	//   ....[204]....
        /*07b8*/ 	.word	0x00009380


	//   ....[205]....
        /*07bc*/ 	.word	0x00009400


	//   ....[206]....
        /*07c0*/ 	.word	0x00009490


	//   ....[207]....
        /*07c4*/ 	.word	0x00009510


	//   ....[208]....
        /*07c8*/ 	.word	0x000095a0


	//   ....[209]....
        /*07cc*/ 	.word	0x00009620


	//   ....[210]....
        /*07d0*/ 	.word	0x000096b0


	//   ....[211]....
        /*07d4*/ 	.word	0x00009730


	//   ....[212]....
        /*07d8*/ 	.word	0x00009890


	//   ....[213]....
        /*07dc*/ 	.word	0x00009960


	//   ....[214]....
        /*07e0*/ 	.word	0x00009a10


	//   ....[215]....
        /*07e4*/ 	.word	0x00009ad0


	//   ....[216]....
        /*07e8*/ 	.word	0x00009b80


	//   ....[217]....
        /*07ec*/ 	.word	0x00009c40


	//   ....[218]....
        /*07f0*/ 	.word	0x00009cf0


	//   ....[219]....
        /*07f4*/ 	.word	0x00009db0


	//   ....[220]....
        /*07f8*/ 	.word	0x00009e60


	//   ....[221]....
        /*07fc*/ 	.word	0x00009f20


	//   ....[222]....
        /*0800*/ 	.word	0x00009fd0


	//   ....[223]....
        /*0804*/ 	.word	0x0000a090


	//   ....[224]....
        /*0808*/ 	.word	0x0000a140


	//   ....[225]....
        /*080c*/ 	.word	0x0000a200


	//   ....[226]....
        /*0810*/ 	.word	0x0000a2a0


	//   ....[227]....
        /*0814*/ 	.word	0x0000a360


	//   ....[228]....
        /*0818*/ 	.word	0x0000a400


	//   ....[229]....
        /*081c*/ 	.word	0x0000a470


	//   ....[230]....
        /*0820*/ 	.word	0x0000a4e0


	//   ....[231]....
        /*0824*/ 	.word	0x0000a550


	//   ....[232]....
        /*0828*/ 	.word	0x0000a5c0


	//   ....[233]....
        /*082c*/ 	.word	0x0000a630


	//----- nvinfo : EIATTR_VRC_CTA_INIT_COUNT
	.align		4
.L_291:
        /*0830*/ 	.byte	0x02, 0x4a
	.zero		1
	.zero		1


	//----- nvinfo : EIATTR_EXIT_INSTR_OFFSETS
	.align		4
        /*0834*/ 	.byte	0x04, 0x1c
        /*0836*/ 	.short	(.L_293 - .L_292)


	//   ....[0]....
.L_292:
        /*0838*/ 	.word	0x00002570


	//   ....[1]....
        /*083c*/ 	.word	0x000028d0


	//   ....[2]....
        /*0840*/ 	.word	0x000028f0


	//   ....[3]....
        /*0844*/ 	.word	0x00009740


	//   ....[4]....
        /*0848*/ 	.word	0x0000a410


	//----- nvinfo : EIATTR_MAX_THREADS
	.align		4
.L_293:
        /*084c*/ 	.byte	0x04, 0x05
        /*084e*/ 	.short	(.L_295 - .L_294)
.L_294:
        /*0850*/ 	.word	0x00000180
        /*0854*/ 	.word	0x00000001
        /*0858*/ 	.word	0x00000001


	//----- nvinfo : EIATTR_CRS_STACK_SIZE
	.align		4
.L_295:
        /*085c*/ 	.byte	0x04, 0x1e
        /*085e*/ 	.short	(.L_297 - .L_296)
.L_296:
        /*0860*/ 	.word	0x00000000


	//----- nvinfo : EIATTR_CBANK_PARAM_SIZE
	.align		4
.L_297:
        /*0864*/ 	.byte	0x03, 0x19
        /*0866*/ 	.short	0x004d


	//----- nvinfo : EIATTR_PARAM_CBANK
	.align		4
        /*0868*/ 	.byte	0x04, 0x0a
        /*086a*/ 	.short	(.L_299 - .L_298)
	.align		4
.L_298:
        /*086c*/ 	.word	index@(.nv.constant0._ZN3cub18CUB_300001_SM_10006detail10radix_sort29DeviceRadixSortOnesweepKernelINS1_5radix10policy_hubIiiyE10Policy1000ELNS0_9SortOrderE0EiiyiiNS1_21identity_decomposer_tEEEvPT5_SB_PT3_PKSC_PT1_PKSG_PT2_PKSK_T4_iiT6_)
        /*0870*/ 	.short	0x0380
        /*0872*/ 	.short	0x004d


	//----- nvinfo : EIATTR_SW_WAR
	.align		4
.L_299:
        /*0874*/ 	.byte	0x04, 0x36
        /*0876*/ 	.short	(.L_301 - .L_300)
.L_300:
        /*0878*/ 	.word	0x00000008
.L_301:


//--------------------- .nv.info._ZN3cub18CUB_300001_SM_10006detail10radix_sort33DeviceRadixSortExclusiveSumKernelINS1_5radix10policy_hubIiiyE10Policy1000EyEEvPT0_ --------------------------
	.section	.nv.info._ZN3cub18CUB_300001_SM_10006detail10radix_sort33DeviceRadixSortExclusiveSumKernelINS1_5radix10policy_hubIiiyE10Policy1000EyEEvPT0_,"",@"SHT_CUDA_INFO"
	.sectionflags	@""
	.align	4


	//----- nvinfo : EIATTR_CUDA_API_VERSION
	.align		4
        /*0000*/ 	.byte	0x04, 0x37
        /*0002*/ 	.short	(.L_303 - .L_302)
.L_302:
        /*0004*/ 	.word	0x00000082


	//----- nvinfo : EIATTR_KPARAM_INFO
	.align		4
.L_303:
        /*0008*/ 	.byte	0x04, 0x17
        /*000a*/ 	.short	(.L_305 - .L_304)
.L_304:
        /*000c*/ 	.word	0x00000000
        /*0010*/ 	.short	0x0000
        /*0012*/ 	.short	0x0000
        /*0014*/ 	.byte	0x00, 0xf5, 0x21, 0x00


	//----- nvinfo : EIATTR_SPARSE_MMA_MASK
	.align		4
.L_305:
        /*0018*/ 	.byte	0x03, 0x50
        /*001a*/ 	.short	0x0000


	//----- nvinfo : EIATTR_MAXREG_COUNT
	.align		4
        /*001c*/ 	.byte	0x03, 0x1b
        /*001e*/ 	.short	0x00ff


	//----- nvinfo : EIATTR_NUM_BARRIERS
	.align		4
        /*0020*/ 	.byte	0x02, 0x4c
        /*0022*/ 	.byte	0x01
	.zero		1


	//----- nvinfo : EIATTR_MERCURY_ISA_VERSION
	.align		4
        /*0024*/ 	.byte	0x03, 0x5f
        /*0026*/ 	.short	0x0101


	//----- nvinfo : EIATTR_COOP_GROUP_MASK_REGIDS
	.align		4
        /*0028*/ 	.byte	0x04, 0x29
        /*002a*/ 	.short	(.L_307 - .L_306)


	//   ....[0]....
.L_306:
        /*002c*/ 	.word	0xffffffff


	//   ....[1]....
        /*0030*/ 	.word	0xffffffff


	//   ....[2]....
        /*0034*/ 	.word	0xffffffff


	//   ....[3]....
        /*0038*/ 	.word	0xffffffff


	//   ....[4]....
        /*003c*/ 	.word	0xffffffff


	//   ....[5]....
        /*0040*/ 	.word	0xffffffff


	//   ....[6]....
        /*0044*/ 	.word	0xffffffff


	//   ....[7]....
        /*0048*/ 	.word	0xffffffff


	//   ....[8]....
        /*004c*/ 	.word	0xffffffff


	//   ....[9]....
        /*0050*/ 	.word	0xffffffff


	//   ....[10]....
        /*0054*/ 	.word	0x05000015


	//   ....[11]....
        /*0058*/ 	.word	0x05000015


	//   ....[12]....
        /*005c*/ 	.word	0x05000015


	//   ....[13]....
        /*0060*/ 	.word	0x05000015


	//   ....[14]....
        /*0064*/ 	.word	0x05000015


	//   ....[15]....
        /*0068*/ 	.word	0x05000015


	//   ....[16]....
        /*006c*/ 	.word	0x05000015


	//   ....[17]....
        /*0070*/ 	.word	0x05000015


	//   ....[18]....
        /*0074*/ 	.word	0x05000015


	//   ....[19]....
        /*0078*/ 	.word	0x05000015


	//----- nvinfo : EIATTR_COOP_GROUP_INSTR_OFFSETS
	.align		4
.L_307:
        /*007c*/ 	.byte	0x04, 0x28
        /*007e*/ 	.short	(.L_309 - .L_308)


	//   ....[0]....
.L_308:
        /*0080*/ 	.word	0x00000250


	//   ....[1]....
        /*0084*/ 	.word	0x00000260


	//   ....[2]....
        /*0088*/ 	.word	0x000002a0


	//   ....[3]....
        /*008c*/ 	.word	0x000002c0


	//   ....[4]....
        /*0090*/ 	.word	0x00000310


	//   ....[5]....
        /*0094*/ 	.word	0x00000320


	//   ....[6]....
        /*0098*/ 	.word	0x00000360


	//   ....[7]....
        /*009c*/ 	.word	0x00000380


	//   ....[8]....
        /*00a0*/ 	.word	0x000003d0


	//   ....[9]....
        /*00a4*/ 	.word	0x000003e0


	//   ....[10]....
        /*00a8*/ 	.word	0x00000660


	//   ....[11]....
        /*00ac*/ 	.word	0x000006b0


	//   ....[12]....
        /*00b0*/ 	.word	0x00000740


	//   ....[13]....
        /*00b4*/ 	.word	0x00000790


	//   ....[14]....
        /*00b8*/ 	.word	0x00000820


	//   ....[15]....
        /*00bc*/ 	.word	0x00000870


	//   ....[16]....
        /*00c0*/ 	.word	0x00000900


	//   ....[17]....
        /*00c4*/ 	.word	0x00000950


	//   ....[18]....
        /*00c8*/ 	.word	0x000009e0


	//   ....[19]....
        /*00cc*/ 	.word	0x00000a30


	//----- nvinfo : EIATTR_VRC_CTA_INIT_COUNT
	.align		4
.L_309:
        /*00d0*/ 	.byte	0x02, 0x4a
	.zero		1
	.zero		1


	//----- nvinfo : EIATTR_EXIT_INSTR_OFFSETS
	.align		4
        /*00d4*/ 	.byte	0x04, 0x1c
        /*00d6*/ 	.short	(.L_311 - .L_310)


	//   ....[0]....
.L_310:
        /*00d8*/ 	.word	0x000005d0


	//   ....[1]....
        /*00dc*/ 	.word	0x00000600


	//----- nvinfo : EIATTR_CRS_STACK_SIZE
	.align		4
.L_311:
        /*00e0*/ 	.byte	0x04, 0x1e
        /*00e2*/ 	.short	(.L_313 - .L_312)
.L_312:
        /*00e4*/ 	.word	0x00000000


	//----- nvinfo : EIATTR_CBANK_PARAM_SIZE
	.align		4
.L_313:
        /*00e8*/ 	.byte	0x03, 0x19
        /*00ea*/ 	.short	0x0008


	//----- nvinfo : EIATTR_PARAM_CBANK
	.align		4
        /*00ec*/ 	.byte	0x04, 0x0a
        /*00ee*/ 	.short	(.L_315 - .L_314)
	.align		4
.L_314:
        /*00f0*/ 	.word	index@(.nv.constant0._ZN3cub18CUB_300001_SM_10006detail10radix_sort33DeviceRadixSortExclusiveSumKernelINS1_5radix10policy_hubIiiyE10Policy1000EyEEvPT0_)
        /*00f4*/ 	.short	0x0380
        /*00f6*/ 	.short	0x0008


	//----- nvinfo : EIATTR_SW_WAR
	.align		4
.L_315:
        /*00f8*/ 	.byte	0x04, 0x36
        /*00fa*/ 	.short	(.L_317 - .L_316)
.L_316:
        /*00fc*/ 	.word	0x00000008
.L_317:


//--------------------- .nv.info._ZN3cub18CUB_300001_SM_10006detail10radix_sort30DeviceRadixSortHistogramKernelINS1_5radix10policy_hubIiiyE10Policy1000ELNS0_9SortOrderE0EiyNS1_21identity_decomposer_tEEEvPT2_PKT1_SA_iiT3_ --------------------------
	.section	.nv.info._ZN3cub18CUB_300001_SM_10006detail10radix_sort30DeviceRadixSortHistogramKernelINS1_5radix10policy_hubIiiyE10Policy1000ELNS0_9SortOrderE0EiyNS1_21identity_decomposer_tEEEvPT2_PKT1_SA_iiT3_,"",@"SHT_CUDA_INFO"
	.sectionflags	@""
	.align	4


	//----- nvinfo : EIATTR_CUDA_API_VERSION
	.align		4
        /*0000*/ 	.byte	0x04, 0x37
        /*0002*/ 	.short	(.L_319 - .L_318)
.L_318:
        /*0004*/ 	.word	0x00000082


	//----- nvinfo : EIATTR_KPARAM_INFO
	.align		4
.L_319:
        /*0008*/ 	.byte	0x04, 0x17
        /*000a*/ 	.short	(.L_321 - .L_320)
.L_320:
        /*000c*/ 	.word	0x00000000
        /*0010*/ 	.short	0x0005
        /*0012*/ 	.short	0x0020
        /*0014*/ 	.byte	0x00, 0xf0, 0x05, 0x00


	//----- nvinfo : EIATTR_KPARAM_INFO
	.align		4
.L_321:
        /*0018*/ 	.byte	0x04, 0x17
        /*001a*/ 	.short	(.L_323 - .L_322)
.L_322:
        /*001c*/ 	.word	0x00000000
        /*0020*/ 	.short	0x0004
        /*0022*/ 	.short	0x001c
        /*0024*/ 	.byte	0x00, 0xf0, 0x11, 0x00


	//----- nvinfo : EIATTR_KPARAM_INFO
	.align		4
.L_323:
        /*0028*/ 	.byte	0x04, 0x17
        /*002a*/ 	.short	(.L_325 - .L_324)
.L_324:
        /*002c*/ 	.word	0x00000000
        /*0030*/ 	.short	0x0003
        /*0032*/ 	.short	0x0018
        /*0034*/ 	.byte	0x00, 0xf0, 0x11, 0x00


	//----- nvinfo : EIATTR_KPARAM_INFO
	.align		4
.L_325:
        /*0038*/ 	.byte	0x04, 0x17
        /*003a*/ 	.short	(.L_327 - .L_326)
.L_326:
        /*003c*/ 	.word	0x00000000
        /*0040*/ 	.short	0x0002
        /*0042*/ 	.short	0x0010
        /*0044*/ 	.byte	0x00, 0xf0, 0x21, 0x00


	//----- nvinfo : EIATTR_KPARAM_INFO
	.align		4
.L_327:
        /*0048*/ 	.byte	0x04, 0x17
        /*004a*/ 	.short	(.L_329 - .L_328)
.L_328:
        /*004c*/ 	.word	0x00000000
        /*0050*/ 	.short	0x0001
        /*0052*/ 	.short	0x0008
        /*0054*/ 	.byte	0x00, 0xf5, 0x21, 0x00


	//----- nvinfo : EIATTR_KPARAM_INFO
	.align		4
.L_329:
        /*0058*/ 	.byte	0x04, 0x17
        /*005a*/ 	.short	(.L_331 - .L_330)
.L_330:
        /*005c*/ 	.word	0x00000000
        /*0060*/ 	.short	0x0000
        /*0062*/ 	.short	0x0000
        /*0064*/ 	.byte	0x00, 0xf5, 0x21, 0x00


	//----- nvinfo : EIATTR_SPARSE_MMA_MASK
	.align		4
.L_331:
        /*0068*/ 	.byte	0x03, 0x50
        /*006a*/ 	.short	0x0000


	//----- nvinfo : EIATTR_MAXREG_COUNT
	.align		4
        /*006c*/ 	.byte	0x03, 0x1b
        /*006e*/ 	.short	0x00ff


	//----- nvinfo : EIATTR_NUM_BARRIERS
	.align		4
        /*0070*/ 	.byte	0x02, 0x4c
        /*0072*/ 	.byte	0x01
	.zero		1


	//----- nvinfo : EIATTR_MERCURY_ISA_VERSION
	.align		4
        /*0074*/ 	.byte	0x03, 0x5f
        /*0076*/ 	.short	0x0101


	//----- nvinfo : EIATTR_VRC_CTA_INIT_COUNT
	.align		4
        /*0078*/ 	.byte	0x02, 0x4a
	.zero		1
	.zero		1


	//----- nvinfo : EIATTR_EXIT_INSTR_OFFSETS
	.align		4
        /*007c*/ 	.byte	0x04, 0x1c
        /*007e*/ 	.short	(.L_333 - .L_332)


	//   ....[0]....
.L_332:
        /*0080*/ 	.word	0x00000040


	//   ....[1]....
        /*0084*/ 	.word	0x00002ee0


	//----- nvinfo : EIATTR_MAX_THREADS
	.align		4
.L_333:
        /*0088*/ 	.byte	0x04, 0x05
        /*008a*/ 	.short	(.L_335 - .L_334)
.L_334:
        /*008c*/ 	.word	0x00000080
        /*0090*/ 	.word	0x00000001
        /*0094*/ 	.word	0x00000001


	//----- nvinfo : EIATTR_CRS_STACK_SIZE
	.align		4
.L_335:
        /*0098*/ 	.byte	0x04, 0x1e
        /*009a*/ 	.short	(.L_337 - .L_336)
.L_336:
        /*009c*/ 	.word	0x00000000


	//----- nvinfo : EIATTR_CBANK_PARAM_SIZE
	.align		4
.L_337:
        /*00a0*/ 	.byte	0x03, 0x19
        /*00a2*/ 	.short	0x0021


	//----- nvinfo : EIATTR_PARAM_CBANK
	.align		4
        /*00a4*/ 	.byte	0x04, 0x0a
        /*00a6*/ 	.short	(.L_339 - .L_338)
	.align		4
.L_338:
        /*00a8*/ 	.word	index@(.nv.constant0._ZN3cub18CUB_300001_SM_10006detail10radix_sort30DeviceRadixSortHistogramKernelINS1_5radix10policy_hubIiiyE10Policy1000ELNS0_9SortOrderE0EiyNS1_21identity_decomposer_tEEEvPT2_PKT1_SA_iiT3_)
        /*00ac*/ 	.short	0x0380
        /*00ae*/ 	.short	0x0021


	//----- nvinfo : EIATTR_SW_WAR
	.align		4
.L_339:
        /*00b0*/ 	.byte	0x04, 0x36
        /*00b2*/ 	.short	(.L_341 - .L_340)
.L_340:
        /*00b4*/ 	.word	0x00000008
.L_341:


//--------------------- .nv.info._ZN3cub18CUB_300001_SM_10006detail10radix_sort31DeviceRadixSortSingleTileKernelINS1_5radix10policy_hubIiiyE10Policy1000ELNS0_9SortOrderE0EiiyNS1_21identity_decomposer_tEEEvPKT1_PSA_PKT2_PSE_T3_iiT4_ --------------------------
	.section	.nv.info._ZN3cub18CUB_300001_SM_10006detail10radix_sort31DeviceRadixSortSingleTileKernelINS1_5radix10policy_hubIiiyE10Policy1000ELNS0_9SortOrderE0EiiyNS1_21identity_decomposer_tEEEvPKT1_PSA_PKT2_PSE_T3_iiT4_,"",@"SHT_CUDA_INFO"
	.sectionflags	@""
	.align	4


	//----- nvinfo : EIATTR_CUDA_API_VERSION
	.align		4
        /*0000*/ 	.byte	0x04, 0x37
        /*0002*/ 	.short	(.L_343 - .L_342)
.L_342:
        /*0004*/ 	.word	0x00000082


	//----- nvinfo : EIATTR_KPARAM_INFO
	.align		4
.L_343:
        /*0008*/ 	.byte	0x04, 0x17
        /*000a*/ 	.short	(.L_345 - .L_344)
.L_344:
        /*000c*/ 	.word	0x00000000
        /*0010*/ 	.short	0x0007
        /*0012*/ 	.short	0x0030
        /*0014*/ 	.byte	0x00, 0xf0, 0x05, 0x00


	//----- nvinfo : EIATTR_KPARAM_INFO
	.align		4
.L_345:
        /*0018*/ 	.byte	0x04, 0x17
        /*001a*/ 	.short	(.L_347 - .L_346)
.L_346:
        /*001c*/ 	.word	0x00000000
        /*0020*/ 	.short	0x0006
        /*0022*/ 	.short	0x002c
        /*0024*/ 	.byte	0x00, 0xf0, 0x11, 0x00


	//----- nvinfo : EIATTR_KPARAM_INFO
	.align		4
.L_347:
        /*0028*/ 	.byte	0x04, 0x17
        /*002a*/ 	.short	(.L_349 - .L_348)
.L_348:
        /*002c*/ 	.word	0x00000000
        /*0030*/ 	.short	0x0005
        /*0032*/ 	.short	0x0028
        /*0034*/ 	.byte	0x00, 0xf0, 0x11, 0x00


	//----- nvinfo : EIATTR_KPARAM_INFO
	.align		4
.L_349:
        /*0038*/ 	.byte	0x04, 0x17
        /*003a*/ 	.short	(.L_351 - .L_350)
.L_350:
        /*003c*/ 	.word	0x00000000
        /*0040*/ 	.short	0x0004
        /*0042*/ 	.short	0x0020
        /*0044*/ 	.byte	0x00, 0xf0, 0x21, 0x00


	//----- nvinfo : EIATTR_KPARAM_INFO
	.align		4
.L_351:
        /*0048*/ 	.byte	0x04, 0x17
        /*004a*/ 	.short	(.L_353 - .L_352)
.L_352:
        /*004c*/ 	.word	0x00000000
        /*0050*/ 	.short	0x0003
        /*0052*/ 	.short	0x0018
        /*0054*/ 	.byte	0x00, 0xf5, 0x21, 0x00


	//----- nvinfo : EIATTR_KPARAM_INFO
	.align		4
.L_353:
        /*0058*/ 	.byte	0x04, 0x17
        /*005a*/ 	.short	(.L_355 - .L_354)
.L_354:
        /*005c*/ 	.word	0x00000000
        /*0060*/ 	.short	0x0002
        /*0062*/ 	.short	0x0010
        /*0064*/ 	.byte	0x00, 0xf5, 0x21, 0x00


	//----- nvinfo : EIATTR_KPARAM_INFO
	.align		4
.L_355:
        /*0068*/ 	.byte	0x04, 0x17
        /*006a*/ 	.short	(.L_357 - .L_356)
.L_356:
        /*006c*/ 	.word	0x00000000
        /*0070*/ 	.short	0x0001
        /*0072*/ 	.short	0x0008
        /*0074*/ 	.byte	0x00, 0xf5, 0x21, 0x00


	//----- nvinfo : EIATTR_KPARAM_INFO
	.align		4
.L_357:
        /*0078*/ 	.byte	0x04, 0x17
        /*007a*/ 	.short	(.L_359 - .L_358)
.L_358:
        /*007c*/ 	.word	0x00000000
        /*0080*/ 	.short	0x0000
        /*0082*/ 	.short	0x0000
        /*0084*/ 	.byte	0x00, 0xf5, 0x21, 0x00


	//----- nvinfo : EIATTR_SPARSE_MMA_MASK
	.align		4
.L_359:
        /*0088*/ 	.byte	0x03, 0x50
        /*008a*/ 	.short	0x0000


	//----- nvinfo : EIATTR_MAXREG_COUNT
	.align		4
        /*008c*/ 	.byte	0x03, 0x1b
        /*008e*/ 	.short	0x00ff


	//----- nvinfo : EIATTR_NUM_BARRIERS
	.align		4
        /*0090*/ 	.byte	0x02, 0x4c
        /*0092*/ 	.byte	0x01
	.zero		1


	//----- nvinfo : EIATTR_MERCURY_ISA_VERSION
	.align		4
        /*0094*/ 	.byte	0x03, 0x5f
        /*0096*/ 	.short	0x0101


	//----- nvinfo : EIATTR_COOP_GROUP_MASK_REGIDS
	.align		4
        /*0098*/ 	.byte	0x04, 0x29
        /*009a*/ 	.short	(.L_361 - .L_360)


	//   ....[0]....
.L_360:
        /*009c*/ 	.word	0xffffffff


	//   ....[1]....
        /*00a0*/ 	.word	0xffffffff


	//   ....[2]....
        /*00a4*/ 	.word	0xffffffff


	//   ....[3]....
        /*00a8*/ 	.word	0xffffffff


	//   ....[4]....
        /*00ac*/ 	.word	0xffffffff


	//----- nvinfo : EIATTR_COOP_GROUP_INSTR_OFFSETS
	.align		4
.L_361:
        /*00b0*/ 	.byte	0x04, 0x28
        /*00b2*/ 	.short	(.L_363 - .L_362)


	//   ....[0]....
.L_362:
        /*00b4*/ 	.word	0x00001e20


	//   ....[1]....
        /*00b8*/ 	.word	0x00001e40


	//   ....[2]....
        /*00bc*/ 	.word	0x00001e60


	//   ....[3]....
        /*00c0*/ 	.word	0x00001e80


	//   ....[4]....
        /*00c4*/ 	.word	0x00001ea0


	//----- nvinfo : EIATTR_VRC_CTA_INIT_COUNT
	.align		4
.L_363:
        /*00c8*/ 	.byte	0x02, 0x4a
	.zero		1
	.zero		1


	//----- nvinfo : EIATTR_EXIT_INSTR_OFFSETS
	.align		4
        /*00cc*/ 	.byte	0x04, 0x1c
        /*00ce*/ 	.short	(.L_365 - .L_364)


	//   ....[0]....
.L_364:
        /*00d0*/ 	.word	0x00003bf0


	//   ....[1]....
        /*00d4*/ 	.word	0x00003c40


	//----- nvinfo : EIATTR_MAX_THREADS
	.align		4
.L_365:
        /*00d8*/ 	.byte	0x04, 0x05
        /*00da*/ 	.short	(.L_367 - .L_366)
.L_366:
        /*00dc*/ 	.word	0x00000100
        /*00e0*/ 	.word	0x00000001
        /*00e4*/ 	.word	0x00000001


	//----- nvinfo : EIATTR_CBANK_PARAM_SIZE
	.align		4
.L_367:
        /*00e8*/ 	.byte	0x03, 0x19
        /*00ea*/ 	.short	0x0031


	//----- nvinfo : EIATTR_PARAM_CBANK
	.align		4
        /*00ec*/ 	.byte	0x04, 0x0a
        /*00ee*/ 	.short	(.L_369 - .L_368)
	.align		4
.L_368:
        /*00f0*/ 	.word	index@(.nv.constant0._ZN3cub18CUB_300001_SM_10006detail10radix_sort31DeviceRadixSortSingleTileKernelINS1_5radix10policy_hubIiiyE10Policy1000ELNS0_9SortOrderE0EiiyNS1_21identity_decomposer_tEEEvPKT1_PSA_PKT2_PSE_T3_iiT4_)
        /*00f4*/ 	.short	0x0380
        /*00f6*/ 	.short	0x0031


	//----- nvinfo : EIATTR_SW_WAR
	.align		4
.L_369:
        /*00f8*/ 	.byte	0x04, 0x36
        /*00fa*/ 	.short	(.L_371 - .L_370)
.L_370:
        /*00fc*/ 	.word	0x00000008
.L_371:


//--------------------- .nv.info._ZN3cub18CUB_300001_SM_10006detail10radix_sort29DeviceRadixSortOnesweepKernelINS1_5radix10policy_hubIifyE10Policy1000ELNS0_9SortOrderE0EifyiiNS1_21identity_decomposer_tEEEvPT5_SB_PT3_PKSC_PT1_PKSG_PT2_PKSK_T4_iiT6_ --------------------------
	.section	.nv.info._ZN3cub18CUB_300001_SM_10006detail10radix_sort29DeviceRadixSortOnesweepKernelINS1_5radix10policy_hubIifyE10Policy1000ELNS0_9SortOrderE0EifyiiNS1_21identity_decomposer_tEEEvPT5_SB_PT3_PKSC_PT1_PKSG_PT2_PKSK_T4_iiT6_,"",@"SHT_CUDA_INFO"
	.sectionflags	@""
	.align	4


	//----- nvinfo : EIATTR_CUDA_API_VERSION
	.align		4
        /*0000*/ 	.byte	0x04, 0x37
        /*0002*/ 	.short	(.L_373 - .L_372)
.L_372:
        /*0004*/ 	.word	0x00000082


	//----- nvinfo : EIATTR_KPARAM_INFO
	.align		4
.L_373:
        /*0008*/ 	.byte	0x04, 0x17
        /*000a*/ 	.short	(.L_375 - .L_374)
.L_374:
        /*000c*/ 	.word	0x00000000
        /*0010*/ 	.short	0x000b
        /*0012*/ 	.short	0x004c
        /*0014*/ 	.byte	0x00, 0xf0, 0x05, 0x00


	//----- nvinfo : EIATTR_KPARAM_INFO
	.align		4
.L_375:
        /*0018*/ 	.byte	0x04, 0x17
        /*001a*/ 	.short	(.L_377 - .L_376)
.L_376:
        /*001c*/ 	.word	0x00000000
        /*0020*/ 	.short	0x000a
        /*0022*/ 	.short	0x0048
        /*0024*/ 	.byte	0x00, 0xf0, 0x11, 0x00


	//----- nvinfo : EIATTR_KPARAM_INFO
	.align		4
.L_377:
        /*0028*/ 	.byte	0x04, 0x17
        /*002a*/ 	.short	(.L_379 - .L_378)
.L_378:
        /*002c*/ 	.word	0x00000000
        /*0030*/ 	.short	0x0009
        /*0032*/ 	.short	0x0044
        /*0034*/ 	.byte	0x00, 0xf0, 0x11, 0x00


	//----- nvinfo : EIATTR_KPARAM_INFO
	.align		4
.L_379:
        /*0038*/ 	.byte	0x04, 0x17
        /*003a*/ 	.short	(.L_381 - .L_380)
.L_380:
        /*003c*/ 	.word	0x00000000
        /*0040*/ 	.short	0x0008
        /*0042*/ 	.short	0x0040
        /*0044*/ 	.byte	0x00, 0xf0, 0x11, 0x00


	//----- nvinfo : EIATTR_KPARAM_INFO
	.align		4
.L_381:
        /*0048*/ 	.byte	0x04, 0x17
        /*004a*/ 	.short	(.L_383 - .L_382)
.L_382:
        /*004c*/ 	.word	0x00000000
        /*0050*/ 	.short	0x0007
        /*0052*/ 	.short	0x0038
        /*0054*/ 	.byte	0x00, 0xf5, 0x21, 0x00


	//----- nvinfo : EIATTR_KPARAM_INFO
	.align		4
.L_383:
        /*0058*/ 	.byte	0x04, 0x17
        /*005a*/ 	.short	(.L_385 - .L_384)
.L_384:
        /*005c*/ 	.word	0x00000000
        /*0060*/ 	.short	0x0006
        /*0062*/ 	.short	0x0030
        /*0064*/ 	.byte	0x00, 0xf5, 0x21, 0x00


	//----- nvinfo : EIATTR_KPARAM_INFO
	.align		4
.L_385:
        /*0068*/ 	.byte	0x04, 0x17
        /*006a*/ 	.short	(.L_387 - .L_386)
.L_386:
        /*006c*/ 	.word	0x00000000
        /*0070*/ 	.short	0x0005
        /*0072*/ 	.short	0x0028
        /*0074*/ 	.byte	0x00, 0xf5, 0x21, 0x00


	//----- nvinfo : EIATTR_KPARAM_INFO
	.align		4
.L_387:
        /*0078*/ 	.byte	0x04, 0x17
        /*007a*/ 	.short	(.L_389 - .L_388)
.L_388:
        /*007c*/ 	.word	0x00000000
        /*0080*/ 	.short	0x0004
        /*0082*/ 	.short	0x0020
        /*0084*/ 	.byte	0x00, 0xf5, 0x21, 0x00


	//----- nvinfo : EIATTR_KPARAM_INFO
	.align		4
.L_389:
        /*0088*/ 	.byte	0x04, 0x17
        /*008a*/ 	.short	(.L_391 - .L_390)
.L_390:
        /*008c*/ 	.word	0x00000000
        /*0090*/ 	.short	0x0003
        /*0092*/ 	.short	0x0018
        /*0094*/ 	.byte	0x00, 0xf5, 0x21, 0x00


	//----- nvinfo : EIATTR_KPARAM_INFO
	.align		4
.L_391:
        /*0098*/ 	.byte	0x04, 0x17
        /*009a*/ 	.short	(.L_393 - .L_392)
.L_392:
        /*009c*/ 	.word	0x00000000
        /*00a0*/ 	.short	0x0002
        /*00a2*/ 	.short	0x0010
        /*00a4*/ 	.byte	0x00, 0xf5, 0x21, 0x00


	//----- nvinfo : EIATTR_KPARAM_INFO
	.align		4
.L_393:
        /*00a8*/ 	.byte	0x04, 0x17
        /*00aa*/ 	.short	(.L_395 - .L_394)
.L_394:
        /*00ac*/ 	.word	0x00000000
        /*00b0*/ 	.short	0x0001
        /*00b2*/ 	.short	0x0008
        /*00b4*/ 	.byte	0x00, 0xf5, 0x21, 0x00


	//----- nvinfo : EIATTR_KPARAM_INFO
	.align		4
.L_395:
        /*00b8*/ 	.byte	0x04, 0x17
        /*00ba*/ 	.short	(.L_397 - .L_396)
.L_396:
        /*00bc*/ 	.word	0x00000000
        /*00c0*/ 	.short	0x0000
        /*00c2*/ 	.short	0x0000
        /*00c4*/ 	.byte	0x00, 0xf5, 0x21, 0x00


	//----- nvinfo : EIATTR_SPARSE_MMA_MASK
	.align		4
.L_397:
        /*00c8*/ 	.byte	0x03, 0x50
        /*00ca*/ 	.short	0x0000


	//----- nvinfo : EIATTR_MAXREG_COUNT
	.align		4
        /*00cc*/ 	.byte	0x03, 0x1b
        /*00ce*/ 	.short	0x00a8


	//----- nvinfo : EIATTR_NUM_BARRIERS
	.align		4
        /*00d0*/ 	.byte	0x02, 0x4c
        /*00d2*/ 	.byte	0x01
	.zero		1


	//----- nvinfo : EIATTR_MERCURY_ISA_VERSION
	.align		4
        /*00d4*/ 	.byte	0x03, 0x5f
        /*00d6*/ 	.short	0x0101


	//----- nvinfo : EIATTR_COOP_GROUP_MASK_REGIDS
	.align		4
        /*00d8*/ 	.byte	0x04, 0x29
        /*00da*/ 	.short	(.L_399 - .L_398)


	//   ....[0]....
.L_398:
        /*00dc*/ 	.word	0xffffffff


	//   ....[1]....
        /*00e0*/ 	.word	0x05000006


	//   ....[2]....
        /*00e4*/ 	.word	0xffffffff


	//   ....[3]....
        /*00e8*/ 	.word	0xffffffff


	//   ....[4]....
        /*00ec*/ 	.word	0xffffffff


	//   ....[5]....
        /*00f0*/ 	.word	0xffffffff


	//   ....[6]....
        /*00f4*/ 	.word	0xffffffff


	//   ....[7]....
        /*00f8*/ 	.word	0xffffffff


	//   ....[8]....
        /*00fc*/ 	.word	0xffffffff


	//   ....[9]....
        /*0100*/ 	.word	0xffffffff


	//   ....[10]....
        /*0104*/ 	.word	0xffffffff


	//   ....[11]....
        /*0108*/ 	.word	0xffffffff


	//   ....[12]....
        /*010c*/ 	.word	0xffffffff


	//   ....[13]....
        /*0110*/ 	.word	0xffffffff


	//   ....[14]....
        /*0114*/ 	.word	0xffffffff


	//   ....[15]....
        /*0118*/ 	.word	0xffffffff


	//   ....[16]....
        /*011c*/ 	.word	0xffffffff


	//   ....[17]....
        /*0120*/ 	.word	0xffffffff


	//   ....[18]....
        /*0124*/ 	.word	0xffffffff


	//   ....[19]....
        /*0128*/ 	.word	0xffffffff


	//   ....[20]....
        /*012c*/ 	.word	0xffffffff


	//   ....[21]....
        /*0130*/ 	.word	0xffffffff


	//   ....[22]....
        /*0134*/ 	.word	0xffffffff


	//   ....[23]....
        /*0138*/ 	.word	0xffffffff


	//   ....[24]....
        /*013c*/ 	.word	0xffffffff


	//   ....[25]....
        /*0140*/ 	.word	0xffffffff


	//   ....[26]....
        /*0144*/ 	.word	0xffffffff


	//   ....[27]....
        /*0148*/ 	.word	0xffffffff


	//   ....[28]....
        /*014c*/ 	.word	0xffffffff


	//   ....[29]....
        /*0150*/ 	.word	0xffffffff


	//   ....[30]....
        /*0154*/ 	.word	0xffffffff


	//   ....[31]....
        /*0158*/ 	.word	0xffffffff


	//   ....[32]....
        /*015c*/ 	.word	0xffffffff


	//   ....[33]....
        /*0160*/ 	.word	0xffffffff


	//   ....[34]....
        /*0164*/ 	.word	0xffffffff


	//   ....[35]....
        /*0168*/ 	.word	0xffffffff


	//   ....[36]....
        /*016c*/ 	.word	0xffffffff


	//   ....[37]....
        /*0170*/ 	.word	0xffffffff


	//   ....[38]....
        /*0174*/ 	.word	0xffffffff


	//   ....[39]....
        /*0178*/ 	.word	0xffffffff


	//   ....[40]....
        /*017c*/ 	.word	0xffffffff


	//   ....[41]....
        /*0180*/ 	.word	0xffffffff


	//   ....[42]....
        /*0184*/ 	.word	0xffffffff


	//   ....[43]....
        /*0188*/ 	.word	0xffffffff


	//   ....[44]....
        /*018c*/ 	.word	0xffffffff


	//   ....[45]....
        /*0190*/ 	.word	0xffffffff


	//   ....[46]....
        /*0194*/ 	.word	0xffffffff


	//   ....[47]....
        /*0198*/ 	.word	0xffffffff


	//   ....[48]....
        /*019c*/ 	.word	0xffffffff


	//   ....[49]....
        /*01a0*/ 	.word	0xffffffff


	//   ....[50]....
        /*01a4*/ 	.word	0xffffffff


	//   ....[51]....
        /*01a8*/ 	.word	0xffffffff


	//   ....[52]....
        /*01ac*/ 	.word	0xffffffff


	//   ....[53]....
        /*01b0*/ 	.word	0xffffffff


	//   ....[54]....
        /*01b4*/ 	.word	0xffffffff


	//   ....[55]....
        /*01b8*/ 	.word	0xffffffff


	//   ....[56]....
        /*01bc*/ 	.word	0xffffffff


	//   ....[57]....
        /*01c0*/ 	.word	0xffffffff


	//   ....[58]....
        /*01c4*/ 	.word	0xffffffff


	//   ....[59]....
        /*01c8*/ 	.word	0xffffffff


	//   ....[60]....
        /*01cc*/ 	.word	0xffffffff


	//   ....[61]....
        /*01d0*/ 	.word	0xffffffff


	//   ....[62]....
        /*01d4*/ 	.word	0xffffffff


	//   ....[63]....
        /*01d8*/ 	.word	0xffffffff


	//   ....[64]....
        /*01dc*/ 	.word	0xffffffff


	//   ....[65]....
        /*01e0*/ 	.word	0xffffffff


	//   ....[66]....
        /*01e4*/ 	.word	0xffffffff


	//   ....[67]....
        /*01e8*/ 	.word	0xffffffff


	//   ....[68]....
        /*01ec*/ 	.word	0xffffffff


	//   ....[69]....
        /*01f0*/ 	.word	0xffffffff


	//   ....[70]....
        /*01f4*/ 	.word	0xffffffff


	//   ....[71]....
        /*01f8*/ 	.word	0xffffffff


	//   ....[72]....
        /*01fc*/ 	.word	0xffffffff


	//   ....[73]....
        /*0200*/ 	.word	0xffffffff


	//   ....[74]....
        /*0204*/ 	.word	0xffffffff


	//   ....[75]....
        /*0208*/ 	.word	0xffffffff


	//   ....[76]....
        /*020c*/ 	.word	0xffffffff


	//   ....[77]....
        /*0210*/ 	.word	0xffffffff


	//   ....[78]....
        /*0214*/ 	.word	0xffffffff


	//   ....[79]....
        /*0218*/ 	.word	0xffffffff


	//   ....[80]....
        /*021c*/ 	.word	0xffffffff


	//   ....[81]....
        /*0220*/ 	.word	0xffffffff


	//   ....[82]....
        /*0224*/ 	.word	0xffffffff


	//   ....[83]....
        /*0228*/ 	.word	0xffffffff


	//   ....[84]....
        /*022c*/ 	.word	0xffffffff


	//   ....[85]....
        /*0230*/ 	.word	0xffffffff


	//   ....[86]....
        /*0234*/ 	.word	0xffffffff


	//   ....[87]....
        /*0238*/ 	.word	0xffffffff


	//   ....[88]....
        /*023c*/ 	.word	0xffffffff


	//   ....[89]....
        /*0240*/ 	.word	0xffffffff


	//   ....[90]....
        /*0244*/ 	.word	0xffffffff


	//   ....[91]....
        /*0248*/ 	.word	0xffffffff


	//   ....[92]....
        /*024c*/ 	.word	0xffffffff


	//   ....[93]....
        /*0250*/ 	.word	0xffffffff


	//   ....[94]....
        /*0254*/ 	.word	0xffffffff


	//   ....[95]....
        /*0258*/ 	.word	0xffffffff


	//   ....[96]....
        /*025c*/ 	.word	0xffffffff


	//   ....[97]....
        /*0260*/ 	.word	0xffffffff


	//   ....[98]....
        /*0264*/ 	.word	0xffffffff


	//   ....[99]....
        /*0268*/ 	.word	0xffffffff


	//   ....[100]....
        /*026c*/ 	.word	0xffffffff


	//   ....[101]....
        /*0270*/ 	.word	0xffffffff


	//   ....[102]....
        /*0274*/ 	.word	0xffffffff


	//   ....[103]....
        /*0278*/ 	.word	0xffffffff


	//   ....[104]....
        /*027c*/ 	.word	0xffffffff


	//   ....[105]....
        /*0280*/ 	.word	0xffffffff


	//   ....[106]....
        /*0284*/ 	.word	0xffffffff


	//   ....[107]....
        /*0288*/ 	.word	0xffffffff


	//   ....[108]....
        /*028c*/ 	.word	0xffffffff


	//   ....[109]....
        /*0290*/ 	.word	0xffffffff


	//   ....[110]....
        /*0294*/ 	.word	0xffffffff


	//   ....[111]....
        /*0298*/ 	.word	0xffffffff


	//   ....[112]....
        /*029c*/ 	.word	0xffffffff


	//   ....[113]....
        /*02a0*/ 	.word	0xffffffff


	//   ....[114]....
        /*02a4*/ 	.word	0xffffffff


	//   ....[115]....
        /*02a8*/ 	.word	0xffffffff


	//   ....[116]....
        /*02ac*/ 	.word	0xffffffff


	//   ....[117]....
        /*02b0*/ 	.word	0xffffffff


	//   ....[118]....
        /*02b4*/ 	.word	0xffffffff


	//   ....[119]....
        /*02b8*/ 	.word	0xffffffff


	//   ....[120]....
        /*02bc*/ 	.word	0xffffffff


	//   ....[121]....
        /*02c0*/ 	.word	0xffffffff


	//   ....[122]....
        /*02c4*/ 	.word	0xffffffff


	//   ....[123]....
        /*02c8*/ 	.word	0xffffffff


	//   ....[124]....
        /*02cc*/ 	.word	0xffffffff


	//   ....[125]....
        /*02d0*/ 	.word	0xffffffff


	//   ....[126]....
        /*02d4*/ 	.word	0xffffffff


	//   ....[127]....
        /*02d8*/ 	.word	0xffffffff


	//   ....[128]....
        /*02dc*/ 	.word	0xffffffff


	//   ....[129]....
        /*02e0*/ 	.word	0xffffffff


	//   ....[130]....
        /*02e4*/ 	.word	0xffffffff


	//   ....[131]....
        /*02e8*/ 	.word	0xffffffff


	//   ....[132]....
        /*02ec*/ 	.word	0xffffffff


	//   ....[133]....
        /*02f0*/ 	.word	0xffffffff


	//   ....[134]....
        /*02f4*/ 	.word	0xffffffff


	//   ....[135]....
        /*02f8*/ 	.word	0xffffffff


	//   ....[136]....
        /*02fc*/ 	.word	0xffffffff


	//   ....[137]....
        /*0300*/ 	.word	0xffffffff


	//   ....[138]....
        /*0304*/ 	.word	0xffffffff


	//   ....[139]....
        /*0308*/ 	.word	0xffffffff


	//   ....[140]....
        /*030c*/ 	.word	0xffffffff


	//   ....[141]....
        /*0310*/ 	.word	0xffffffff


	//   ....[142]....
        /*0314*/ 	.word	0xffffffff


	//   ....[143]....
        /*0318*/ 	.word	0xffffffff


	//   ....[144]....
        /*031c*/ 	.word	0xffffffff


	//   ....[145]....
        /*0320*/ 	.word	0xffffffff


	//   ....[146]....
        /*0324*/ 	.word	0xffffffff


	//   ....[147]....
        /*0328*/ 	.word	0xffffffff


	//   ....[148]....
        /*032c*/ 	.word	0xffffffff


	//   ....[149]....
        /*0330*/ 	.word	0xffffffff


	//   ....[150]....
        /*0334*/ 	.word	0xffffffff


	//   ....[151]....
        /*0338*/ 	.word	0xffffffff


	//   ....[152]....
        /*033c*/ 	.word	0xffffffff


	//   ....[153]....
        /*0340*/ 	.word	0xffffffff


	//   ....[154]....
        /*0344*/ 	.word	0xffffffff


	//   ....[155]....
        /*0348*/ 	.word	0xffffffff


	//   ....[156]....
        /*034c*/ 	.word	0xffffffff


	//   ....[157]....
        /*0350*/ 	.word	0xffffffff


	//   ....[158]....
        /*0354*/ 	.word	0xffffffff


	//   ....[159]....
        /*0358*/ 	.word	0xffffffff


	//   ....[160]....
        /*035c*/ 	.word	0x05000006


	//   ....[161]....
        /*0360*/ 	.word	0xffffffff


	//   ....[162]....
        /*0364*/ 	.word	0xffffffff


	//   ....[163]....
        /*0368*/ 	.word	0xffffffff


	//   ....[164]....
        /*036c*/ 	.word	0xffffffff


	//   ....[165]....
        /*0370*/ 	.word	0xffffffff


	//   ....[166]....
        /*0374*/ 	.word	0xffffffff


	//   ....[167]....
        /*0378*/ 	.word	0xffffffff


	//   ....[168]....
        /*037c*/ 	.word	0xffffffff


	//   ....[169]....
        /*0380*/ 	.word	0xffffffff


	//   ....[170]....
        /*0384*/ 	.word	0xffffffff


	//   ....[171]....
        /*0388*/ 	.word	0xffffffff


	//   ....[172]....
        /*038c*/ 	.word	0xffffffff


	//   ....[173]....
        /*0390*/ 	.word	0xffffffff


	//   ....[174]....
        /*0394*/ 	.word	0xffffffff


	//   ....[175]....
        /*0398*/ 	.word	0xffffffff


	//   ....[176]....
        /*039c*/ 	.word	0xffffffff


	//   ....[177]....
        /*03a0*/ 	.word	0xffffffff


	//   ....[178]....
        /*03a4*/ 	.word	0xffffffff


	//   ....[179]....
        /*03a8*/ 	.word	0xffffffff


	//   ....[180]....
        /*03ac*/ 	.word	0xffffffff


	//   ....[181]....
        /*03b0*/ 	.word	0xffffffff


	//   ....[182]....
        /*03b4*/ 	.word	0xffffffff


	//   ....[183]....
        /*03b8*/ 	.word	0xffffffff


	//   ....[184]....
        /*03bc*/ 	.word	0xffffffff


	//   ....[185]....
        /*03c0*/ 	.word	0xffffffff


	//   ....[186]....
        /*03c4*/ 	.word	0xffffffff


	//   ....[187]....
        /*03c8*/ 	.word	0xffffffff


	//   ....[188]....
        /*03cc*/ 	.word	0xffffffff


	//   ....[189]....
        /*03d0*/ 	.word	0xffffffff


	//   ....[190]....
        /*03d4*/ 	.word	0xffffffff


	//   ....[191]....
        /*03d8*/ 	.word	0xffffffff


	//   ....[192]....
        /*03dc*/ 	.word	0xffffffff


	//   ....[193]....
        /*03e0*/ 	.word	0xffffffff


	//   ....[194]....
        /*03e4*/ 	.word	0xffffffff


	//   ....[195]....
        /*03e8*/ 	.word	0xffffffff


	//   ....[196]....
        /*03ec*/ 	.word	0xffffffff


	//   ....[197]....
        /*03f0*/ 	.word	0xffffffff


	//   ....[198]....
        /*03f4*/ 	.word	0xffffffff


	//   ....[199]....
        /*03f8*/ 	.word	0xffffffff


	//   ....[200]....
        /*03fc*/ 	.word	0xffffffff


	//   ....[201]....
        /*0400*/ 	.word	0xffffffff


	//   ....[202]....
        /*0404*/ 	.word	0xffffffff


	//   ....[203]....
        /*0408*/ 	.word	0xffffffff


	//   ....[204]....
        /*040c*/ 	.word	0xffffffff


	//   ....[205]....
        /*0410*/ 	.word	0xffffffff


	//   ....[206]....
        /*0414*/ 	.word	0xffffffff


	//   ....[207]....
        /*0418*/ 	.word	0xffffffff


	//   ....[208]....
        /*041c*/ 	.word	0xffffffff


	//   ....[209]....
        /*0420*/ 	.word	0xffffffff


	//   ....[210]....
        /*0424*/ 	.word	0xffffffff


	//   ....[211]....
        /*0428*/ 	.word	0xffffffff


	//   ....[212]....
        /*042c*/ 	.word	0xffffffff


	//   ....[213]....
        /*0430*/ 	.word	0xffffffff


	//   ....[214]....
        /*0434*/ 	.word	0xffffffff


	//   ....[215]....
        /*0438*/ 	.word	0xffffffff


	//   ....[216]....
        /*043c*/ 	.word	0xffffffff


	//   ....[217]....
        /*0440*/ 	.word	0xffffffff


	//   ....[218]....
        /*0444*/ 	.word	0xffffffff


	//   ....[219]....
        /*0448*/ 	.word	0xffffffff


	//   ....[220]....
        /*044c*/ 	.word	0xffffffff


	//   ....[221]....
        /*0450*/ 	.word	0xffffffff


	//   ....[222]....
        /*0454*/ 	.word	0xffffffff


	//   ....[223]....
        /*0458*/ 	.word	0xffffffff


	//   ....[224]....
        /*045c*/ 	.word	0xffffffff


	//   ....[225]....
        /*0460*/ 	.word	0xffffffff


	//   ....[226]....
        /*0464*/ 	.word	0xffffffff


	//   ....[227]....
        /*0468*/ 	.word	0xffffffff


	//   ....[228]....
        /*046c*/ 	.word	0xffffffff


	//   ....[229]....
        /*0470*/ 	.word	0x0500002f


	//   ....[230]....
        /*0474*/ 	.word	0x0500002f


	//   ....[231]....
        /*0478*/ 	.word	0x0500002f


	//   ....[232]....
        /*047c*/ 	.word	0x0500002f


	//   ....[233]....
        /*0480*/ 	.word	0x0500002f


	//----- nvinfo : EIATTR_COOP_GROUP_INSTR_OFFSETS
	.align		4
.L_399:
        /*0484*/ 	.byte	0x04, 0x28
        /*0486*/ 	.short	(.L_401 - .L_400)


	//   ....[0]....
.L_400:
        /*0488*/ 	.word	0x00000e40


	//   ....[1]....
        /*048c*/ 	.word	0x00001890


	//   ....[2]....
        /*0490*/ 	.word	0x00002ad0


	//   ....[3]....
        /*0494*/ 	.word	0x00002af0


	//   ....[4]....
        /*0498*/ 	.word	0x00002b10


	//   ....[5]....
        /*049c*/ 	.word	0x00002b30


	//   ....[6]....
        /*04a0*/ 	.word	0x00002b50


	//   ....[7]....
        /*04a4*/ 	.word	0x00003000


	//   ....[8]....
        /*04a8*/ 	.word	0x00003010


	//   ....[9]....
        /*04ac*/ 	.word	0x00003030


	//   ....[10]....
        /*04b0*/ 	.word	0x00003050


	//   ....[11]....
        /*04b4*/ 	.word	0x000030a0


	//   ....[12]....
        /*04b8*/ 	.word	0x000030d0


	//   ....[13]....
        /*04bc*/ 	.word	0x00003120


	//   ....[14]....
        /*04c0*/ 	.word	0x00003160


	//   ....[15]....
        /*04c4*/ 	.word	0x00003250


	//   ....[16]....
        /*04c8*/ 	.word	0x00003280


	//   ....[17]....
        /*04cc*/ 	.word	0x00003290


	//   ....[18]....
        /*04d0*/ 	.word	0x000032b0


	//   ....[19]....
        /*04d4*/ 	.word	0x000032f0


	//   ....[20]....
        /*04d8*/ 	.word	0x00003320


	//   ....[21]....
        /*04dc*/ 	.word	0x00003360


	//   ....[22]....
        /*04e0*/ 	.word	0x00003380


	//   ....[23]....
        /*04e4*/ 	.word	0x000033a0


	//   ....[24]....
        /*04e8*/ 	.word	0x00003490


	//   ....[25]....
        /*04ec*/ 	.word	0x000034c0


	//   ....[26]....
        /*04f0*/ 	.word	0x000034d0


	//   ....[27]....
        /*04f4*/ 	.word	0x000034f0


	//   ....[28]....
        /*04f8*/ 	.word	0x00003530


	//   ....[29]....
        /*04fc*/ 	.word	0x00003560


	//   ....[30]....
        /*0500*/ 	.word	0x000035a0


	//   ....[31]....
        /*0504*/ 	.word	0x000035c0


	//   ....[32]....
        /*0508*/ 	.word	0x000035e0


	//   ....[33]....
        /*050c*/ 	.word	0x000036d0


	//   ....[34]....
        /*0510*/ 	.word	0x00003700


	//   ....[35]....
        /*0514*/ 	.word	0x00003710


	//   ....[36]....
        /*0518*/ 	.word	0x00003730


	//   ....[37]....
        /*051c*/ 	.word	0x00003770


	//   ....[38]....
        /*0520*/ 	.word	0x000037a0


	//   ....[39]....
        /*0524*/ 	.word	0x000037e0


	//   ....[40]....
        /*0528*/ 	.word	0x00003800


	//   ....[41]....
        /*052c*/ 	.word	0x00003820


	//   ....[42]....
        /*0530*/ 	.word	0x00003930


	//   ....[43]....
        /*0534*/ 	.word	0x00003960


	//   ....[44]....
        /*0538*/ 	.word	0x00003970


	//   ....[45]....
        /*053c*/ 	.word	0x00003990


	//   ....[46]....
        /*0540*/ 	.word	0x000039d0


	//   ....[47]....
        /*0544*/ 	.word	0x00003a00


	//   ....[48]....
        /*0548*/ 	.word	0x00003a40


	//   ....[49]....
        /*054c*/ 	.word	0x00003a60


	//   ....[50]....
        /*0550*/ 	.word	0x00003a80


	//   ....[51]....
        /*0554*/ 	.word	0x00003b90


	//   ....[52]....
        /*0558*/ 	.word	0x00003bc0


	//   ....[53]....
        /*055c*/ 	.word	0x00003bd0


	//   ....[54]....
        /*0560*/ 	.word	0x00003bf0


	//   ....[55]....
        /*0564*/ 	.word	0x00003c30


	//   ....[56]....
        /*0568*/ 	.word	0x00003c60


	//   ....[57]....
        /*056c*/ 	.word	0x00003ca0


	//   ....[58]....
        /*0570*/ 	.word	0x00003cc0


	//   ....[59]....
        /*0574*/ 	.word	0x00003ce0


	//   ....[60]....
        /*0578*/ 	.word	0x00003df0


	//   ....[61]....
        /*057c*/ 	.word	0x00003e20


	//   ....[62]....
        /*0580*/ 	.word	0x00003e30


	//   ....[63]....
        /*0584*/ 	.word	0x00003e50


	//   ....[64]....
        /*0588*/ 	.word	0x00003e90


	//   ....[65]....
        /*058c*/ 	.word	0x00003ec0


	//   ....[66]....
        /*0590*/ 	.word	0x00003f00


	//   ....[67]....
        /*0594*/ 	.word	0x00003f20


	//   ....[68]....
        /*0598*/ 	.word	0x00003f40


	//   ....[69]....
        /*059c*/ 	.word	0x00004050


	//   ....[70]....
        /*05a0*/ 	.word	0x00004080


	//   ....[71]....
        /*05a4*/ 	.word	0x00004090


	//   ....[72]....
        /*05a8*/ 	.word	0x000040b0


	//   ....[73]....
        /*05ac*/ 	.word	0x000040f0


	//   ....[74]....
        /*05b0*/ 	.word	0x00004120


	//   ....[75]....
        /*05b4*/ 	.word	0x00004160


	//   ....[76]....
        /*05b8*/ 	.word	0x00004180


	//   ....[77]....
        /*05bc*/ 	.word	0x000041a0


	//   ....[78]....
        /*05c0*/ 	.word	0x000042b0


	//   ....[79]....
        /*05c4*/ 	.word	0x00004300


	//   ....[80]....
        /*05c8*/ 	.word	0x00004310


	//   ....[81]....
        /*05cc*/ 	.word	0x00004330


	//   ....[82]....
        /*05d0*/ 	.word	0x00004370


	//   ....[83]....
        /*05d4*/ 	.word	0x000043a0


	//   ....[84]....
        /*05d8*/ 	.word	0x000043e0


	//   ....[85]....
        /*05dc*/ 	.word	0x00004400


	//   ....[86]....
        /*05e0*/ 	.word	0x00004420


	//   ....[87]....
        /*05e4*/ 	.word	0x00004510


	//   ....[88]....
        /*05e8*/ 	.word	0x00004560


	//   ....[89]....
        /*05ec*/ 	.word	0x00004570


	//   ....[90]....
        /*05f0*/ 	.word	0x000045a0


	//   ....[91]....
        /*05f4*/ 	.word	0x000045c0


	//   ....[92]....
        /*05f8*/ 	.word	0x00004610


	//   ....[93]....
        /*05fc*/ 	.word	0x00004630


	//   ....[94]....
        /*0600*/ 	.word	0x00004670


	//   ....[95]....
        /*0604*/ 	.word	0x00004690


	//   ....[96]....
        /*0608*/ 	.word	0x00004770


	//   ....[97]....
        /*060c*/ 	.word	0x000047c0


	//   ....[98]....
        /*0610*/ 	.word	0x000047d0


	//   ....[99]....
        /*0614*/ 	.word	0x00004820


	//   ....[100]....
        /*0618*/ 	.word	0x00004850


	//   ....[101]....
        /*061c*/ 	.word	0x00004880


	//   ....[102]....
        /*0620*/ 	.word	0x000048b0


	//   ....[103]....
        /*0624*/ 	.word	0x000048e0


	//   ....[104]....
        /*0628*/ 	.word	0x00004910


	//   ....[105]....
        /*062c*/ 	.word	0x000049d0


	//   ....[106]....
        /*0630*/ 	.word	0x00004a20


	//   ....[107]....
        /*0634*/ 	.word	0x00004a30


	//   ....[108]....
        /*0638*/ 	.word	0x00004a80


	//   ....[109]....
        /*063c*/ 	.word	0x00004ab0


	//   ....[110]....
        /*0640*/ 	.word	0x00004ae0


	//   ....[111]....
        /*0644*/ 	.word	0x00004b10


	//   ....[112]....
        /*0648*/ 	.word	0x00004b40


	//   ....[113]....
        /*064c*/ 	.word	0x00004b70


	//   ....[114]....
        /*0650*/ 	.word	0x00004c60


	//   ....[115]....
        /*0654*/ 	.word	0x00004c80


	//   ....[116]....
        /*0658*/ 	.word	0x00004c90


	//   ....[117]....
        /*065c*/ 	.word	0x00004ce0


	//   ....[118]....
        /*0660*/ 	.word	0x00004d10


	//   ....[119]....
        /*0664*/ 	.word	0x00004d40


	//   ....[120]....
        /*0668*/ 	.word	0x00004d70


	//   ....[121]....
        /*066c*/ 	.word	0x00004da0


	//   ....[122]....
        /*0670*/ 	.word	0x00004dd0


	//   ....[123]....
        /*0674*/ 	.word	0x00004ec0


	//   ....[124]....
        /*0678*/ 	.word	0x00004f00


	//   ....[125]....
        /*067c*/ 	.word	0x00004f10


	//   ....[126]....
        /*0680*/ 	.word	0x00004f60


	//   ....[127]....
        /*0684*/ 	.word	0x00004f90


	//   ....[128]....
        /*0688*/ 	.word	0x00004fc0


	//   ....[129]....
        /*068c*/ 	.word	0x00004ff0


	//   ....[130]....
        /*0690*/ 	.word	0x00005020


	//   ....[131]....
        /*0694*/ 	.word	0x00005050


	//   ....[132]....
        /*0698*/ 	.word	0x00005140


	//   ....[133]....
        /*069c*/ 	.word	0x00005170


	//   ....[134]....
        /*06a0*/ 	.word	0x00005180


	//   ....[135]....
        /*06a4*/ 	.word	0x000051d0


	//   ....[136]....
        /*06a8*/ 	.word	0x00005200


	//   ....[137]....
        /*06ac*/ 	.word	0x00005230


	//   ....[138]....
        /*06b0*/ 	.word	0x00005260


	//   ....[139]....
        /*06b4*/ 	.word	0x00005290


	//   ....[140]....
        /*06b8*/ 	.word	0x000052c0


	//   ....[141]....
        /*06bc*/ 	.word	0x000053e0


	//   ....[142]....
        /*06c0*/ 	.word	0x000053f0


	//   ....[143]....
        /*06c4*/ 	.word	0x00005440


	//   ....[144]....
        /*06c8*/ 	.word	0x00005470


	//   ....[145]....
        /*06cc*/ 	.word	0x000054a0


	//   ....[146]....
        /*06d0*/ 	.word	0x000054d0


	//   ....[147]....
        /*06d4*/ 	.word	0x00005500


	//   ....[148]....
        /*06d8*/ 	.word	0x00005530


	//   ....[149]....
        /*06dc*/ 	.word	0x00005560


	//   ....[150]....
        /*06e0*/ 	.word	0x00005600


	//   ....[151]....
        /*06e4*/ 	.word	0x00005620


	//   ....[152]....
        /*06e8*/ 	.word	0x00005630


	//   ....[153]....
        /*06ec*/ 	.word	0x00005680


	//   ....[154]....
        /*06f0*/ 	.word	0x000056b0


	//   ....[155]....
        /*06f4*/ 	.word	0x000056e0


	//   ....[156]....
        /*06f8*/ 	.word	0x00005710


	//   ....[157]....
        /*06fc*/ 	.word	0x00005740


	//   ....[158]....
        /*0700*/ 	.word	0x00005770


	//   ....[159]....
        /*0704*/ 	.word	0x000058a0


	//   ....[160]....
        /*0708*/ 	.word	0x00005d40


	//   ....[161]....
        /*070c*/ 	.word	0x00006070


	//   ....[162]....
        /*0710*/ 	.word	0x00006130


	//   ....[163]....
        /*0714*/ 	.word	0x000061f0


	//   ....[164]....
        /*0718*/ 	.word	0x000062b0


	//   ....[165]....
        /*071c*/ 	.word	0x00006370


	//   ....[166]....
        /*0720*/ 	.word	0x00006430


	//   ....[167]....
        /*0724*/ 	.word	0x000064f0


	//   ....[168]....
        /*0728*/ 	.word	0x000065b0


	//   ....[169]....
        /*072c*/ 	.word	0x00006670


	//   ....[170]....
        /*0730*/ 	.word	0x00006730


	//   ....[171]....
        /*0734*/ 	.word	0x000067f0


	//   ....[172]....
        /*0738*/ 	.word	0x000068b0


	//   ....[173]....
        /*073c*/ 	.word	0x00006970


	//   ....[174]....
        /*0740*/ 	.word	0x00006a30


	//   ....[175]....
        /*0744*/ 	.word	0x00006af0


	//   ....[176]....
        /*0748*/ 	.word	0x00006bb0


	//   ....[177]....
        /*074c*/ 	.word	0x00006c70


	//   ....[178]....
        /*0750*/ 	.word	0x00006e60


	//   ....[179]....
        /*0754*/ 	.word	0x00006f90


	//   ....[180]....
        /*0758*/ 	.word	0x000070c0


	//   ....[181]....
        /*075c*/ 	.word	0x000071f0


	//   ....[182]....
        /*0760*/ 	.word	0x00007320


	//   ....[183]....
        /*0764*/ 	.word	0x00007450


	//   ....[184]....
        /*0768*/ 	.word	0x00007580


	//   ....[185]....
        /*076c*/ 	.word	0x000076b0


	//   ....[186]....
        /*0770*/ 	.word	0x000077e0


	//   ....[187]....
        /*0774*/ 	.word	0x00007910


	//   ....[188]....
        /*0778*/ 	.word	0x00007a40


	//   ....[189]....
        /*077c*/ 	.word	0x00007b60


	//   ....[190]....
        /*0780*/ 	.word	0x00007c70


	//   ....[191]....
        /*0784*/ 	.word	0x00007d80


	//   ....[192]....
        /*0788*/ 	.word	0x00007e90


	//   ....[193]....
        /*078c*/ 	.word	0x00007fa0


	//   ....[194]....
        /*0790*/ 	.word	0x000080b0


	//   ....[195]....
        /*0794*/ 	.word	0x00008eb0


	//   ....[196]....
        /*0798*/ 	.word	0x00008f40


	//   ....[197]....
        /*079c*/ 	.word	0x00008fc0


	//   ....[198]....
        /*07a0*/ 	.word	0x00009050


	//   ....[199]....
        /*07a4*/ 	.word	0x000090d0


	//   ....[200]....
        /*07a8*/ 	.word	0x00009160


	//   ....[201]....
        /*07ac*/ 	.word	0x000091e0


	//   ....[202]....
        /*07b0*/ 	.word	0x00009270


	//   ....[203]....
        /*07b4*/ 	.word	0x000092f0


	//   ....[204]....
        /*07b8*/ 	.word	0x00009380


	//   ....[205]....
        /*07bc*/ 	.word	0x00009400


	//   ....[206]....
        /*07c0*/ 	.word	0x00009490


	//   ....[207]....
        /*07c4*/ 	.word	0x00009510


	//   ....[208]....
        /*07c8*/ 	.word	0x000095a0


	//   ....[209]....
        /*07cc*/ 	.word	0x00009620


	//   ....[210]....
        /*07d0*/ 	.word	0x000096b0


	//   ....[211]....
        /*07d4*/ 	.word	0x00009730


	//   ....[212]....
        /*07d8*/ 	.word	0x00009890


	//   ....[213]....
        /*07dc*/ 	.word	0x00009960


	//   ....[214]....
        /*07e0*/ 	.word	0x00009a10


	//   ....[215]....
        /*07e4*/ 	.word	0x00009ad0


	//   ....[216]....
        /*07e8*/ 	.word	0x00009b80


	//   ....[217]....
        /*07ec*/ 	.word	0x00009c40


	//   ....[218]....
        /*07f0*/ 	.word	0x00009cf0


	//   ....[219]....
        /*07f4*/ 	.word	0x00009db0


	//   ....[220]....
        /*07f8*/ 	.word	0x00009e60


	//   ....[221]....
        /*07fc*/ 	.word	0x00009f20


	//   ....[222]....
        /*0800*/ 	.word	0x00009fd0


	//   ....[223]....
        /*0804*/ 	.word	0x0000a090


	//   ....[224]....
        /*0808*/ 	.word	0x0000a140


	//   ....[225]....
        /*080c*/ 	.word	0x0000a200


	//   ....[226]....
        /*0810*/ 	.word	0x0000a2a0


	//   ....[227]....
        /*0814*/ 	.word	0x0000a360


	//   ....[228]....
        /*0818*/ 	.word	0x0000a400


	//   ....[229]....
        /*081c*/ 	.word	0x0000a470


	//   ....[230]....
        /*0820*/ 	.word	0x0000a4e0


	//   ....[231]....
        /*0824*/ 	.word	0x0000a550


	//   ....[232]....
        /*0828*/ 	.word	0x0000a5c0


	//   ....[233]....
        /*082c*/ 	.word	0x0000a630


	//----- nvinfo : EIATTR_VRC_CTA_INIT_COUNT
	.align		4
.L_401:
        /*0830*/ 	.byte	0x02, 0x4a
	.zero		1
	.zero		1


	//----- nvinfo : EIATTR_EXIT_INSTR_OFFSETS
	.align		4
        /*0834*/ 	.byte	0x04, 0x1c
        /*0836*/ 	.short	(.L_403 - .L_402)


	//   ....[0]....
.L_402:
        /*0838*/ 	.word	0x00002570


	//   ....[1]....
        /*083c*/ 	.word	0x000028d0


	//   ....[2]....
        /*0840*/ 	.word	0x000028f0


	//   ....[3]....
        /*0844*/ 	.word	0x00009740


	//   ....[4]....
        /*0848*/ 	.word	0x0000a410


	//----- nvinfo : EIATTR_MAX_THREADS
	.align		4
.L_403:
        /*084c*/ 	.byte	0x04, 0x05
        /*084e*/ 	.short	(.L_405 - .L_404)
.L_404:
        /*0850*/ 	.word	0x00000180
        /*0854*/ 	.word	0x00000001
        /*0858*/ 	.word	0x00000001


	//----- nvinfo : EIATTR_CRS_STACK_SIZE
	.align		4
.L_405:
        /*085c*/ 	.byte	0x04, 0x1e
        /*085e*/ 	.short	(.L_407 - .L_406)
.L_406:
        /*0860*/ 	.word	0x00000000


	//----- nvinfo : EIATTR_CBANK_PARAM_SIZE
	.align		4
.L_407:
        /*0864*/ 	.byte	0x03, 0x19
        /*0866*/ 	.short	0x004d


	//----- nvinfo : EIATTR_PARAM_CBANK
	.align		4
        /*0868*/ 	.byte	0x04, 0x0a
        /*086a*/ 	.short	(.L_409 - .L_408)
	.align		4
.L_408:
        /*086c*/ 	.word	index@(.nv.constant0._ZN3cub18CUB_300001_SM_10006detail10radix_sort29DeviceRadixSortOnesweepKernelINS1_5radix10policy_hubIifyE10Policy1000ELNS0_9SortOrderE0EifyiiNS1_21identity_decomposer_tEEEvPT5_SB_PT3_PKSC_PT1_PKSG_PT2_PKSK_T4_iiT6_)
        /*0870*/ 	.short	0x0380
        /*0872*/ 	.short	0x004d


	//----- nvinfo : EIATTR_SW_WAR
	.align		4
.L_409:
        /*0874*/ 	.byte	0x04, 0x36
        /*0876*/ 	.short	(.L_411 - .L_410)
.L_410:
        /*0878*/ 	.word	0x00000008
.L_411:


//--------------------- .nv.info._ZN3cub18CUB_300001_SM_10006detail10radix_sort33DeviceRadixSortExclusiveSumKernelINS1_5radix10policy_hubIifyE10Policy1000EyEEvPT0_ --------------------------
	.section	.nv.info._ZN3cub18CUB_300001_SM_10006detail10radix_sort33DeviceRadixSortExclusiveSumKernelINS1_5radix10policy_hubIifyE10Policy1000EyEEvPT0_,"",@"SHT_CUDA_INFO"
	.sectionflags	@""
	.align	4


	//----- nvinfo : EIATTR_CUDA_API_VERSION
	.align		4
        /*0000*/ 	.byte	0x04, 0x37
        /*0002*/ 	.short	(.L_413 - .L_412)
.L_412:
        /*0004*/ 	.word	0x00000082


	//----- nvinfo : EIATTR_KPARAM_INFO
	.align		4
.L_413:
        /*0008*/ 	.byte	0x04, 0x17
        /*000a*/ 	.short	(.L_415 - .L_414)
.L_414:
        /*000c*/ 	.word	0x00000000
        /*0010*/ 	.short	0x0000
        /*0012*/ 	.short	0x0000
        /*0014*/ 	.byte	0x00, 0xf5, 0x21, 0x00


	//----- nvinfo : EIATTR_SPARSE_MMA_MASK
	.align		4
.L_415:
        /*0018*/ 	.byte	0x03, 0x50
        /*001a*/ 	.short	0x0000


	//----- nvinfo : EIATTR_MAXREG_COUNT
	.align		4
        /*001c*/ 	.byte	0x03, 0x1b
        /*001e*/ 	.short	0x00ff


	//----- nvinfo : EIATTR_NUM_BARRIERS
	.align		4
        /*0020*/ 	.byte	0x02, 0x4c
        /*0022*/ 	.byte	0x01
	.zero		1


	//----- nvinfo : EIATTR_MERCURY_ISA_VERSION
	.align		4
        /*0024*/ 	.byte	0x03, 0x5f
        /*0026*/ 	.short	0x0101


	//----- nvinfo : EIATTR_COOP_GROUP_MASK_REGIDS
	.align		4
        /*0028*/ 	.byte	0x04, 0x29
        /*002a*/ 	.short	(.L_417 - .L_416)


	//   ....[0]....
.L_416:
        /*002c*/ 	.word	0xffffffff


	//   ....[1]....
        /*0030*/ 	.word	0xffffffff


	//   ....[2]....
        /*0034*/ 	.word	0xffffffff


	//   ....[3]....
        /*0038*/ 	.word	0xffffffff


	//   ....[4]....
        /*003c*/ 	.word	0xffffffff


	//   ....[5]....
        /*0040*/ 	.word	0xffffffff


	//   ....[6]....
        /*0044*/ 	.word	0xffffffff


	//   ....[7]....
        /*0048*/ 	.word	0xffffffff


	//   ....[8]....
        /*004c*/ 	.word	0xffffffff


	//   ....[9]....
        /*0050*/ 	.word	0xffffffff


	//   ....[10]....
        /*0054*/ 	.word	0x05000015


	//   ....[11]....
        /*0058*/ 	.word	0x05000015


	//   ....[12]....
        /*005c*/ 	.word	0x05000015


	//   ....[13]....
        /*0060*/ 	.word	0x05000015


	//   ....[14]....
        /*0064*/ 	.word	0x05000015


	//   ....[15]....
        /*0068*/ 	.word	0x05000015


	//   ....[16]....
        /*006c*/ 	.word	0x05000015


	//   ....[17]....
        /*0070*/ 	.word	0x05000015


	//   ....[18]....
        /*0074*/ 	.word	0x05000015


	//   ....[19]....
        /*0078*/ 	.word	0x05000015


	//----- nvinfo : EIATTR_COOP_GROUP_INSTR_OFFSETS
	.align		4
.L_417:
        /*007c*/ 	.byte	0x04, 0x28
        /*007e*/ 	.short	(.L_419 - .L_418)


	//   ....[0]....
.L_418:
        /*0080*/ 	.word	0x00000250


	//   ....[1]....
        /*0084*/ 	.word	0x00000260


	//   ....[2]....
        /*0088*/ 	.word	0x000002a0


	//   ....[3]....
        /*008c*/ 	.word	0x000002c0


	//   ....[4]....
        /*0090*/ 	.word	0x00000310


	//   ....[5]....
        /*0094*/ 	.word	0x00000320


	//   ....[6]....
        /*0098*/ 	.word	0x00000360


	//   ....[7]....
        /*009c*/ 	.word	0x00000380


	//   ....[8]....
        /*00a0*/ 	.word	0x000003d0


	//   ....[9]....
        /*00a4*/ 	.word	0x000003e0


	//   ....[10]....
        /*00a8*/ 	.word	0x00000660


	//   ....[11]....
        /*00ac*/ 	.word	0x000006b0


	//   ....[12]....
        /*00b0*/ 	.word	0x00000740


	//   ....[13]....
        /*00b4*/ 	.word	0x00000790


	//   ....[14]....
        /*00b8*/ 	.word	0x00000820


	//   ....[15]....
        /*00bc*/ 	.word	0x00000870


	//   ....[16]....
        /*00c0*/ 	.word	0x00000900


	//   ....[17]....
        /*00c4*/ 	.word	0x00000950


	//   ....[18]....
        /*00c8*/ 	.word	0x000009e0


	//   ....[19]....
        /*00cc*/ 	.word	0x00000a30


	//----- nvinfo : EIATTR_VRC_CTA_INIT_COUNT
	.align		4
.L_419:
        /*00d0*/ 	.byte	0x02, 0x4a
	.zero		1
	.zero		1


	//----- nvinfo : EIATTR_EXIT_INSTR_OFFSETS
	.align		4
        /*00d4*/ 	.byte	0x04, 0x1c
        /*00d6*/ 	.short	(.L_421 - .L_420)


	//   ....[0]....
.L_420:
        /*00d8*/ 	.word	0x000005d0


	//   ....[1]....
        /*00dc*/ 	.word	0x00000600


	//----- nvinfo : EIATTR_CRS_STACK_SIZE
	.align		4
.L_421:
        /*00e0*/ 	.byte	0x04, 0x1e
        /*00e2*/ 	.short	(.L_423 - .L_422)
.L_422:
        /*00e4*/ 	.word	0x00000000


	//----- nvinfo : EIATTR_CBANK_PARAM_SIZE
	.align		4
.L_423:
        /*00e8*/ 	.byte	0x03, 0x19
        /*00ea*/ 	.short	0x0008


	//----- nvinfo : EIATTR_PARAM_CBANK
	.align		4
        /*00ec*/ 	.byte	0x04, 0x0a
        /*00ee*/ 	.short	(.L_425 - .L_424)
	.align		4
.L_424:
        /*00f0*/ 	.word	index@(.nv.constant0._ZN3cub18CUB_300001_SM_10006detail10radix_sort33DeviceRadixSortExclusiveSumKernelINS1_5radix10policy_hubIifyE10Policy1000EyEEvPT0_)
        /*00f4*/ 	.short	0x0380
        /*00f6*/ 	.short	0x0008


	//----- nvinfo : EIATTR_SW_WAR
	.align		4
.L_425:
        /*00f8*/ 	.byte	0x04, 0x36
        /*00fa*/ 	.short	(.L_427 - .L_426)
.L_426:
        /*00fc*/ 	.word	0x00000008
.L_427:


//--------------------- .nv.info._ZN3cub18CUB_300001_SM_10006detail10radix_sort30DeviceRadixSortHistogramKernelINS1_5radix10policy_hubIifyE10Policy1000ELNS0_9SortOrderE0EiyNS1_21identity_decomposer_tEEEvPT2_PKT1_SA_iiT3_ --------------------------
	.section	.nv.info._ZN3cub18CUB_300001_SM_10006detail10radix_sort30DeviceRadixSortHistogramKernelINS1_5radix10policy_hubIifyE10Policy1000ELNS0_9SortOrderE0EiyNS1_21identity_decomposer_tEEEvPT2_PKT1_SA_iiT3_,"",@"SHT_CUDA_INFO"
	.sectionflags	@""
	.align	4


	//----- nvinfo : EIATTR_CUDA_API_VERSION
	.align		4
        /*0000*/ 	.byte	0x04, 0x37
        /*0002*/ 	.short	(.L_429 - .L_428)
.L_428:
        /*0004*/ 	.word	0x00000082


	//----- nvinfo : EIATTR_KPARAM_INFO
	.align		4
.L_429:
        /*0008*/ 	.byte	0x04, 0x17
        /*000a*/ 	.short	(.L_431 - .L_430)
.L_430:
        /*000c*/ 	.word	0x00000000
        /*0010*/ 	.short	0x0005
        /*0012*/ 	.short	0x0020
        /*0014*/ 	.byte	0x00, 0xf0, 0x05, 0x00


	//----- nvinfo : EIATTR_KPARAM_INFO
	.align		4
.L_431:
        /*0018*/ 	.byte	0x04, 0x17
        /*001a*/ 	.short	(.L_433 - .L_432)
.L_432:
        /*001c*/ 	.word	0x00000000
        /*0020*/ 	.short	0x0004
        /*0022*/ 	.short	0x001c
        /*0024*/ 	.byte	0x00, 0xf0, 0x11, 0x00


	//----- nvinfo : EIATTR_KPARAM_INFO
	.align		4
.L_433:
        /*0028*/ 	.byte	0x04, 0x17
        /*002a*/ 	.short	(.L_435 - .L_434)
.L_434:
        /*002c*/ 	.word	0x00000000
        /*0030*/ 	.short	0x0003
        /*0032*/ 	.short	0x0018
        /*0034*/ 	.byte	0x00, 0xf0, 0x11, 0x00


	//----- nvinfo : EIATTR_KPARAM_INFO
	.align		4
.L_435:
        /*0038*/ 	.byte	0x04, 0x17
        /*003a*/ 	.short	(.L_437 - .L_436)
.L_436:
        /*003c*/ 	.word	0x00000000
        /*0040*/ 	.short	0x0002
        /*0042*/ 	.short	0x0010
        /*0044*/ 	.byte	0x00, 0xf0, 0x21, 0x00


	//----- nvinfo : EIATTR_KPARAM_INFO
	.align		4
.L_437:
        /*0048*/ 	.byte	0x04, 0x17
        /*004a*/ 	.short	(.L_439 - .L_438)
.L_438:
        /*004c*/ 	.word	0x00000000
        /*0050*/ 	.short	0x0001
        /*0052*/ 	.short	0x0008
        /*0054*/ 	.byte	0x00, 0xf5, 0x21, 0x00


	//----- nvinfo : EIATTR_KPARAM_INFO
	.align		4
.L_439:
        /*0058*/ 	.byte	0x04, 0x17
        /*005a*/ 	.short	(.L_441 - .L_440)
.L_440:
        /*005c*/ 	.word	0x00000000
        /*0060*/ 	.short	0x0000
        /*0062*/ 	.short	0x0000
        /*0064*/ 	.byte	0x00, 0xf5, 0x21, 0x00


	//----- nvinfo : EIATTR_SPARSE_MMA_MASK
	.align		4
.L_441:
        /*0068*/ 	.byte	0x03, 0x50
        /*006a*/ 	.short	0x0000


	//----- nvinfo : EIATTR_MAXREG_COUNT
	.align		4
        /*006c*/ 	.byte	0x03, 0x1b
        /*006e*/ 	.short	0x00ff


	//----- nvinfo : EIATTR_NUM_BARRIERS
	.align		4
        /*0070*/ 	.byte	0x02, 0x4c
        /*0072*/ 	.byte	0x01
	.zero		1


	//----- nvinfo : EIATTR_MERCURY_ISA_VERSION
	.align		4
        /*0074*/ 	.byte	0x03, 0x5f
        /*0076*/ 	.short	0x0101


	//----- nvinfo : EIATTR_VRC_CTA_INIT_COUNT
	.align		4
        /*0078*/ 	.byte	0x02, 0x4a
	.zero		1
	.zero		1


	//----- nvinfo : EIATTR_EXIT_INSTR_OFFSETS
	.align		4
        /*007c*/ 	.byte	0x04, 0x1c
        /*007e*/ 	.short	(.L_443 - .L_442)


	//   ....[0]....
.L_442:
        /*0080*/ 	.word	0x00000040


	//   ....[1]....
        /*0084*/ 	.word	0x00002ee0


	//----- nvinfo : EIATTR_MAX_THREADS
	.align		4
.L_443:
        /*0088*/ 	.byte	0x04, 0x05
        /*008a*/ 	.short	(.L_445 - .L_444)
.L_444:
        /*008c*/ 	.word	0x00000080
        /*0090*/ 	.word	0x00000001
        /*0094*/ 	.word	0x00000001


	//----- nvinfo : EIATTR_CRS_STACK_SIZE
	.align		4
.L_445:
        /*0098*/ 	.byte	0x04, 0x1e
        /*009a*/ 	.short	(.L_447 - .L_446)
.L_446:
        /*009c*/ 	.word	0x00000000


	//----- nvinfo : EIATTR_CBANK_PARAM_SIZE
	.align		4
.L_447:
        /*00a0*/ 	.byte	0x03, 0x19
        /*00a2*/ 	.short	0x0021


	//----- nvinfo : EIATTR_PARAM_CBANK
	.align		4
        /*00a4*/ 	.byte	0x04, 0x0a
        /*00a6*/ 	.short	(.L_449 - .L_448)
	.align		4
.L_448:
        /*00a8*/ 	.word	index@(.nv.constant0._ZN3cub18CUB_300001_SM_10006detail10radix_sort30DeviceRadixSortHistogramKernelINS1_5radix10policy_hubIifyE10Policy1000ELNS0_9SortOrderE0EiyNS1_21identity_decomposer_tEEEvPT2_PKT1_SA_iiT3_)
        /*00ac*/ 	.short	0x0380
        /*00ae*/ 	.short	0x0021


	//----- nvinfo : EIATTR_SW_WAR
	.align		4
.L_449:
        /*00b0*/ 	.byte	0x04, 0x36
        /*00b2*/ 	.short	(.L_451 - .L_450)
.L_450:
        /*00b4*/ 	.word	0x00000008
.L_451:


//--------------------- .nv.info._ZN3cub18CUB_300001_SM_10006detail10radix_sort31DeviceRadixSortSingleTileKernelINS1_5radix10policy_hubIifyE10Policy1000ELNS0_9SortOrderE0EifyNS1_21identity_decomposer_tEEEvPKT1_PSA_PKT2_PSE_T3_iiT4_ --------------------------
	.section	.nv.info._ZN3cub18CUB_300001_SM_10006detail10radix_sort31DeviceRadixSortSingleTileKernelINS1_5radix10policy_hubIifyE10Policy1000ELNS0_9SortOrderE0EifyNS1_21identity_decomposer_tEEEvPKT1_PSA_PKT2_PSE_T3_iiT4_,"",@"SHT_CUDA_INFO"
	.sectionflags	@""
	.align	4


	//----- nvinfo : EIATTR_CUDA_API_VERSION
	.align		4
        /*0000*/ 	.byte	0x04, 0x37
        /*0002*/ 	.short	(.L_453 - .L_452)
.L_452:
        /*0004*/ 	.word	0x00000082


	//----- nvinfo : EIATTR_KPARAM_INFO
	.align		4
.L_453:
        /*0008*/ 	.byte	0x04, 0x17
        /*000a*/ 	.short	(.L_455 - .L_454)
.L_454:
        /*000c*/ 	.word	0x00000000
        /*0010*/ 	.short	0x0007
        /*0012*/ 	.short	0x0030
        /*0014*/ 	.byte	0x00, 0xf0, 0x05, 0x00


	//----- nvinfo : EIATTR_KPARAM_INFO
	.align		4
.L_455:
        /*0018*/ 	.byte	0x04, 0x17
        /*001a*/ 	.short	(.L_457 - .L_456)
.L_456:
        /*001c*/ 	.word	0x00000000
        /*0020*/ 	.short	0x0006
        /*0022*/ 	.short	0x002c
        /*0024*/ 	.byte	0x00, 0xf0, 0x11, 0x00


	//----- nvinfo : EIATTR_KPARAM_INFO
	.align		4
.L_457:
        /*0028*/ 	.byte	0x04, 0x17
        /*002a*/ 	.short	(.L_459 - .L_458)
.L_458:
        /*002c*/ 	.word	0x00000000
        /*0030*/ 	.short	0x0005
        /*0032*/ 	.short	0x0028
        /*0034*/ 	.byte	0x00, 0xf0, 0x11, 0x00


	//----- nvinfo : EIATTR_KPARAM_INFO
	.align		4
.L_459:
        /*0038*/ 	.byte	0x04, 0x17
        /*003a*/ 	.short	(.L_461 - .L_460)
.L_460:
        /*003c*/ 	.word	0x00000000
        /*0040*/ 	.short	0x0004
        /*0042*/ 	.short	0x0020
        /*0044*/ 	.byte	0x00, 0xf0, 0x21, 0x00


	//----- nvinfo : EIATTR_KPARAM_INFO
	.align		4
.L_461:
        /*0048*/ 	.byte	0x04, 0x17
        /*004a*/ 	.short	(.L_463 - .L_462)
.L_462:
        /*004c*/ 	.word	0x00000000
        /*0050*/ 	.short	0x0003
        /*0052*/ 	.short	0x0018
        /*0054*/ 	.byte	0x00, 0xf5, 0x21, 0x00


	//----- nvinfo : EIATTR_KPARAM_INFO
	.align		4
.L_463:
        /*0058*/ 	.byte	0x04, 0x17
        /*005a*/ 	.short	(.L_465 - .L_464)
.L_464:
        /*005c*/ 	.word	0x00000000
        /*0060*/ 	.short	0x0002
        /*0062*/ 	.short	0x0010
        /*0064*/ 	.byte	0x00, 0xf5, 0x21, 0x00


	//----- nvinfo : EIATTR_KPARAM_INFO
	.align		4
.L_465:
        /*0068*/ 	.byte	0x04, 0x17
        /*006a*/ 	.short	(.L_467 - .L_466)
.L_466:
        /*006c*/ 	.word	0x00000000
        /*0070*/ 	.short	0x0001
        /*0072*/ 	.short	0x0008
        /*0074*/ 	.byte	0x00, 0xf5, 0x21, 0x00


	//----- nvinfo : EIATTR_KPARAM_INFO
	.align		4
.L_467:
        /*0078*/ 	.byte	0x04, 0x17
        /*007a*/ 	.short	(.L_469 - .L_468)
.L_468:
        /*007c*/ 	.word	0x00000000
        /*0080*/ 	.short	0x0000
        /*0082*/ 	.short	0x0000
        /*0084*/ 	.byte	0x00, 0xf5, 0x21, 0x00


	//----- nvinfo : EIATTR_SPARSE_MMA_MASK
	.align		4
.L_469:
        /*0088*/ 	.byte	0x03, 0x50
        /*008a*/ 	.short	0x0000


	//----- nvinfo : EIATTR_MAXREG_COUNT
	.align		4
        /*008c*/ 	.byte	0x03, 0x1b
        /*008e*/ 	.short	0x00ff


	//----- nvinfo : EIATTR_NUM_BARRIERS
	.align		4
        /*0090*/ 	.byte	0x02, 0x4c
        /*0092*/ 	.byte	0x01
	.zero		1


	//----- nvinfo : EIATTR_MERCURY_ISA_VERSION
	.align		4
        /*0094*/ 	.byte	0x03, 0x5f
        /*0096*/ 	.short	0x0101


	//----- nvinfo : EIATTR_COOP_GROUP_MASK_REGIDS
	.align		4
        /*0098*/ 	.byte	0x04, 0x29
        /*009a*/ 	.short	(.L_471 - .L_470)


	//   ....[0]....
.L_470:
        /*009c*/ 	.word	0xffffffff


	//   ....[1]....
        /*00a0*/ 	.word	0xffffffff


	//   ....[2]....
        /*00a4*/ 	.word	0xffffffff


	//   ....[3]....
        /*00a8*/ 	.word	0xffffffff


	//   ....[4]....
        /*00ac*/ 	.word	0xffffffff


	//----- nvinfo : EIATTR_COOP_GROUP_INSTR_OFFSETS
	.align		4
.L_471:
        /*00b0*/ 	.byte	0x04, 0x28
        /*00b2*/ 	.short	(.L_473 - .L_472)


	//   ....[0]....
.L_472:
        /*00b4*/ 	.word	0x00001e20


	//   ....[1]....
        /*00b8*/ 	.word	0x00001e40


	//   ....[2]....
        /*00bc*/ 	.word	0x00001e60


	//   ....[3]....
        /*00c0*/ 	.word	0x00001e80


	//   ....[4]....
        /*00c4*/ 	.word	0x00001ea0


	//----- nvinfo : EIATTR_VRC_CTA_INIT_COUNT
	.align		4
.L_473:
        /*00c8*/ 	.byte	0x02, 0x4a
	.zero		1
	.zero		1


	//----- nvinfo : EIATTR_EXIT_INSTR_OFFSETS
	.align		4
        /*00cc*/ 	.byte	0x04, 0x1c
        /*00ce*/ 	.short	(.L_475 - .L_474)


	//   ....[0]....
.L_474:
        /*00d0*/ 	.word	0x00003bf0


	//   ....[1]....
        /*00d4*/ 	.word	0x00003c40


	//----- nvinfo : EIATTR_MAX_THREADS
	.align		4
.L_475:
        /*00d8*/ 	.byte	0x04, 0x05
        /*00da*/ 	.short	(.L_477 - .L_476)
.L_476:
        /*00dc*/ 	.word	0x00000100
        /*00e0*/ 	.word	0x00000001
        /*00e4*/ 	.word	0x00000001


	//----- nvinfo : EIATTR_CBANK_PARAM_SIZE
	.align		4
.L_477:
        /*00e8*/ 	.byte	0x03, 0x19
        /*00ea*/ 	.short	0x0031


	//----- nvinfo : EIATTR_PARAM_CBANK
	.align		4
        /*00ec*/ 	.byte	0x04, 0x0a
        /*00ee*/ 	.short	(.L_479 - .L_478)
	.align		4
.L_478:
        /*00f0*/ 	.word	index@(.nv.constant0._ZN3cub18CUB_300001_SM_10006detail10radix_sort31DeviceRadixSortSingleTileKernelINS1_5radix10policy_hubIifyE10Policy1000ELNS0_9SortOrderE0EifyNS1_21identity_decomposer_tEEEvPKT1_PSA_PKT2_PSE_T3_iiT4_)
        /*00f4*/ 	.short	0x0380
        /*00f6*/ 	.short	0x0031


	//----- nvinfo : EIATTR_SW_WAR
	.align		4
.L_479:
        /*00f8*/ 	.byte	0x04, 0x36
        /*00fa*/ 	.short	(.L_481 - .L_480)
.L_480:
        /*00fc*/ 	.word	0x00000008
.L_481:


//--------------------- .nv.info._ZN3cub18CUB_300001_SM_10006detail9transform16transform_kernelINS2_10policy_hubILb0EN4cuda3std3__45tupleIJN6thrust24THRUST_300001_SM_1000_NS6detail15normal_iteratorINSA_10device_ptrIfEEEENSC_INSD_IiEEEEEEEE10policy1000ElNS7_7dividesIfEESF_JPfPiEEEvT0_iT1_T2_DpNS2_10kernel_argIT3_EE --------------------------
	.section	.nv.info._ZN3cub18CUB_300001_SM_10006detail9transform16transform_kernelINS2_10policy_hubILb0EN4cuda3std3__45tupleIJN6thrust24THRUST_300001_SM_1000_NS6detail15normal_iteratorINSA_10device_ptrIfEEEENSC_INSD_IiEEEEEEEE10policy1000ElNS7_7dividesIfEESF_JPfPiEEEvT0_iT1_T2_DpNS2_10kernel_argIT3_EE,"",@"SHT_CUDA_INFO"
	.sectionflags	@""
	.align	4


	//----- nvinfo : EIATTR_CUDA_API_VERSION
	.align		4
        /*0000*/ 	.byte	0x04, 0x37
        /*0002*/ 	.short	(.L_483 - .L_482)
.L_482:
        /*0004*/ 	.word	0x00000082


	//----- nvinfo : EIATTR_KPARAM_INFO
	.align		4
.L_483:
        /*0008*/ 	.byte	0x04, 0x17
        /*000a*/ 	.short	(.L_485 - .L_484)
.L_484:
        /*000c*/ 	.word	0x00000000
        /*0010*/ 	.short	0x0005
        /*0012*/ 	.short	0x0028
        /*0014*/ 	.byte	0x00, 0xf0, 0x41, 0x00


	//----- nvinfo : EIATTR_KPARAM_INFO
	.align		4
.L_485:
        /*0018*/ 	.byte	0x04, 0x17
        /*001a*/ 	.short	(.L_487 - .L_486)
.L_486:
        /*001c*/ 	.word	0x00000000
        /*0020*/ 	.short	0x0004
        /*0022*/ 	.short	0x0018
        /*0024*/ 	.byte	0x00, 0xf0, 0x41, 0x00


	//----- nvinfo : EIATTR_KPARAM_INFO
	.align		4
.L_487:
        /*0028*/ 	.byte	0x04, 0x17
        /*002a*/ 	.short	(.L_489 - .L_488)
.L_488:
        /*002c*/ 	.word	0x00000000
        /*0030*/ 	.short	0x0003
        /*0032*/ 	.short	0x0010
        /*0034*/ 	.byte	0x00, 0xf0, 0x21, 0x00


	//----- nvinfo : EIATTR_KPARAM_INFO
	.align		4
.L_489:
        /*0038*/ 	.byte	0x04, 0x17
        /*003a*/ 	.short	(.L_491 - .L_490)
.L_490:
        /*003c*/ 	.word	0x00000000
        /*0040*/ 	.short	0x0002
        /*0042*/ 	.short	0x000c
        /*0044*/ 	.byte	0x00, 0xf0, 0x05, 0x00


	//----- nvinfo : EIATTR_KPARAM_INFO
	.align		4
.L_491:
        /*0048*/ 	.byte	0x04, 0x17
        /*004a*/ 	.short	(.L_493 - .L_492)
.L_492:
        /*004c*/ 	.word	0x00000000
        /*0050*/ 	.short	0x0001
        /*0052*/ 	.short	0x0008
        /*0054*/ 	.byte	0x00, 0xf0, 0x11, 0x00


	//----- nvinfo : EIATTR_KPARAM_INFO
	.align		4
.L_493:
        /*0058*/ 	.byte	0x04, 0x17
        /*005a*/ 	.short	(.L_495 - .L_494)
.L_494:
        /*005c*/ 	.word	0x00000000
        /*0060*/ 	.short	0x0000
        /*0062*/ 	.short	0x0000
        /*0064*/ 	.byte	0x00, 0xf0, 0x21, 0x00


	//----- nvinfo : EIATTR_SPARSE_MMA_MASK
	.align		4
.L_495:
        /*0068*/ 	.byte	0x03, 0x50
        /*006a*/ 	.short	0x0000


	//----- nvinfo : EIATTR_MAXREG_COUNT
	.align		4
        /*006c*/ 	.byte	0x03, 0x1b
        /*006e*/ 	.short	0x00ff


	//----- nvinfo : EIATTR_NUM_BARRIERS
	.align		4
        /*0070*/ 	.byte	0x02, 0x4c
        /*0072*/ 	.byte	0x01
	.zero		1


	//----- nvinfo : EIATTR_MERCURY_ISA_VERSION
	.align		4
        /*0074*/ 	.byte	0x03, 0x5f
        /*0076*/ 	.short	0x0101


	//----- nvinfo : EIATTR_COOP_GROUP_MASK_REGIDS
	.align		4
        /*0078*/ 	.byte	0x04, 0x29
        /*007a*/ 	.short	(.L_497 - .L_496)


	//   ....[0]....
.L_496:
        /*007c*/ 	.word	0xffffffff


	//----- nvinfo : EIATTR_COOP_GROUP_INSTR_OFFSETS
	.align		4
.L_497:
        /*0080*/ 	.byte	0x04, 0x28
        /*0082*/ 	.short	(.L_499 - .L_498)


	//   ....[0]....
.L_498:
        /*0084*/ 	.word	0x000019c0


	//----- nvinfo : EIATTR_VRC_CTA_INIT_COUNT
	.align		4
.L_499:
        /*0088*/ 	.byte	0x02, 0x4a
	.zero		1
	.zero		1


	//----- nvinfo : EIATTR_MBARRIER_INSTR_OFFSETS
	.align		4
        /*008c*/ 	.byte	0x04, 0x39
        /*008e*/ 	.short	(.L_501 - .L_500)


	//   ....[0]....
.L_500:
        /*0090*/ 	.word	0x000002d0
        /*0094*/ 	.word	0x000000ff
        /*0098*/ 	.word	0x00000000
        /*009c*/ 	.short	0x0100
        /*009e*/ 	.byte	0x11
	.zero		1


	//   ....[1]....
        /*00a0*/ 	.word	0x000004a0
        /*00a4*/ 	.word	0x000000ff
        /*00a8*/ 	.word	0x00000000
        /*00ac*/ 	.short	0x010a
        /*00ae*/ 	.byte	0x04
	.zero		1


	//----- nvinfo : EIATTR_NUM_MBARRIERS
	.align		4
.L_501:
        /*00b0*/ 	.byte	0x03, 0x38
        /*00b2*/ 	.short	0x0001


	//----- nvinfo : EIATTR_EXIT_INSTR_OFFSETS
	.align		4
        /*00b4*/ 	.byte	0x04, 0x1c
        /*00b6*/ 	.short	(.L_503 - .L_502)


	//   ....[0]....
.L_502:
        /*00b8*/ 	.word	0x00001a10


	//   ....[1]....
        /*00bc*/ 	.word	0x00001d10


	//   ....[2]....
        /*00c0*/ 	.word	0x00001d40


	//   ....[3]....
        /*00c4*/ 	.word	0x00001fc0


	//----- nvinfo : EIATTR_MAX_THREADS
	.align		4
.L_503:
        /*00c8*/ 	.byte	0x04, 0x05
        /*00ca*/ 	.short	(.L_505 - .L_504)
.L_504:
        /*00cc*/ 	.word	0x00000080
        /*00d0*/ 	.word	0x00000001
        /*00d4*/ 	.word	0x00000001


	//----- nvinfo : EIATTR_CRS_STACK_SIZE
	.align		4
.L_505:
        /*00d8*/ 	.byte	0x04, 0x1e
        /*00da*/ 	.short	(.L_507 - .L_506)
.L_506:
        /*00dc*/ 	.word	0x00000000


	//----- nvinfo : EIATTR_CBANK_PARAM_SIZE
	.align		4
.L_507:
        /*00e0*/ 	.byte	0x03, 0x19
        /*00e2*/ 	.short	0x0038


	//----- nvinfo : EIATTR_PARAM_CBANK
	.align		4
        /*00e4*/ 	.byte	0x04, 0x0a
        /*00e6*/ 	.short	(.L_509 - .L_508)
	.align		4
.L_508:
        /*00e8*/ 	.word	index@(.nv.constant0._ZN3cub18CUB_300001_SM_10006detail9transform16transform_kernelINS2_10policy_hubILb0EN4cuda3std3__45tupleIJN6thrust24THRUST_300001_SM_1000_NS6detail15normal_iteratorINSA_10device_ptrIfEEEENSC_INSD_IiEEEEEEEE10policy1000ElNS7_7dividesIfEESF_JPfPiEEEvT0_iT1_T2_DpNS2_10kernel_argIT3_EE)
        /*00ec*/ 	.short	0x0380
        /*00ee*/ 	.short	0x0038


	//----- nvinfo : EIATTR_SW_WAR
	.align		4
.L_509:
        /*00f0*/ 	.byte	0x04, 0x36
        /*00f2*/ 	.short	(.L_511 - .L_510)
.L_510:
        /*00f4*/ 	.word	0x00000008
.L_511:


//--------------------- .nv.info._ZN3cub18CUB_300001_SM_10006detail9transform16transform_kernelINS2_10policy_hubILb0EN4cuda3std3__45tupleIJN6thrust24THRUST_300001_SM_1000_NS6detail15normal_iteratorINSA_10device_ptrIfEEEENSC_INSD_IiEEEEEEEE10policy1000EiNS7_7dividesIfEESF_JPfPiEEEvT0_iT1_T2_DpNS2_10kernel_argIT3_EE --------------------------
	.section	.nv.info._ZN3cub18CUB_300001_SM_10006detail9transform16transform_kernelINS2_10policy_hubILb0EN4cuda3std3__45tupleIJN6thrust24THRUST_300001_SM_1000_NS6detail15normal_iteratorINSA_10device_ptrIfEEEENSC_INSD_IiEEEEEEEE10policy1000EiNS7_7dividesIfEESF_JPfPiEEEvT0_iT1_T2_DpNS2_10kernel_argIT3_EE,"",@"SHT_CUDA_INFO"
	.sectionflags	@""
	.align	4


	//----- nvinfo : EIATTR_CUDA_API_VERSION
	.align		4
        /*0000*/ 	.byte	0x04, 0x37
        /*0002*/ 	.short	(.L_513 - .L_512)
.L_512:
        /*0004*/ 	.word	0x00000082


	//----- nvinfo : EIATTR_KPARAM_INFO
	.align		4
.L_513:
        /*0008*/ 	.byte	0x04, 0x17
        /*000a*/ 	.short	(.L_515 - .L_514)
.L_514:
        /*000c*/ 	.word	0x00000000
        /*0010*/ 	.short	0x0005
        /*0012*/ 	.short	0x0028
        /*0014*/ 	.byte	0x00, 0xf0, 0x41, 0x00


	//----- nvinfo : EIATTR_KPARAM_INFO
	.align		4
.L_515:
        /*0018*/ 	.byte	0x04, 0x17
        /*001a*/ 	.short	(.L_517 - .L_516)
.L_516:
        /*001c*/ 	.word	0x00000000
        /*0020*/ 	.short	0x0004
        /*0022*/ 	.short	0x0018
        /*0024*/ 	.byte	0x00, 0xf0, 0x41, 0x00


	//----- nvinfo : EIATTR_KPARAM_INFO
	.align		4
.L_517:
        /*0028*/ 	.byte	0x04, 0x17
        /*002a*/ 	.short	(.L_519 - .L_518)
.L_518:
        /*002c*/ 	.word	0x00000000
        /*0030*/ 	.short	0x0003
        /*0032*/ 	.short	0x0010
        /*0034*/ 	.byte	0x00, 0xf0, 0x21, 0x00


	//----- nvinfo : EIATTR_KPARAM_INFO
	.align		4
.L_519:
        /*0038*/ 	.byte	0x04, 0x17
        /*003a*/ 	.short	(.L_521 - .L_520)
.L_520:
        /*003c*/ 	.word	0x00000000
        /*0040*/ 	.short	0x0002
        /*0042*/ 	.short	0x0008
        /*0044*/ 	.byte	0x00, 0xf0, 0x05, 0x00


	//----- nvinfo : EIATTR_KPARAM_INFO
	.align		4
.L_521:
        /*0048*/ 	.byte	0x04, 0x17
        /*004a*/ 	.short	(.L_523 - .L_522)
.L_522:
        /*004c*/ 	.word	0x00000000
        /*0050*/ 	.short	0x0001
        /*0052*/ 	.short	0x0004
        /*0054*/ 	.byte	0x00, 0xf0, 0x11, 0x00


	//----- nvinfo : EIATTR_KPARAM_INFO
	.align		4
.L_523:
        /*0058*/ 	.byte	0x04, 0x17
        /*005a*/ 	.short	(.L_525 - .L_524)
.L_524:
        /*005c*/ 	.word	0x00000000
        /*0060*/ 	.short	0x0000
        /*0062*/ 	.short	0x0000
        /*0064*/ 	.byte	0x00, 0xf0, 0x11, 0x00


	//----- nvinfo : EIATTR_SPARSE_MMA_MASK
	.align		4
.L_525:
        /*0068*/ 	.byte	0x03, 0x50
        /*006a*/ 	.short	0x0000


	//----- nvinfo : EIATTR_MAXREG_COUNT
	.align		4
        /*006c*/ 	.byte	0x03, 0x1b
        /*006e*/ 	.short	0x00ff


	//----- nvinfo : EIATTR_NUM_BARRIERS
	.align		4
        /*0070*/ 	.byte	0x02, 0x4c
        /*0072*/ 	.byte	0x01
	.zero		1


	//----- nvinfo : EIATTR_MERCURY_ISA_VERSION
	.align		4
        /*0074*/ 	.byte	0x03, 0x5f
        /*0076*/ 	.short	0x0101


	//----- nvinfo : EIATTR_COOP_GROUP_MASK_REGIDS
	.align		4
        /*0078*/ 	.byte	0x04, 0x29
        /*007a*/ 	.short	(.L_527 - .L_526)


	//   ....[0]....
.L_526:
        /*007c*/ 	.word	0xffffffff


	//----- nvinfo : EIATTR_COOP_GROUP_INSTR_OFFSETS
	.align		4
.L_527:
        /*0080*/ 	.byte	0x04, 0x28
        /*0082*/ 	.short	(.L_529 - .L_528)


	//   ....[0]....
.L_528:
        /*0084*/ 	.word	0x000019e0


	//----- nvinfo : EIATTR_VRC_CTA_INIT_COUNT
	.align		4
.L_529:
        /*0088*/ 	.byte	0x02, 0x4a
	.zero		1
	.zero		1


	//----- nvinfo : EIATTR_MBARRIER_INSTR_OFFSETS
	.align		4
        /*008c*/ 	.byte	0x04, 0x39
        /*008e*/ 	.short	(.L_531 - .L_530)


	//   ....[0]....
.L_530:
        /*0090*/ 	.word	0x00000270
        /*0094*/ 	.word	0x000000ff
        /*0098*/ 	.word	0x00000000
        /*009c*/ 	.short	0x0100
        /*009e*/ 	.byte	0x0f
	.zero		1


	//   ....[1]....
        /*00a0*/ 	.word	0x00000420
        /*00a4*/ 	.word	0x000000ff
        /*00a8*/ 	.word	0x00000000
        /*00ac*/ 	.short	0x010a
        /*00ae*/ 	.byte	0x04
	.zero		1


	//----- nvinfo : EIATTR_NUM_MBARRIERS
	.align		4
.L_531:
        /*00b0*/ 	.byte	0x03, 0x38
        /*00b2*/ 	.short	0x0001


	//----- nvinfo : EIATTR_EXIT_INSTR_OFFSETS
	.align		4
        /*00b4*/ 	.byte	0x04, 0x1c
        /*00b6*/ 	.short	(.L_533 - .L_532)


	//   ....[0]....
.L_532:
        /*00b8*/ 	.word	0x00001a30


	//   ....[1]....
        /*00bc*/ 	.word	0x00001c90


	//   ....[2]....
        /*00c0*/ 	.word	0x00001d00


	//   ....[3]....
        /*00c4*/ 	.word	0x00001fe0


	//----- nvinfo : EIATTR_MAX_THREADS
	.align		4
.L_533:
        /*00c8*/ 	.byte	0x04, 0x05
        /*00ca*/ 	.short	(.L_535 - .L_534)
.L_534:
        /*00cc*/ 	.word	0x00000080
        /*00d0*/ 	.word	0x00000001
        /*00d4*/ 	.word	0x00000001


	//----- nvinfo : EIATTR_CRS_STACK_SIZE
	.align		4
.L_535:
        /*00d8*/ 	.byte	0x04, 0x1e
        /*00da*/ 	.short	(.L_537 - .L_536)
.L_536:
        /*00dc*/ 	.word	0x00000000


	//----- nvinfo : EIATTR_CBANK_PARAM_SIZE
	.align		4
.L_537:
        /*00e0*/ 	.byte	0x03, 0x19
        /*00e2*/ 	.short	0x0038


	//----- nvinfo : EIATTR_PARAM_CBANK
	.align		4
        /*00e4*/ 	.byte	0x04, 0x0a
        /*00e6*/ 	.short	(.L_539 - .L_538)
	.align		4
.L_538:
        /*00e8*/ 	.word	index@(.nv.constant0._ZN3cub18CUB_300001_SM_10006detail9transform16transform_kernelINS2_10policy_hubILb0EN4cuda3std3__45tupleIJN6thrust24THRUST_300001_SM_1000_NS6detail15normal_iteratorINSA_10device_ptrIfEEEENSC_INSD_IiEEEEEEEE10policy1000EiNS7_7dividesIfEESF_JPfPiEEEvT0_iT1_T2_DpNS2_10kernel_argIT3_EE)
        /*00ec*/ 	.short	0x0380
        /*00ee*/ 	.short	0x0038


	//----- nvinfo : EIATTR_SW_WAR
	.align		4
.L_539:
        /*00f0*/ 	.byte	0x04, 0x36
        /*00f2*/ 	.short	(.L_541 - .L_540)
.L_540:
        /*00f4*/ 	.word	0x00000008
.L_541:


//--------------------- .nv.info._ZN3cub18CUB_300001_SM_10006detail9transform16transform_kernelINS2_10policy_hubILb0EN4cuda3std3__45tupleIJN6thrust24THRUST_300001_SM_1000_NS6detail15normal_iteratorINSA_10device_ptrIjEEEESF_EEEE10policy1000ElNS7_5minusIjEENSC_INSD_IiEEEEJPjSN_EEEvT0_iT1_T2_DpNS2_10kernel_argIT3_EE --------------------------
	.section	.nv.info._ZN3cub18CUB_300001_SM_10006detail9transform16transform_kernelINS2_10policy_hubILb0EN4cuda3std3__45tupleIJN6thrust24THRUST_300001_SM_1000_NS6detail15normal_iteratorINSA_10device_ptrIjEEEESF_EEEE10policy1000ElNS7_5minusIjEENSC_INSD_IiEEEEJPjSN_EEEvT0_iT1_T2_DpNS2_10kernel_argIT3_EE,"",@"SHT_CUDA_INFO"
	.sectionflags	@""
	.align	4


	//----- nvinfo : EIATTR_CUDA_API_VERSION
	.align		4
        /*0000*/ 	.byte	0x04, 0x37
        /*0002*/ 	.short	(.L_543 - .L_542)
.L_542:
        /*0004*/ 	.word	0x00000082


	//----- nvinfo : EIATTR_KPARAM_INFO
	.align		4
.L_543:
        /*0008*/ 	.byte	0x04, 0x17
        /*000a*/ 	.short	(.L_545 - .L_544)
.L_544:
        /*000c*/ 	.word	0x00000000
        /*0010*/ 	.short	0x0005
        /*0012*/ 	.short	0x0028
        /*0014*/ 	.byte	0x00, 0xf0, 0x41, 0x00


	//----- nvinfo : EIATTR_KPARAM_INFO
	.align		4
.L_545:
        /*0018*/ 	.byte	0x04, 0x17
        /*001a*/ 	.short	(.L_547 - .L_546)
.L_546:
        /*001c*/ 	.word	0x00000000
        /*0020*/ 	.short	0x0004
        /*0022*/ 	.short	0x0018
        /*0024*/ 	.byte	0x00, 0xf0, 0x41, 0x00


	//----- nvinfo : EIATTR_KPARAM_INFO
	.align		4
.L_547:
        /*0028*/ 	.byte	0x04, 0x17
        /*002a*/ 	.short	(.L_549 - .L_548)
.L_548:
        /*002c*/ 	.word	0x00000000
        /*0030*/ 	.short	0x0003
        /*0032*/ 	.short	0x0010
        /*0034*/ 	.byte	0x00, 0xf0, 0x21, 0x00


	//----- nvinfo : EIATTR_KPARAM_INFO
	.align		4
.L_549:
        /*0038*/ 	.byte	0x04, 0x17
        /*003a*/ 	.short	(.L_551 - .L_550)
.L_550:
        /*003c*/ 	.word	0x00000000
        /*0040*/ 	.short	0x0002
        /*0042*/ 	.short	0x000c
        /*0044*/ 	.byte	0x00, 0xf0, 0x05, 0x00


	//----- nvinfo : EIATTR_KPARAM_INFO
	.align		4
.L_551:
        /*0048*/ 	.byte	0x04, 0x17
        /*004a*/ 	.short	(.L_553 - .L_552)
.L_552:
        /*004c*/ 	.word	0x00000000
        /*0050*/ 	.short	0x0001
        /*0052*/ 	.short	0x0008
        /*0054*/ 	.byte	0x00, 0xf0, 0x11, 0x00


	//----- nvinfo : EIATTR_KPARAM_INFO
	.align		4
.L_553:
        /*0058*/ 	.byte	0x04, 0x17
        /*005a*/ 	.short	(.L_555 - .L_554)
.L_554:
        /*005c*/ 	.word	0x00000000
        /*0060*/ 	.short	0x0000
        /*0062*/ 	.short	0x0000
        /*0064*/ 	.byte	0x00, 0xf0, 0x21, 0x00


	//----- nvinfo : EIATTR_SPARSE_MMA_MASK
	.align		4
.L_555:
        /*0068*/ 	.byte	0x03, 0x50
        /*006a*/ 	.short	0x0000


	//----- nvinfo : EIATTR_MAXREG_COUNT
	.align		4
        /*006c*/ 	.byte	0x03, 0x1b
        /*006e*/ 	.short	0x00ff


	//----- nvinfo : EIATTR_NUM_BARRIERS
	.align		4
        /*0070*/ 	.byte	0x02, 0x4c
        /*0072*/ 	.byte	0x01
	.zero		1


	//----- nvinfo : EIATTR_MERCURY_ISA_VERSION
	.align		4
        /*0074*/ 	.byte	0x03, 0x5f
        /*0076*/ 	.short	0x0101


	//----- nvinfo : EIATTR_COOP_GROUP_MASK_REGIDS
	.align		4
        /*0078*/ 	.byte	0x04, 0x29
        /*007a*/ 	.short	(.L_557 - .L_556)


	//   ....[0]....
.L_556:
        /*007c*/ 	.word	0xffffffff


	//----- nvinfo : EIATTR_COOP_GROUP_INSTR_OFFSETS
	.align		4
.L_557:
        /*0080*/ 	.byte	0x04, 0x28
        /*0082*/ 	.short	(.L_559 - .L_558)


	//   ....[0]....
.L_558:
        /*0084*/ 	.word	0x000019c0


	//----- nvinfo : EIATTR_VRC_CTA_INIT_COUNT
	.align		4
.L_559:
        /*0088*/ 	.byte	0x02, 0x4a
	.zero		1
	.zero		1


	//----- nvinfo : EIATTR_MBARRIER_INSTR_OFFSETS
	.align		4
        /*008c*/ 	.byte	0x04, 0x39
        /*008e*/ 	.short	(.L_561 - .L_560)


	//   ....[0]....
.L_560:
        /*0090*/ 	.word	0x000002d0
        /*0094*/ 	.word	0x000000ff
        /*0098*/ 	.word	0x00000000
        /*009c*/ 	.short	0x0100
        /*009e*/ 	.byte	0x11
	.zero		1


	//   ....[1]....
        /*00a0*/ 	.word	0x000004a0
        /*00a4*/ 	.word	0x000000ff
        /*00a8*/ 	.word	0x00000000
        /*00ac*/ 	.short	0x010a
        /*00ae*/ 	.byte	0x04
	.zero		1


	//----- nvinfo : EIATTR_NUM_MBARRIERS
	.align		4
.L_561:
        /*00b0*/ 	.byte	0x03, 0x38
        /*00b2*/ 	.short	0x0001


	//----- nvinfo : EIATTR_EXIT_INSTR_OFFSETS
	.align		4
        /*00b4*/ 	.byte	0x04, 0x1c
        /*00b6*/ 	.short	(.L_563 - .L_562)


	//   ....[0]....
.L_562:
        /*00b8*/ 	.word	0x00001a10


	//   ....[1]....
        /*00bc*/ 	.word	0x00001c00


	//   ....[2]....
        /*00c0*/ 	.word	0x00001c30


	//   ....[3]....
        /*00c4*/ 	.word	0x00001dd0


	//----- nvinfo : EIATTR_MAX_THREADS
	.align		4
.L_563:
        /*00c8*/ 	.byte	0x04, 0x05
        /*00ca*/ 	.short	(.L_565 - .L_564)
.L_564:
        /*00cc*/ 	.word	0x00000080
        /*00d0*/ 	.word	0x00000001
        /*00d4*/ 	.word	0x00000001


	//----- nvinfo : EIATTR_CRS_STACK_SIZE
	.align		4
.L_565:
        /*00d8*/ 	.byte	0x04, 0x1e
        /*00da*/ 	.short	(.L_567 - .L_566)
.L_566:
        /*00dc*/ 	.word	0x00000000


	//----- nvinfo : EIATTR_CBANK_PARAM_SIZE
	.align		4
.L_567:
        /*00e0*/ 	.byte	0x03, 0x19
        /*00e2*/ 	.short	0x0038


	//----- nvinfo : EIATTR_PARAM_CBANK
	.align		4
        /*00e4*/ 	.byte	0x04, 0x0a
        /*00e6*/ 	.short	(.L_569 - .L_568)
	.align		4
.L_568:
        /*00e8*/ 	.word	index@(.nv.constant0._ZN3cub18CUB_300001_SM_10006detail9transform16transform_kernelINS2_10policy_hubILb0EN4cuda3std3__45tupleIJN6thrust24THRUST_300001_SM_1000_NS6detail15normal_iteratorINSA_10device_ptrIjEEEESF_EEEE10policy1000ElNS7_5minusIjEENSC_INSD_IiEEEEJPjSN_EEEvT0_iT1_T2_DpNS2_10kernel_argIT3_EE)
        /*00ec*/ 	.short	0x0380
        /*00ee*/ 	.short	0x0038


	//----- nvinfo : EIATTR_SW_WAR
	.align		4
.L_569:
        /*00f0*/ 	.byte	0x04, 0x36
        /*00f2*/ 	.short	(.L_571 - .L_570)
.L_570:
        /*00f4*/ 	.word	0x00000008
.L_571:


//--------------------- .nv.info._ZN3cub18CUB_300001_SM_10006detail9transform16transform_kernelINS2_10policy_hubILb0EN4cuda3std3__45tupleIJN6thrust24THRUST_300001_SM_1000_NS6detail15normal_iteratorINSA_10device_ptrIjEEEESF_EEEE10policy1000EiNS7_5minusIjEENSC_INSD_IiEEEEJPjSN_EEEvT0_iT1_T2_DpNS2_10kernel_argIT3_EE --------------------------
	.section	.nv.info._ZN3cub18CUB_300001_SM_10006detail9transform16transform_kernelINS2_10policy_hubILb0EN4cuda3std3__45tupleIJN6thrust24THRUST_300001_SM_1000_NS6detail15normal_iteratorINSA_10device_ptrIjEEEESF_EEEE10policy1000EiNS7_5minusIjEENSC_INSD_IiEEEEJPjSN_EEEvT0_iT1_T2_DpNS2_10kernel_argIT3_EE,"",@"SHT_CUDA_INFO"
	.sectionflags	@""
	.align	4


	//----- nvinfo : EIATTR_CUDA_API_VERSION
	.align		4
        /*0000*/ 	.byte	0x04, 0x37
        /*0002*/ 	.short	(.L_573 - .L_572)
.L_572:
        /*0004*/ 	.word	0x00000082


	//----- nvinfo : EIATTR_KPARAM_INFO
	.align		4
.L_573:
        /*0008*/ 	.byte	0x04, 0x17
        /*000a*/ 	.short	(.L_575 - .L_574)
.L_574:
        /*000c*/ 	.word	0x00000000
        /*0010*/ 	.short	0x0005
        /*0012*/ 	.short	0x0028
        /*0014*/ 	.byte	0x00, 0xf0, 0x41, 0x00


	//----- nvinfo : EIATTR_KPARAM_INFO
	.align		4
.L_575:
        /*0018*/ 	.byte	0x04, 0x17
        /*001a*/ 	.short	(.L_577 - .L_576)
.L_576:
        /*001c*/ 	.word	0x00000000
        /*0020*/ 	.short	0x0004
        /*0022*/ 	.short	0x0018
        /*0024*/ 	.byte	0x00, 0xf0, 0x41, 0x00


	//----- nvinfo : EIATTR_KPARAM_INFO
	.align		4
.L_577:
        /*0028*/ 	.byte	0x04, 0x17
        /*002a*/ 	.short	(.L_579 - .L_578)
.L_578:
        /*002c*/ 	.word	0x00000000
        /*0030*/ 	.short	0x0003
        /*0032*/ 	.short	0x0010
        /*0034*/ 	.byte	0x00, 0xf0, 0x21, 0x00


	//----- nvinfo : EIATTR_KPARAM_INFO
	.align		4
.L_579:
        /*0038*/ 	.byte	0x04, 0x17
        /*003a*/ 	.short	(.L_581 - .L_580)
.L_580:
        /*003c*/ 	.word	0x00000000
        /*0040*/ 	.short	0x0002
        /*0042*/ 	.short	0x0008
        /*0044*/ 	.byte	0x00, 0xf0, 0x05, 0x00


	//----- nvinfo : EIATTR_KPARAM_INFO
	.align		4
.L_581:
        /*0048*/ 	.byte	0x04, 0x17
        /*004a*/ 	.short	(.L_583 - .L_582)
.L_582:
        /*004c*/ 	.word	0x00000000
        /*0050*/ 	.short	0x0001
        /*0052*/ 	.short	0x0004
        /*0054*/ 	.byte	0x00, 0xf0, 0x11, 0x00


	//----- nvinfo : EIATTR_KPARAM_INFO
	.align		4
.L_583:
        /*0058*/ 	.byte	0x04, 0x17
        /*005a*/ 	.short	(.L_585 - .L_584)
.L_584:
        /*005c*/ 	.word	0x00000000
        /*0060*/ 	.short	0x0000
        /*0062*/ 	.short	0x0000
        /*0064*/ 	.byte	0x00, 0xf0, 0x11, 0x00


	//----- nvinfo : EIATTR_SPARSE_MMA_MASK
	.align		4
.L_585:
        /*0068*/ 	.byte	0x03, 0x50
        /*006a*/ 	.short	0x0000


	//----- nvinfo : EIATTR_MAXREG_COUNT
	.align		4
        /*006c*/ 	.byte	0x03, 0x1b
        /*006e*/ 	.short	0x00ff


	//----- nvinfo : EIATTR_NUM_BARRIERS
	.align		4
        /*0070*/ 	.byte	0x02, 0x4c
        /*0072*/ 	.byte	0x01
	.zero		1


	//----- nvinfo : EIATTR_MERCURY_ISA_VERSION
	.align		4
        /*0074*/ 	.byte	0x03, 0x5f
        /*0076*/ 	.short	0x0101


	//----- nvinfo : EIATTR_COOP_GROUP_MASK_REGIDS
	.align		4
        /*0078*/ 	.byte	0x04, 0x29
        /*007a*/ 	.short	(.L_587 - .L_586)


	//   ....[0]....
.L_586:
        /*007c*/ 	.word	0xffffffff


	//----- nvinfo : EIATTR_COOP_GROUP_INSTR_OFFSETS
	.align		4
.L_587:
        /*0080*/ 	.byte	0x04, 0x28
        /*0082*/ 	.short	(.L_589 - .L_588)


	//   ....[0]....
.L_588:
        /*0084*/ 	.word	0x000019e0


	//----- nvinfo : EIATTR_VRC_CTA_INIT_COUNT
	.align		4
.L_589:
        /*0088*/ 	.byte	0x02, 0x4a
	.zero		1
	.zero		1


	//----- nvinfo : EIATTR_MBARRIER_INSTR_OFFSETS
	.align		4
        /*008c*/ 	.byte	0x04, 0x39
        /*008e*/ 	.short	(.L_591 - .L_590)


	//   ....[0]....
.L_590:
        /*0090*/ 	.word	0x00000270
        /*0094*/ 	.word	0x000000ff
        /*0098*/ 	.word	0x00000000
        /*009c*/ 	.short	0x0100
        /*009e*/ 	.byte	0x0f
	.zero		1


	//   ....[1]....
        /*00a0*/ 	.word	0x00000420
        /*00a4*/ 	.word	0x000000ff
        /*00a8*/ 	.word	0x00000000
        /*00ac*/ 	.short	0x010a
        /*00ae*/ 	.byte	0x04
	.zero		1


	//----- nvinfo : EIATTR_NUM_MBARRIERS
	.align		4
.L_591:
        /*00b0*/ 	.byte	0x03, 0x38
        /*00b2*/ 	.short	0x0001


	//----- nvinfo : EIATTR_EXIT_INSTR_OFFSETS
	.align		4
        /*00b4*/ 	.byte	0x04, 0x1c
        /*00b6*/ 	.short	(.L_593 - .L_592)


	//   ....[0]....
.L_592:
        /*00b8*/ 	.word	0x00001a30


	//   ....[1]....
        /*00bc*/ 	.word	0x00001bc0


	//   ....[2]....
        /*00c0*/ 	.word	0x00001c30


	//   ....[3]....
        /*00c4*/ 	.word	0x00001e10


	//----- nvinfo : EIATTR_MAX_THREADS
	.align		4
.L_593:
        /*00c8*/ 	.byte	0x04, 0x05
        /*00ca*/ 	.short	(.L_595 - .L_594)
.L_594:
        /*00cc*/ 	.word	0x00000080
        /*00d0*/ 	.word	0x00000001
        /*00d4*/ 	.word	0x00000001


	//----- nvinfo : EIATTR_CRS_STACK_SIZE
	.align		4
.L_595:
        /*00d8*/ 	.byte	0x04, 0x1e
        /*00da*/ 	.short	(.L_597 - .L_596)
.L_596:
        /*00dc*/ 	.word	0x00000000


	//----- nvinfo : EIATTR_CBANK_PARAM_SIZE
	.align		4
.L_597:
        /*00e0*/ 	.byte	0x03, 0x19
        /*00e2*/ 	.short	0x0038


	//----- nvinfo : EIATTR_PARAM_CBANK
	.align		4
        /*00e4*/ 	.byte	0x04, 0x0a
        /*00e6*/ 	.short	(.L_599 - .L_598)
	.align		4
.L_598:
        /*00e8*/ 	.word	index@(.nv.constant0._ZN3cub18CUB_300001_SM_10006detail9transform16transform_kernelINS2_10policy_hubILb0EN4cuda3std3__45tupleIJN6thrust24THRUST_300001_SM_1000_NS6detail15normal_iteratorINSA_10device_ptrIjEEEESF_EEEE10policy1000EiNS7_5minusIjEENSC_INSD_IiEEEEJPjSN_EEEvT0_iT1_T2_DpNS2_10kernel_argIT3_EE)
        /*00ec*/ 	.short	0x0380
        /*00ee*/ 	.short	0x0038


	//----- nvinfo : EIATTR_SW_WAR
	.align		4
.L_599:
        /*00f0*/ 	.byte	0x04, 0x36
        /*00f2*/ 	.short	(.L_601 - .L_600)
.L_600:
        /*00f4*/ 	.word	0x00000008
.L_601:


//--------------------- .nv.info._ZN3cub18CUB_300001_SM_10006detail8for_each13static_kernelINS2_12policy_hub_t12policy_500_tElNS2_12op_wrapper_tIlN6thrust24THRUST_300001_SM_1000_NS6system6detail7generic6detail21binary_search_functorINS8_6detail15normal_iteratorINS8_10device_ptrIiEEEENSC_18binary_search_lessENSC_3ubfEEENS8_12zip_iteratorIN4cuda3std3__45tupleIJNS8_17counting_iteratorIjNS8_11use_defaultESS_SS_EENSF_INSG_IjEEEEEEEEEEEEEvT0_T1_ --------------------------
	.section	.nv.info._ZN3cub18CUB_300001_SM_10006detail8for_each13static_kernelINS2_12policy_hub_t12policy_500_tElNS2_12op_wrapper_tIlN6thrust24THRUST_300001_SM_1000_NS6system6detail7generic6detail21binary_search_functorINS8_6detail15normal_iteratorINS8_10device_ptrIiEEEENSC_18binary_search_lessENSC_3ubfEEENS8_12zip_iteratorIN4cuda3std3__45tupleIJNS8_17counting_iteratorIjNS8_11use_defaultESS_SS_EENSF_INSG_IjEEEEEEEEEEEEEvT0_T1_,"",@"SHT_CUDA_INFO"
	.sectionflags	@""
	.align	4


	//----- nvinfo : EIATTR_CUDA_API_VERSION
	.align		4
        /*0000*/ 	.byte	0x04, 0x37
        /*0002*/ 	.short	(.L_603 - .L_602)
.L_602:
        /*0004*/ 	.word	0x00000082


	//----- nvinfo : EIATTR_KPARAM_INFO
	.align		4
.L_603:
        /*0008*/ 	.byte	0x04, 0x17
        /*000a*/ 	.short	(.L_605 - .L_604)
.L_604:
        /*000c*/ 	.word	0x00000000
        /*0010*/ 	.short	0x0001
        /*0012*/ 	.short	0x0008
        /*0014*/ 	.byte	0x00, 0xf0, 0xa1, 0x00


	//----- nvinfo : EIATTR_KPARAM_INFO
	.align		4
.L_605:
        /*0018*/ 	.byte	0x04, 0x17
        /*001a*/ 	.short	(.L_607 - .L_606)
.L_606:
        /*001c*/ 	.word	0x00000000
        /*0020*/ 	.short	0x0000
        /*0022*/ 	.short	0x0000
        /*0024*/ 	.byte	0x00, 0xf0, 0x21, 0x00


	//----- nvinfo : EIATTR_SPARSE_MMA_MASK
	.align		4
.L_607:
        /*0028*/ 	.byte	0x03, 0x50
        /*002a*/ 	.short	0x0000


	//----- nvinfo : EIATTR_MAXREG_COUNT
	.align		4
        /*002c*/ 	.byte	0x03, 0x1b
        /*002e*/ 	.short	0x00ff


	//----- nvinfo : EIATTR_MERCURY_ISA_VERSION
	.align		4
        /*0030*/ 	.byte	0x03, 0x5f
        /*0032*/ 	.short	0x0101


	//----- nvinfo : EIATTR_VRC_CTA_INIT_COUNT
	.align		4
        /*0034*/ 	.byte	0x02, 0x4a
	.zero		1
	.zero		1


	//----- nvinfo : EIATTR_EXIT_INSTR_OFFSETS
	.align		4
        /*0038*/ 	.byte	0x04, 0x1c
        /*003a*/ 	.short	(.L_609 - .L_608)


	//   ....[0]....
.L_608:
        /*003c*/ 	.word	0x00000540


	//   ....[1]....
        /*0040*/ 	.word	0x000005c0


	//   ....[2]....
        /*0044*/ 	.word	0x00000970


	//   ....[3]....
        /*0048*/ 	.word	0x00000b90


	//   ....[4]....
        /*004c*/ 	.word	0x00000c70


	//   ....[5]....
        /*0050*/ 	.word	0x00000c90


	//----- nvinfo : EIATTR_MAX_THREADS
	.align		4
.L_609:
        /*0054*/ 	.byte	0x04, 0x05
        /*0056*/ 	.short	(.L_611 - .L_610)
.L_610:
        /*0058*/ 	.word	0x00000100
        /*005c*/ 	.word	0x00000001
        /*0060*/ 	.word	0x00000001


	//----- nvinfo : EIATTR_CRS_STACK_SIZE
	.align		4
.L_611:
        /*0064*/ 	.byte	0x04, 0x1e
        /*0066*/ 	.short	(.L_613 - .L_612)
.L_612:
        /*0068*/ 	.word	0x00000000


	//----- nvinfo : EIATTR_CBANK_PARAM_SIZE
	.align		4
.L_613:
        /*006c*/ 	.byte	0x03, 0x19
        /*006e*/ 	.short	0x0030


	//----- nvinfo : EIATTR_PARAM_CBANK
	.align		4
        /*0070*/ 	.byte	0x04, 0x0a
        /*0072*/ 	.short	(.L_615 - .L_614)
	.align		4
.L_614:
        /*0074*/ 	.word	index@(.nv.constant0._ZN3cub18CUB_300001_SM_10006detail8for_each13static_kernelINS2_12policy_hub_t12policy_500_tElNS2_12op_wrapper_tIlN6thrust24THRUST_300001_SM_1000_NS6system6detail7generic6detail21binary_search_functorINS8_6detail15normal_iteratorINS8_10device_ptrIiEEEENSC_18binary_search_lessENSC_3ubfEEENS8_12zip_iteratorIN4cuda3std3__45tupleIJNS8_17counting_iteratorIjNS8_11use_defaultESS_SS_EENSF_INSG_IjEEEEEEEEEEEEEvT0_T1_)
        /*0078*/ 	.short	0x0380
        /*007a*/ 	.short	0x0030


	//----- nvinfo : EIATTR_SW_WAR
	.align		4
.L_615:
        /*007c*/ 	.byte	0x04, 0x36
        /*007e*/ 	.short	(.L_617 - .L_616)
.L_616:
        /*0080*/ 	.word	0x00000008
.L_617:


//--------------------- .nv.info._ZN3cub18CUB_300001_SM_10006detail8for_each13static_kernelINS2_12policy_hub_t12policy_500_tElNS2_12op_wrapper_tIlN6thrust24THRUST_300001_SM_1000_NS6system6detail7generic6detail21binary_search_functorINS8_6detail15normal_iteratorINS8_10device_ptrIiEEEENSC_18binary_search_lessENSC_3lbfEEENS8_12zip_iteratorIN4cuda3std3__45tupleIJNS8_17counting_iteratorIjNS8_11use_defaultESS_SS_EENSF_INSG_IjEEEEEEEEEEEEEvT0_T1_ --------------------------
	.section	.nv.info._ZN3cub18CUB_300001_SM_10006detail8for_each13static_kernelINS2_12policy_hub_t12policy_500_tElNS2_12op_wrapper_tIlN6thrust24THRUST_300001_SM_1000_NS6system6detail7generic6detail21binary_search_functorINS8_6detail15normal_iteratorINS8_10device_ptrIiEEEENSC_18binary_search_lessENSC_3lbfEEENS8_12zip_iteratorIN4cuda3std3__45tupleIJNS8_17counting_iteratorIjNS8_11use_defaultESS_SS_EENSF_INSG_IjEEEEEEEEEEEEEvT0_T1_,"",@"SHT_CUDA_INFO"
	.sectionflags	@""
	.align	4


	//----- nvinfo : EIATTR_CUDA_API_VERSION
	.align		4
        /*0000*/ 	.byte	0x04, 0x37
        /*0002*/ 	.short	(.L_619 - .L_618)
.L_618:
        /*0004*/ 	.word	0x00000082


	//----- nvinfo : EIATTR_KPARAM_INFO
	.align		4
.L_619:
        /*0008*/ 	.byte	0x04, 0x17
        /*000a*/ 	.short	(.L_621 - .L_620)
.L_620:
        /*000c*/ 	.word	0x00000000
        /*0010*/ 	.short	0x0001
        /*0012*/ 	.short	0x0008
        /*0014*/ 	.byte	0x00, 0xf0, 0xa1, 0x00


	//----- nvinfo : EIATTR_KPARAM_INFO
	.align		4
.L_621:
        /*0018*/ 	.byte	0x04, 0x17
        /*001a*/ 	.short	(.L_623 - .L_622)
.L_622:
        /*001c*/ 	.word	0x00000000
        /*0020*/ 	.short	0x0000
        /*0022*/ 	.short	0x0000
        /*0024*/ 	.byte	0x00, 0xf0, 0x21, 0x00


	//----- nvinfo : EIATTR_SPARSE_MMA_MASK
	.align		4
.L_623:
        /*0028*/ 	.byte	0x03, 0x50
        /*002a*/ 	.short	0x0000


	//----- nvinfo : EIATTR_MAXREG_COUNT
	.align		4
        /*002c*/ 	.byte	0x03, 0x1b
        /*002e*/ 	.short	0x00ff


	//----- nvinfo : EIATTR_MERCURY_ISA_VERSION
	.align		4
        /*0030*/ 	.byte	0x03, 0x5f
        /*0032*/ 	.short	0x0101


	//----- nvinfo : EIATTR_VRC_CTA_INIT_COUNT
	.align		4
        /*0034*/ 	.byte	0x02, 0x4a
	.zero		1
	.zero		1


	//----- nvinfo : EIATTR_EXIT_INSTR_OFFSETS
	.align		4
        /*0038*/ 	.byte	0x04, 0x1c
        /*003a*/ 	.short	(.L_625 - .L_624)


	//   ....[0]....
.L_624:
        /*003c*/ 	.word	0x00000540


	//   ....[1]....
        /*0040*/ 	.word	0x000005c0


	//   ....[2]....
        /*0044*/ 	.word	0x00000970


	//   ....[3]....
        /*0048*/ 	.word	0x00000b90


	//   ....[4]....
        /*004c*/ 	.word	0x00000c70


	//   ....[5]....
        /*0050*/ 	.word	0x00000c90


	//----- nvinfo : EIATTR_MAX_THREADS
	.align		4
.L_625:
        /*0054*/ 	.byte	0x04, 0x05
        /*0056*/ 	.short	(.L_627 - .L_626)
.L_626:
        /*0058*/ 	.word	0x00000100
        /*005c*/ 	.word	0x00000001
        /*0060*/ 	.word	0x00000001


	//----- nvinfo : EIATTR_CRS_STACK_SIZE
	.align		4
.L_627:
        /*0064*/ 	.byte	0x04, 0x1e
        /*0066*/ 	.short	(.L_629 - .L_628)
.L_628:
        /*0068*/ 	.word	0x00000000


	//----- nvinfo : EIATTR_CBANK_PARAM_SIZE
	.align		4
.L_629:
        /*006c*/ 	.byte	0x03, 0x19
        /*006e*/ 	.short	0x0030


	//----- nvinfo : EIATTR_PARAM_CBANK
	.align		4
        /*0070*/ 	.byte	0x04, 0x0a
        /*0072*/ 	.short	(.L_631 - .L_630)
	.align		4
.L_630:
        /*0074*/ 	.word	index@(.nv.constant0._ZN3cub18CUB_300001_SM_10006detail8for_each13static_kernelINS2_12policy_hub_t12policy_500_tElNS2_12op_wrapper_tIlN6thrust24THRUST_300001_SM_1000_NS6system6detail7generic6detail21binary_search_functorINS8_6detail15normal_iteratorINS8_10device_ptrIiEEEENSC_18binary_search_lessENSC_3lbfEEENS8_12zip_iteratorIN4cuda3std3__45tupleIJNS8_17counting_iteratorIjNS8_11use_defaultESS_SS_EENSF_INSG_IjEEEEEEEEEEEEEvT0_T1_)
        /*0078*/ 	.short	0x0380
        /*007a*/ 	.short	0x0030


	//----- nvinfo : EIATTR_SW_WAR
	.align		4
.L_631:
        /*007c*/ 	.byte	0x04, 0x36
        /*007e*/ 	.short	(.L_633 - .L_632)
.L_632:
        /*0080*/ 	.word	0x00000008
.L_633:


//--------------------- .nv.info._ZN3cub18CUB_300001_SM_10006detail8for_each13static_kernelINS2_12policy_hub_t12policy_500_tEmN6thrust24THRUST_300001_SM_1000_NS8cuda_cub20__uninitialized_fill7functorINS7_10device_ptrIjEEjEEEEvT0_T1_ --------------------------
	.section	.nv.info._ZN3cub18CUB_300001_SM_10006detail8for_each13static_kernelINS2_12policy_hub_t12policy_500_tEmN6thrust24THRUST_300001_SM_1000_NS8cuda_cub20__uninitialized_fill7functorINS7_10device_ptrIjEEjEEEEvT0_T1_,"",@"SHT_CUDA_INFO"
	.sectionflags	@""
	.align	4


	//----- nvinfo : EIATTR_CUDA_API_VERSION
	.align		4
        /*0000*/ 	.byte	0x04, 0x37
        /*0002*/ 	.short	(.L_635 - .L_634)
.L_634:
        /*0004*/ 	.word	0x00000082


	//----- nvinfo : EIATTR_KPARAM_INFO
	.align		4
.L_635:
        /*0008*/ 	.byte	0x04, 0x17
        /*000a*/ 	.short	(.L_637 - .L_636)
.L_636:
        /*000c*/ 	.word	0x00000000
        /*0010*/ 	.short	0x0001
        /*0012*/ 	.short	0x0008
        /*0014*/ 	.byte	0x00, 0xf0, 0x41, 0x00


	//----- nvinfo : EIATTR_KPARAM_INFO
	.align		4
.L_637:
        /*0018*/ 	.byte	0x04, 0x17
        /*001a*/ 	.short	(.L_639 - .L_638)
.L_638:
        /*001c*/ 	.word	0x00000000
        /*0020*/ 	.short	0x0000
        /*0022*/ 	.short	0x0000
        /*0024*/ 	.byte	0x00, 0xf0, 0x21, 0x00


	//----- nvinfo : EIATTR_SPARSE_MMA_MASK
	.align		4
.L_639:
        /*0028*/ 	.byte	0x03, 0x50
        /*002a*/ 	.short	0x0000


	//----- nvinfo : EIATTR_MAXREG_COUNT
	.align		4
        /*002c*/ 	.byte	0x03, 0x1b
        /*002e*/ 	.short	0x00ff


	//----- nvinfo : EIATTR_MERCURY_ISA_VERSION
	.align		4
        /*0030*/ 	.byte	0x03, 0x5f
        /*0032*/ 	.short	0x0101


	//----- nvinfo : EIATTR_VRC_CTA_INIT_COUNT
	.align		4
        /*0034*/ 	.byte	0x02, 0x4a
	.zero		1
	.zero		1


	//----- nvinfo : EIATTR_EXIT_INSTR_OFFSETS
	.align		4
        /*0038*/ 	.byte	0x04, 0x1c
        /*003a*/ 	.short	(.L_641 - .L_640)


	//   ....[0]....
.L_640:
        /*003c*/ 	.word	0x00000130


	//   ....[1]....
        /*0040*/ 	.word	0x00000230


	//   ....[2]....
        /*0044*/ 	.word	0x00000260


	//----- nvinfo : EIATTR_MAX_THREADS
	.align		4
.L_641:
        /*0048*/ 	.byte	0x04, 0x05
        /*004a*/ 	.short	(.L_643 - .L_642)
.L_642:
        /*004c*/ 	.word	0x00000100
        /*0050*/ 	.word	0x00000001
        /*0054*/ 	.word	0x00000001


	//----- nvinfo : EIATTR_CBANK_PARAM_SIZE
	.align		4
.L_643:
        /*0058*/ 	.byte	0x03, 0x19
        /*005a*/ 	.short	0x0018


	//----- nvinfo : EIATTR_PARAM_CBANK
	.align		4
        /*005c*/ 	.byte	0x04, 0x0a
        /*005e*/ 	.short	(.L_645 - .L_644)
	.align		4
.L_644:
        /*0060*/ 	.word	index@(.nv.constant0._ZN3cub18CUB_300001_SM_10006detail8for_each13static_kernelINS2_12policy_hub_t12policy_500_tEmN6thrust24THRUST_300001_SM_1000_NS8cuda_cub20__uninitialized_fill7functorINS7_10device_ptrIjEEjEEEEvT0_T1_)
        /*0064*/ 	.short	0x0380
        /*0066*/ 	.short	0x0018


	//----- nvinfo : EIATTR_SW_WAR
	.align		4
.L_645:
        /*0068*/ 	.byte	0x04, 0x36
        /*006a*/ 	.short	(.L_647 - .L_646)
.L_646:
        /*006c*/ 	.word	0x00000008
.L_647:


//--------------------- .nv.info._ZN3cub18CUB_300001_SM_10006detail8for_each13static_kernelINS2_12policy_hub_t12policy_500_tElN6thrust24THRUST_300001_SM_1000_NS8cuda_cub6__fill7functorINS7_6detail15normal_iteratorINS7_10device_ptrIfEEEEiEEEEvT0_T1_ --------------------------
	.section	.nv.info._ZN3cub18CUB_300001_SM_10006detail8for_each13static_kernelINS2_12policy_hub_t12policy_500_tElN6thrust24THRUST_300001_SM_1000_NS8cuda_cub6__fill7functorINS7_6detail15normal_iteratorINS7_10device_ptrIfEEEEiEEEEvT0_T1_,"",@"SHT_CUDA_INFO"
	.sectionflags	@""
	.align	4


	//----- nvinfo : EIATTR_CUDA_API_VERSION
	.align		4
        /*0000*/ 	.byte	0x04, 0x37
        /*0002*/ 	.short	(.L_649 - .L_648)
.L_648:
        /*0004*/ 	.word	0x00000082


	//----- nvinfo : EIATTR_KPARAM_INFO
	.align		4
.L_649:
        /*0008*/ 	.byte	0x04, 0x17
        /*000a*/ 	.short	(.L_651 - .L_650)
.L_650:
        /*000c*/ 	.word	0x00000000
        /*0010*/ 	.short	0x0001
        /*0012*/ 	.short	0x0008
        /*0014*/ 	.byte	0x00, 0xf0, 0x41, 0x00


	//----- nvinfo : EIATTR_KPARAM_INFO
	.align		4
.L_651:
        /*0018*/ 	.byte	0x04, 0x17
        /*001a*/ 	.short	(.L_653 - .L_652)
.L_652:
        /*001c*/ 	.word	0x00000000
        /*0020*/ 	.short	0x0000
        /*0022*/ 	.short	0x0000
        /*0024*/ 	.byte	0x00, 0xf0, 0x21, 0x00


	//----- nvinfo : EIATTR_SPARSE_MMA_MASK
	.align		4
.L_653:
        /*0028*/ 	.byte	0x03, 0x50
        /*002a*/ 	.short	0x0000


	//----- nvinfo : EIATTR_MAXREG_COUNT
	.align		4
        /*002c*/ 	.byte	0x03, 0x1b
        /*002e*/ 	.short	0x00ff


	//----- nvinfo : EIATTR_MERCURY_ISA_VERSION
	.align		4
        /*0030*/ 	.byte	0x03, 0x5f
        /*0032*/ 	.short	0x0101


	//----- nvinfo : EIATTR_VRC_CTA_INIT_COUNT
	.align		4
        /*0034*/ 	.byte	0x02, 0x4a
	.zero		1
	.zero		1


	//----- nvinfo : EIATTR_EXIT_INSTR_OFFSETS
	.align		4
        /*0038*/ 	.byte	0x04, 0x1c
        /*003a*/ 	.short	(.L_655 - .L_654)


	//   ....[0]....
.L_654:
        /*003c*/ 	.word	0x00000140


	//   ....[1]....
        /*0040*/ 	.word	0x00000260


	//   ....[2]....
        /*0044*/ 	.word	0x00000280


	//----- nvinfo : EIATTR_MAX_THREADS
	.align		4
.L_655:
        /*0048*/ 	.byte	0x04, 0x05
        /*004a*/ 	.short	(.L_657 - .L_656)
.L_656:
        /*004c*/ 	.word	0x00000100
        /*0050*/ 	.word	0x00000001
        /*0054*/ 	.word	0x00000001


	//----- nvinfo : EIATTR_CBANK_PARAM_SIZE
	.align		4
.L_657:
        /*0058*/ 	.byte	0x03, 0x19
        /*005a*/ 	.short	0x0018


	//----- nvinfo : EIATTR_PARAM_CBANK
	.align		4
        /*005c*/ 	.byte	0x04, 0x0a
        /*005e*/ 	.short	(.L_659 - .L_658)
	.align		4
.L_658:
        /*0060*/ 	.word	index@(.nv.constant0._ZN3cub18CUB_300001_SM_10006detail8for_each13static_kernelINS2_12policy_hub_t12policy_500_tElN6thrust24THRUST_300001_SM_1000_NS8cuda_cub6__fill7functorINS7_6detail15normal_iteratorINS7_10device_ptrIfEEEEiEEEEvT0_T1_)
        /*0064*/ 	.short	0x0380
        /*0066*/ 	.short	0x0018


	//----- nvinfo : EIATTR_SW_WAR
	.align		4
.L_659:
        /*0068*/ 	.byte	0x04, 0x36
        /*006a*/ 	.short	(.L_661 - .L_660)
.L_660:
        /*006c*/ 	.word	0x00000008
.L_661:


//--------------------- .nv.info._ZN3cub18CUB_300001_SM_10006detail8for_each13static_kernelINS2_12policy_hub_t12policy_500_tEmN6thrust24THRUST_300001_SM_1000_NS8cuda_cub20__uninitialized_fill7functorINS7_10device_ptrIfEEfEEEEvT0_T1_ --------------------------
	.section	.nv.info._ZN3cub18CUB_300001_SM_10006detail8for_each13static_kernelINS2_12policy_hub_t12policy_500_tEmN6thrust24THRUST_300001_SM_1000_NS8cuda_cub20__uninitialized_fill7functorINS7_10device_ptrIfEEfEEEEvT0_T1_,"",@"SHT_CUDA_INFO"
	.sectionflags	@""
	.align	4


	//----- nvinfo : EIATTR_CUDA_API_VERSION
	.align		4
        /*0000*/ 	.byte	0x04, 0x37
        /*0002*/ 	.short	(.L_663 - .L_662)
.L_662:
        /*0004*/ 	.word	0x00000082


	//----- nvinfo : EIATTR_KPARAM_INFO
	.align		4
.L_663:
        /*0008*/ 	.byte	0x04, 0x17
        /*000a*/ 	.short	(.L_665 - .L_664)
.L_664:
        /*000c*/ 	.word	0x00000000
        /*0010*/ 	.short	0x0001
        /*0012*/ 	.short	0x0008
        /*0014*/ 	.byte	0x00, 0xf0, 0x41, 0x00


	//----- nvinfo : EIATTR_KPARAM_INFO
	.align		4
.L_665:
        /*0018*/ 	.byte	0x04, 0x17
        /*001a*/ 	.short	(.L_667 - .L_666)
.L_666:
        /*001c*/ 	.word	0x00000000
        /*0020*/ 	.short	0x0000
        /*0022*/ 	.short	0x0000
        /*0024*/ 	.byte	0x00, 0xf0, 0x21, 0x00


	//----- nvinfo : EIATTR_SPARSE_MMA_MASK
	.align		4
.L_667:
        /*0028*/ 	.byte	0x03, 0x50
        /*002a*/ 	.short	0x0000


	//----- nvinfo : EIATTR_MAXREG_COUNT
	.align		4
        /*002c*/ 	.byte	0x03, 0x1b
        /*002e*/ 	.short	0x00ff


	//----- nvinfo : EIATTR_MERCURY_ISA_VERSION
	.align		4
        /*0030*/ 	.byte	0x03, 0x5f
        /*0032*/ 	.short	0x0101


	//----- nvinfo : EIATTR_VRC_CTA_INIT_COUNT
	.align		4
        /*0034*/ 	.byte	0x02, 0x4a
	.zero		1
	.zero		1


	//----- nvinfo : EIATTR_EXIT_INSTR_OFFSETS
	.align		4
        /*0038*/ 	.byte	0x04, 0x1c
        /*003a*/ 	.short	(.L_669 - .L_668)


	//   ....[0]....
.L_668:
        /*003c*/ 	.word	0x00000130


	//   ....[1]....
        /*0040*/ 	.word	0x00000230


	//   ....[2]....
        /*0044*/ 	.word	0x00000260


	//----- nvinfo : EIATTR_MAX_THREADS
	.align		4
.L_669:
        /*0048*/ 	.byte	0x04, 0x05
        /*004a*/ 	.short	(.L_671 - .L_670)
.L_670:
        /*004c*/ 	.word	0x00000100
        /*0050*/ 	.word	0x00000001
        /*0054*/ 	.word	0x00000001


	//----- nvinfo : EIATTR_CBANK_PARAM_SIZE
	.align		4
.L_671:
        /*0058*/ 	.byte	0x03, 0x19
        /*005a*/ 	.short	0x0018


	//----- nvinfo : EIATTR_PARAM_CBANK
	.align		4
        /*005c*/ 	.byte	0x04, 0x0a
        /*005e*/ 	.short	(.L_673 - .L_672)
	.align		4
.L_672:
        /*0060*/ 	.word	index@(.nv.constant0._ZN3cub18CUB_300001_SM_10006detail8for_each13static_kernelINS2_12policy_hub_t12policy_500_tEmN6thrust24THRUST_300001_SM_1000_NS8cuda_cub20__uninitialized_fill7functorINS7_10device_ptrIfEEfEEEEvT0_T1_)
        /*0064*/ 	.short	0x0380
        /*0066*/ 	.short	0x0018


	//----- nvinfo : EIATTR_SW_WAR
	.align		4
.L_673:
        /*0068*/ 	.byte	0x04, 0x36
        /*006a*/ 	.short	(.L_675 - .L_674)
.L_674:
        /*006c*/ 	.word	0x00000008
.L_675:


//--------------------- .nv.info._ZN3cub18CUB_300001_SM_10006detail8for_each13static_kernelINS2_12policy_hub_t12policy_500_tEmN6thrust24THRUST_300001_SM_1000_NS8cuda_cub20__uninitialized_fill7functorINS7_10device_ptrIiEEiEEEEvT0_T1_ --------------------------
	.section	.nv.info._ZN3cub18CUB_300001_SM_10006detail8for_each13static_kernelINS2_12policy_hub_t12policy_500_tEmN6thrust24THRUST_300001_SM_1000_NS8cuda_cub20__uninitialized_fill7functorINS7_10device_ptrIiEEiEEEEvT0_T1_,"",@"SHT_CUDA_INFO"
	.sectionflags	@""
	.align	4


	//----- nvinfo : EIATTR_CUDA_API_VERSION
	.align		4
        /*0000*/ 	.byte	0x04, 0x37
        /*0002*/ 	.short	(.L_677 - .L_676)
.L_676:
        /*0004*/ 	.word	0x00000082


	//----- nvinfo : EIATTR_KPARAM_INFO
	.align		4
.L_677:
        /*0008*/ 	.byte	0x04, 0x17
        /*000a*/ 	.short	(.L_679 - .L_678)
.L_678:
        /*000c*/ 	.word	0x00000000
        /*0010*/ 	.short	0x0001
        /*0012*/ 	.short	0x0008
        /*0014*/ 	.byte	0x00, 0xf0, 0x41, 0x00


	//----- nvinfo : EIATTR_KPARAM_INFO
	.align		4
.L_679:
        /*0018*/ 	.byte	0x04, 0x17
        /*001a*/ 	.short	(.L_681 - .L_680)
.L_680:
        /*001c*/ 	.word	0x00000000
        /*0020*/ 	.short	0x0000
        /*0022*/ 	.short	0x0000
        /*0024*/ 	.byte	0x00, 0xf0, 0x21, 0x00


	//----- nvinfo : EIATTR_SPARSE_MMA_MASK
	.align		4
.L_681:
        /*0028*/ 	.byte	0x03, 0x50
        /*002a*/ 	.short	0x0000


	//----- nvinfo : EIATTR_MAXREG_COUNT
	.align		4
        /*002c*/ 	.byte	0x03, 0x1b
        /*002e*/ 	.short	0x00ff


	//----- nvinfo : EIATTR_MERCURY_ISA_VERSION
	.align		4
        /*0030*/ 	.byte	0x03, 0x5f
        /*0032*/ 	.short	0x0101


	//----- nvinfo : EIATTR_VRC_CTA_INIT_COUNT
	.align		4
        /*0034*/ 	.byte	0x02, 0x4a
	.zero		1
	.zero		1


	//----- nvinfo : EIATTR_EXIT_INSTR_OFFSETS
	.align		4
        /*0038*/ 	.byte	0x04, 0x1c
        /*003a*/ 	.short	(.L_683 - .L_682)


	//   ....[0]....
.L_682:
        /*003c*/ 	.word	0x00000130


	//   ....[1]....
        /*0040*/ 	.word	0x00000230


	//   ....[2]....
        /*0044*/ 	.word	0x00000260


	//----- nvinfo : EIATTR_MAX_THREADS
	.align		4
.L_683:
        /*0048*/ 	.byte	0x04, 0x05
        /*004a*/ 	.short	(.L_685 - .L_684)
.L_684:
        /*004c*/ 	.word	0x00000100
        /*0050*/ 	.word	0x00000001
        /*0054*/ 	.word	0x00000001


	//----- nvinfo : EIATTR_CBANK_PARAM_SIZE
	.align		4
.L_685:
        /*0058*/ 	.byte	0x03, 0x19
        /*005a*/ 	.short	0x0018


	//----- nvinfo : EIATTR_PARAM_CBANK
	.align		4
        /*005c*/ 	.byte	0x04, 0x0a
        /*005e*/ 	.short	(.L_687 - .L_686)
	.align		4
.L_686:
        /*0060*/ 	.word	index@(.nv.constant0._ZN3cub18CUB_300001_SM_10006detail8for_each13static_kernelINS2_12policy_hub_t12policy_500_tEmN6thrust24THRUST_300001_SM_1000_NS8cuda_cub20__uninitialized_fill7functorINS7_10device_ptrIiEEiEEEEvT0_T1_)
        /*0064*/ 	.short	0x0380
        /*0066*/ 	.short	0x0018


	//----- nvinfo : EIATTR_SW_WAR
	.align		4
.L_687:
        /*0068*/ 	.byte	0x04, 0x36
        /*006a*/ 	.short	(.L_689 - .L_688)
.L_688:
        /*006c*/ 	.word	0x00000008
.L_689:


//--------------------- .nv.info._ZN3cub18CUB_300001_SM_10006detail6reduce28DeviceReduceSingleTileKernelINS2_10policy_hubIN4cuda3std3__45tupleIJblEEEyN6thrust24THRUST_300001_SM_1000_NS8cuda_cub9__find_if7functorIS9_EEE10Policy1000EPS9_SI_iSF_S9_S9_NS7_10__identityEEEvT0_T1_T2_T3_T4_T6_ --------------------------
	.section	.nv.info._ZN3cub18CUB_300001_SM_10006detail6reduce28DeviceReduceSingleTileKernelINS2_10policy_hubIN4cuda3std3__45tupleIJblEEEyN6thrust24THRUST_300001_SM_1000_NS8cuda_cub9__find_if7functorIS9_EEE10Policy1000EPS9_SI_iSF_S9_S9_NS7_10__identityEEEvT0_T1_T2_T3_T4_T6_,"",@"SHT_CUDA_INFO"
	.sectionflags	@""
	.align	4


	//----- nvinfo : EIATTR_CUDA_API_VERSION
	.align		4
        /*0000*/ 	.byte	0x04, 0x37
        /*0002*/ 	.short	(.L_691 - .L_690)
.L_690:
        /*0004*/ 	.word	0x00000082


	//----- nvinfo : EIATTR_KPARAM_INFO
	.align		4
.L_691:
        /*0008*/ 	.byte	0x04, 0x17
        /*000a*/ 	.short	(.L_693 - .L_692)
.L_692:
        /*000c*/ 	.word	0x00000000
        /*0010*/ 	.short	0x0005
        /*0012*/ 	.short	0x0028
        /*0014*/ 	.byte	0x00, 0xf0, 0x05, 0x00


	//----- nvinfo : EIATTR_KPARAM_INFO
	.align		4
.L_693:
        /*0018*/ 	.byte	0x04, 0x17
        /*001a*/ 	.short	(.L_695 - .L_694)
.L_694:
        /*001c*/ 	.word	0x00000000
        /*0020*/ 	.short	0x0004
        /*0022*/ 	.short	0x0018
        /*0024*/ 	.byte	0x00, 0xf0, 0x41, 0x00


	//----- nvinfo : EIATTR_KPARAM_INFO
	.align		4
.L_695:
        /*0028*/ 	.byte	0x04, 0x17
        /*002a*/ 	.short	(.L_697 - .L_696)
.L_696:
        /*002c*/ 	.word	0x00000000
        /*0030*/ 	.short	0x0003
        /*0032*/ 	.short	0x0014
        /*0034*/ 	.byte	0x00, 0xf0, 0x05, 0x00


	//----- nvinfo : EIATTR_KPARAM_INFO
	.align		4
.L_697:
        /*0038*/ 	.byte	0x04, 0x17
        /*003a*/ 	.short	(.L_699 - .L_698)
.L_698:
        /*003c*/ 	.word	0x00000000
        /*0040*/ 	.short	0x0002
        /*0042*/ 	.short	0x0010
        /*0044*/ 	.byte	0x00, 0xf0, 0x11, 0x00


	//----- nvinfo : EIATTR_KPARAM_INFO
	.align		4
.L_699:
        /*0048*/ 	.byte	0x04, 0x17
        /*004a*/ 	.short	(.L_701 - .L_700)
.L_700:
        /*004c*/ 	.word	0x00000000
        /*0050*/ 	.short	0x0001
        /*0052*/ 	.short	0x0008
        /*0054*/ 	.byte	0x00, 0xf5, 0x21, 0x00


	//----- nvinfo : EIATTR_KPARAM_INFO
	.align		4
.L_701:
        /*0058*/ 	.byte	0x04, 0x17
        /*005a*/ 	.short	(.L_703 - .L_702)
.L_702:
        /*005c*/ 	.word	0x00000000
        /*0060*/ 	.short	0x0000
        /*0062*/ 	.short	0x0000
        /*0064*/ 	.byte	0x00, 0xf5, 0x21, 0x00


	//----- nvinfo : EIATTR_SPARSE_MMA_MASK
	.align		4
.L_703:
        /*0068*/ 	.byte	0x03, 0x50
        /*006a*/ 	.short	0x0000


	//----- nvinfo : EIATTR_MAXREG_COUNT
	.align		4
        /*006c*/ 	.byte	0x03, 0x1b
        /*006e*/ 	.short	0x00ff


	//----- nvinfo : EIATTR_NUM_BARRIERS
	.align		4
        /*0070*/ 	.byte	0x02, 0x4c
        /*0072*/ 	.byte	0x01
	.zero		1


	//----- nvinfo : EIATTR_MERCURY_ISA_VERSION
	.align		4
        /*0074*/ 	.byte	0x03, 0x5f
        /*0076*/ 	.short	0x0101


	//----- nvinfo : EIATTR_COOP_GROUP_MASK_REGIDS
	.align		4
        /*0078*/ 	.byte	0x04, 0x29
        /*007a*/ 	.short	(.L_705 - .L_704)


	//   ....[0]....
.L_704:
        /*007c*/ 	.word	0xffffffff


	//   ....[1]....
        /*0080*/ 	.word	0xffffffff


	//   ....[2]....
        /*0084*/ 	.word	0xffffffff


	//   ....[3]....
        /*0088*/ 	.word	0xffffffff


	//   ....[4]....
        /*008c*/ 	.word	0xffffffff


	//   ....[5]....
        /*0090*/ 	.word	0xffffffff


	//   ....[6]....
        /*0094*/ 	.word	0xffffffff


	//   ....[7]....
        /*0098*/ 	.word	0xffffffff


	//   ....[8]....
        /*009c*/ 	.word	0xffffffff


	//   ....[9]....
        /*00a0*/ 	.word	0xffffffff


	//   ....[10]....
        /*00a4*/ 	.word	0xffffffff


	//   ....[11]....
        /*00a8*/ 	.word	0xffffffff


	//   ....[12]....
        /*00ac*/ 	.word	0xffffffff


	//   ....[13]....
        /*00b0*/ 	.word	0xffffffff


	//   ....[14]....
        /*00b4*/ 	.word	0xffffffff


	//   ....[15]....
        /*00b8*/ 	.word	0xffffffff


	//   ....[16]....
        /*00bc*/ 	.word	0xffffffff


	//   ....[17]....
        /*00c0*/ 	.word	0xffffffff


	//   ....[18]....
        /*00c4*/ 	.word	0xffffffff


	//   ....[19]....
        /*00c8*/ 	.word	0xffffffff


	//   ....[20]....
        /*00cc*/ 	.word	0xffffffff


	//   ....[21]....
        /*00d0*/ 	.word	0xffffffff


	//   ....[22]....
        /*00d4*/ 	.word	0xffffffff


	//   ....[23]....
        /*00d8*/ 	.word	0xffffffff


	//   ....[24]....
        /*00dc*/ 	.word	0xffffffff


	//   ....[25]....
        /*00e0*/ 	.word	0xffffffff


	//   ....[26]....
        /*00e4*/ 	.word	0xffffffff


	//   ....[27]....
        /*00e8*/ 	.word	0xffffffff


	//   ....[28]....
        /*00ec*/ 	.word	0xffffffff


	//   ....[29]....
        /*00f0*/ 	.word	0xffffffff


	//   ....[30]....
        /*00f4*/ 	.word	0xffffffff


	//   ....[31]....
        /*00f8*/ 	.word	0xffffffff


	//   ....[32]....
        /*00fc*/ 	.word	0xffffffff


	//   ....[33]....
        /*0100*/ 	.word	0xffffffff


	//   ....[34]....
        /*0104*/ 	.word	0xffffffff


	//   ....[35]....
        /*0108*/ 	.word	0xffffffff


	//   ....[36]....
        /*010c*/ 	.word	0xffffffff


	//   ....[37]....
        /*0110*/ 	.word	0xffffffff


	//   ....[38]....
        /*0114*/ 	.word	0xffffffff


	//   ....[39]....
        /*0118*/ 	.word	0xffffffff


	//   ....[40]....
        /*011c*/ 	.word	0xffffffff


	//   ....[41]....
        /*0120*/ 	.word	0xffffffff


	//   ....[42]....
        /*0124*/ 	.word	0xffffffff


	//   ....[43]....
        /*0128*/ 	.word	0xffffffff


	//   ....[44]....
        /*012c*/ 	.word	0xffffffff


	//----- nvinfo : EIATTR_COOP_GROUP_INSTR_OFFSETS
	.align		4
.L_705:
        /*0130*/ 	.byte	0x04, 0x28
        /*0132*/ 	.short	(.L_707 - .L_706)


	//   ....[0]....
.L_706:
        /*0134*/ 	.word	0x000007d0


	//   ....[1]....
        /*0138*/ 	.word	0x000007e0


	//   ....[2]....
        /*013c*/ 	.word	0x000007f0


	//   ....[3]....
        /*0140*/ 	.word	0x00000940


	//   ....[4]....
        /*0144*/ 	.word	0x00000970


	//   ....[5]....
        /*0148*/ 	.word	0x000009a0


	//   ....[6]....
        /*014c*/ 	.word	0x00000ac0


	//   ....[7]....
        /*0150*/ 	.word	0x00000ae0


	//   ....[8]....
        /*0154*/ 	.word	0x00000af0


	//   ....[9]....
        /*0158*/ 	.word	0x00000c10


	//   ....[10]....
        /*015c*/ 	.word	0x00000c30


	//   ....[11]....
        /*0160*/ 	.word	0x00000c40


	//   ....[12]....
        /*0164*/ 	.word	0x00000d60


	//   ....[13]....
        /*0168*/ 	.word	0x00000d80


	//   ....[14]....
        /*016c*/ 	.word	0x00000d90


	//   ....[15]....
        /*0170*/ 	.word	0x00001520


	//   ....[16]....
        /*0174*/ 	.word	0x000015b0


	//   ....[17]....
        /*0178*/ 	.word	0x000015e0


	//   ....[18]....
        /*017c*/ 	.word	0x00001700


	//   ....[19]....
        /*0180*/ 	.word	0x00001730


	//   ....[20]....
        /*0184*/ 	.word	0x00001740


	//   ....[21]....
        /*0188*/ 	.word	0x00001860


	//   ....[22]....
        /*018c*/ 	.word	0x00001880


	//   ....[23]....
        /*0190*/ 	.word	0x00001890


	//   ....[24]....
        /*0194*/ 	.word	0x000019b0


	//   ....[25]....
        /*0198*/ 	.word	0x000019d0


	//   ....[26]....
        /*019c*/ 	.word	0x000019e0


	//   ....[27]....
        /*01a0*/ 	.word	0x00001b00


	//   ....[28]....
        /*01a4*/ 	.word	0x00001b20


	//   ....[29]....
        /*01a8*/ 	.word	0x00001b30


	//   ....[30]....
        /*01ac*/ 	.word	0x000031b0


	//   ....[31]....
        /*01b0*/ 	.word	0x000031c0


	//   ....[32]....
        /*01b4*/ 	.word	0x000031d0


	//   ....[33]....
        /*01b8*/ 	.word	0x00003320


	//   ....[34]....
        /*01bc*/ 	.word	0x00003350


	//   ....[35]....
        /*01c0*/ 	.word	0x00003380


	//   ....[36]....
        /*01c4*/ 	.word	0x000034a0


	//   ....[37]....
        /*01c8*/ 	.word	0x000034c0


	//   ....[38]....
        /*01cc*/ 	.word	0x000034d0


	//   ....[39]....
        /*01d0*/ 	.word	0x000035f0


	//   ....[40]....
        /*01d4*/ 	.word	0x00003610


	//   ....[41]....
        /*01d8*/ 	.word	0x00003620


	//   ....[42]....
        /*01dc*/ 	.word	0x00003740


	//   ....[43]....
        /*01e0*/ 	.word	0x00003760


	//   ....[44]....
        /*01e4*/ 	.word	0x00003770


	//----- nvinfo : EIATTR_VRC_CTA_INIT_COUNT
	.align		4
.L_707:
        /*01e8*/ 	.byte	0x02, 0x4a
	.zero		1
	.zero		1


	//----- nvinfo : EIATTR_EXIT_INSTR_OFFSETS
	.align		4
        /*01ec*/ 	.byte	0x04, 0x1c
        /*01ee*/ 	.short	(.L_709 - .L_708)


	//   ....[0]....
.L_708:
        /*01f0*/ 	.word	0x00000080


	//   ....[1]....
        /*01f4*/ 	.word	0x000000d0


	//   ....[2]....
        /*01f8*/ 	.word	0x00003e80


	//   ....[3]....
        /*01fc*/ 	.word	0x00003f70


	//----- nvinfo : EIATTR_MAX_THREADS
	.align		4
.L_709:
        /*0200*/ 	.byte	0x04, 0x05
        /*0202*/ 	.short	(.L_711 - .L_710)
.L_710:
        /*0204*/ 	.word	0x00000100
        /*0208*/ 	.word	0x00000001
        /*020c*/ 	.word	0x00000001


	//----- nvinfo : EIATTR_CRS_STACK_SIZE
	.align		4
.L_711:
        /*0210*/ 	.byte	0x04, 0x1e
        /*0212*/ 	.short	(.L_713 - .L_712)
.L_712:
        /*0214*/ 	.word	0x00000000


	//----- nvinfo : EIATTR_CBANK_PARAM_SIZE
	.align		4
.L_713:
        /*0218*/ 	.byte	0x03, 0x19
        /*021a*/ 	.short	0x0029


	//----- nvinfo : EIATTR_PARAM_CBANK
	.align		4
        /*021c*/ 	.byte	0x04, 0x0a
        /*021e*/ 	.short	(.L_715 - .L_714)
	.align		4
.L_714:
        /*0220*/ 	.word	index@(.nv.constant0._ZN3cub18CUB_300001_SM_10006detail6reduce28DeviceReduceSingleTileKernelINS2_10policy_hubIN4cuda3std3__45tupleIJblEEEyN6thrust24THRUST_300001_SM_1000_NS8cuda_cub9__find_if7functorIS9_EEE10Policy1000EPS9_SI_iSF_S9_S9_NS7_10__identityEEEvT0_T1_T2_T3_T4_T6_)
        /*0224*/ 	.short	0x0380
        /*0226*/ 	.short	0x0029


	//----- nvinfo : EIATTR_SW_WAR
	.align		4
.L_715:
        /*0228*/ 	.byte	0x04, 0x36
        /*022a*/ 	.short	(.L_717 - .L_716)
.L_716:
        /*022c*/ 	.word	0x00000008
.L_717:


//--------------------- .nv.info._ZN3cub18CUB_300001_SM_10006detail6reduce18DeviceReduceKernelINS2_10policy_hubIN4cuda3std3__45tupleIJblEEEyN6thrust24THRUST_300001_SM_1000_NS8cuda_cub9__find_if7functorIS9_EEE10Policy1000ENSB_12zip_iteratorINS8_IJNSD_26transform_input_iterator_tIbNSC_6detail35transform_pair_of_input_iterators_tIbNSB_6detail15normal_iteratorINSB_10device_ptrIiEEEESQ_NS7_8equal_toIiEEEENS7_10__not_fn_tINS7_10__identityEEEEENSB_17counting_iteratorIlNSB_11use_defaultESZ_SZ_EEEEEEEySF_S9_SV_EEvT0_PT3_T1_NS0_13GridEvenShareIS16_EET2_T4_ --------------------------
	.section	.nv.info._ZN3cub18CUB_300001_SM_10006detail6reduce18DeviceReduceKernelINS2_10policy_hubIN4cuda3std3__45tupleIJblEEEyN6thrust24THRUST_300001_SM_1000_NS8cuda_cub9__find_if7functorIS9_EEE10Policy1000ENSB_12zip_iteratorINS8_IJNSD_26transform_input_iterator_tIbNSC_6detail35transform_pair_of_input_iterators_tIbNSB_6detail15normal_iteratorINSB_10device_ptrIiEEEESQ_NS7_8equal_toIiEEEENS7_10__not_fn_tINS7_10__identityEEEEENSB_17counting_iteratorIlNSB_11use_defaultESZ_SZ_EEEEEEEySF_S9_SV_EEvT0_PT3_T1_NS0_13GridEvenShareIS16_EET2_T4_,"",@"SHT_CUDA_INFO"
	.sectionflags	@""
	.align	4


	//----- nvinfo : EIATTR_CUDA_API_VERSION
	.align		4
        /*0000*/ 	.byte	0x04, 0x37
        /*0002*/ 	.short	(.L_719 - .L_718)
.L_718:
        /*0004*/ 	.word	0x00000082


	//----- nvinfo : EIATTR_KPARAM_INFO
	.align		4
.L_719:
        /*0008*/ 	.byte	0x04, 0x17
        /*000a*/ 	.short	(.L_721 - .L_720)
.L_720:
        /*000c*/ 	.word	0x00000000
        /*0010*/ 	.short	0x0005
        /*0012*/ 	.short	0x0081
        /*0014*/ 	.byte	0x00, 0xf0, 0x05, 0x00


	//----- nvinfo : EIATTR_KPARAM_INFO
	.align		4
.L_721:
        /*0018*/ 	.byte	0x04, 0x17
        /*001a*/ 	.short	(.L_723 - .L_722)
.L_722:
        /*001c*/ 	.word	0x00000000
        /*0020*/ 	.short	0x0004
        /*0022*/ 	.short	0x0080
        /*0024*/ 	.byte	0x00, 0xf0, 0x05, 0x00


	//----- nvinfo : EIATTR_KPARAM_INFO
	.align		4
.L_723:
        /*0028*/ 	.byte	0x04, 0x17
        /*002a*/ 	.short	(.L_725 - .L_724)
.L_724:
        /*002c*/ 	.word	0x00000000
        /*0030*/ 	.short	0x0003
        /*0032*/ 	.short	0x0038
        /*0034*/ 	.byte	0x00, 0xf0, 0x21, 0x01


	//----- nvinfo : EIATTR_KPARAM_INFO
	.align		4
.L_725:
        /*0038*/ 	.byte	0x04, 0x17
        /*003a*/ 	.short	(.L_727 - .L_726)
.L_726:
        /*003c*/ 	.word	0x00000000
        /*0040*/ 	.short	0x0002
        /*0042*/ 	.short	0x0030
        /*0044*/ 	.byte	0x00, 0xf0, 0x21, 0x00


	//----- nvinfo : EIATTR_KPARAM_INFO
	.align		4
.L_727:
        /*0048*/ 	.byte	0x04, 0x17
        /*004a*/ 	.short	(.L_729 - .L_728)
.L_728:
        /*004c*/ 	.word	0x00000000
        /*0050*/ 	.short	0x0001
        /*0052*/ 	.short	0x0028
        /*0054*/ 	.byte	0x00, 0xf5, 0x21, 0x00


	//----- nvinfo : EIATTR_KPARAM_INFO
	.align		4
.L_729:
        /*0058*/ 	.byte	0x04, 0x17
        /*005a*/ 	.short	(.L_731 - .L_730)
.L_730:
        /*005c*/ 	.word	0x00000000
        /*0060*/ 	.short	0x0000
        /*0062*/ 	.short	0x0000
        /*0064*/ 	.byte	0x00, 0xf0, 0xa1, 0x00


	//----- nvinfo : EIATTR_SPARSE_MMA_MASK
	.align		4
.L_731:
        /*0068*/ 	.byte	0x03, 0x50
        /*006a*/ 	.short	0x0000


	//----- nvinfo : EIATTR_MAXREG_COUNT
	.align		4
        /*006c*/ 	.byte	0x03, 0x1b
        /*006e*/ 	.short	0x00ff


	//----- nvinfo : EIATTR_NUM_BARRIERS
	.align		4
        /*0070*/ 	.byte	0x02, 0x4c
        /*0072*/ 	.byte	0x01
	.zero		1


	//----- nvinfo : EIATTR_MERCURY_ISA_VERSION
	.align		4
        /*0074*/ 	.byte	0x03, 0x5f
        /*0076*/ 	.short	0x0101


	//----- nvinfo : EIATTR_COOP_GROUP_MASK_REGIDS
	.align		4
        /*0078*/ 	.byte	0x04, 0x29
        /*007a*/ 	.short	(.L_733 - .L_732)


	//   ....[0]....
.L_732:
        /*007c*/ 	.word	0xffffffff


	//   ....[1]....
        /*0080*/ 	.word	0xffffffff


	//   ....[2]....
        /*0084*/ 	.word	0xffffffff


	//   ....[3]....
        /*0088*/ 	.word	0xffffffff


	//   ....[4]....
        /*008c*/ 	.word	0xffffffff


	//   ....[5]....
        /*0090*/ 	.word	0xffffffff


	//   ....[6]....
        /*0094*/ 	.word	0xffffffff


	//   ....[7]....
        /*0098*/ 	.word	0xffffffff


	//   ....[8]....
        /*009c*/ 	.word	0xffffffff


	//   ....[9]....
        /*00a0*/ 	.word	0xffffffff


	//   ....[10]....
        /*00a4*/ 	.word	0xffffffff


	//   ....[11]....
        /*00a8*/ 	.word	0xffffffff


	//   ....[12]....
        /*00ac*/ 	.word	0xffffffff


	//   ....[13]....
        /*00b0*/ 	.word	0xffffffff


	//   ....[14]....
        /*00b4*/ 	.word	0xffffffff


	//   ....[15]....
        /*00b8*/ 	.word	0xffffffff


	//   ....[16]....
        /*00bc*/ 	.word	0xffffffff


	//   ....[17]....
        /*00c0*/ 	.word	0xffffffff


	//   ....[18]....
        /*00c4*/ 	.word	0xffffffff


	//   ....[19]....
        /*00c8*/ 	.word	0xffffffff


	//   ....[20]....
        /*00cc*/ 	.word	0xffffffff


	//   ....[21]....
        /*00d0*/ 	.word	0xffffffff


	//   ....[22]....
        /*00d4*/ 	.word	0xffffffff


	//   ....[23]....
        /*00d8*/ 	.word	0xffffffff


	//   ....[24]....
        /*00dc*/ 	.word	0xffffffff


	//   ....[25]....
        /*00e0*/ 	.word	0xffffffff


	//   ....[26]....
        /*00e4*/ 	.word	0xffffffff


	//   ....[27]....
        /*00e8*/ 	.word	0xffffffff


	//   ....[28]....
        /*00ec*/ 	.word	0xffffffff


	//   ....[29]....
        /*00f0*/ 	.word	0xffffffff


	//   ....[30]....
        /*00f4*/ 	.word	0xffffffff


	//   ....[31]....
        /*00f8*/ 	.word	0xffffffff


	//   ....[32]....
        /*00fc*/ 	.word	0xffffffff


	//   ....[33]....
        /*0100*/ 	.word	0xffffffff


	//   ....[34]....
        /*0104*/ 	.word	0xffffffff


	//   ....[35]....
        /*0108*/ 	.word	0xffffffff


	//   ....[36]....
        /*010c*/ 	.word	0xffffffff


	//   ....[37]....
        /*0110*/ 	.word	0xffffffff


	//   ....[38]....
        /*0114*/ 	.word	0xffffffff


	//   ....[39]....
        /*0118*/ 	.word	0xffffffff


	//   ....[40]....
        /*011c*/ 	.word	0xffffffff


	//   ....[41]....
        /*0120*/ 	.word	0xffffffff


	//   ....[42]....
        /*0124*/ 	.word	0xffffffff


	//   ....[43]....
        /*0128*/ 	.word	0xffffffff


	//   ....[44]....
        /*012c*/ 	.word	0xffffffff


	//----- nvinfo : EIATTR_COOP_GROUP_INSTR_OFFSETS
	.align		4
.L_733:
        /*0130*/ 	.byte	0x04, 0x28
        /*0132*/ 	.short	(.L_735 - .L_734)


	//   ....[0]....
.L_734:
        /*0134*/ 	.word	0x00001720


	//   ....[1]....
        /*0138*/ 	.word	0x00001730


	//   ....[2]....
        /*013c*/ 	.word	0x00001740


	//   ....[3]....
        /*0140*/ 	.word	0x00001890


	//   ....[4]....
        /*0144*/ 	.word	0x000018c0


	//   ....[5]....
        /*0148*/ 	.word	0x000018f0


	//   ....[6]....
        /*014c*/ 	.word	0x00001a10


	//   ....[7]....
        /*0150*/ 	.word	0x00001a30


	//   ....[8]....
        /*0154*/ 	.word	0x00001a40


	//   ....[9]....
        /*0158*/ 	.word	0x00001b60


	//   ....[10]....
        /*015c*/ 	.word	0x00001b80


	//   ....[11]....
        /*0160*/ 	.word	0x00001b90


	//   ....[12]....
        /*0164*/ 	.word	0x00001cb0


	//   ....[13]....
        /*0168*/ 	.word	0x00001cd0


	//   ....[14]....
        /*016c*/ 	.word	0x00001ce0


	//   ....[15]....
        /*0170*/ 	.word	0x00002470


	//   ....[16]....
        /*0174*/ 	.word	0x00002500


	//   ....[17]....
        /*0178*/ 	.word	0x00002530


	//   ....[18]....
        /*017c*/ 	.word	0x00002650


	//   ....[19]....
        /*0180*/ 	.word	0x00002680


	//   ....[20]....
        /*0184*/ 	.word	0x00002690


	//   ....[21]....
        /*0188*/ 	.word	0x000027b0


	//   ....[22]....
        /*018c*/ 	.word	0x000027d0


	//   ....[23]....
        /*0190*/ 	.word	0x000027e0


	//   ....[24]....
        /*0194*/ 	.word	0x00002900


	//   ....[25]....
        /*0198*/ 	.word	0x00002920


	//   ....[26]....
        /*019c*/ 	.word	0x00002930


	//   ....[27]....
        /*01a0*/ 	.word	0x00002a50


	//   ....[28]....
        /*01a4*/ 	.word	0x00002a70


	//   ....[29]....
        /*01a8*/ 	.word	0x00002a80


	//   ....[30]....
        /*01ac*/ 	.word	0x000050d0


	//   ....[31]....
        /*01b0*/ 	.word	0x000050e0


	//   ....[32]....
        /*01b4*/ 	.word	0x000050f0


	//   ....[33]....
        /*01b8*/ 	.word	0x00005230


	//   ....[34]....
        /*01bc*/ 	.word	0x00005260


	//   ....[35]....
        /*01c0*/ 	.word	0x00005290


	//   ....[36]....
        /*01c4*/ 	.word	0x000053c0


	//   ....[37]....
        /*01c8*/ 	.word	0x000053e0


	//   ....[38]....
        /*01cc*/ 	.word	0x000053f0


	//   ....[39]....
        /*01d0*/ 	.word	0x00005510


	//   ....[40]....
        /*01d4*/ 	.word	0x00005530


	//   ....[41]....
        /*01d8*/ 	.word	0x00005540


	//   ....[42]....
        /*01dc*/ 	.word	0x00005660


	//   ....[43]....
        /*01e0*/ 	.word	0x00005680


	//   ....[44]....
        /*01e4*/ 	.word	0x00005690


	//----- nvinfo : EIATTR_VRC_CTA_INIT_COUNT
	.align		4
.L_735:
        /*01e8*/ 	.byte	0x02, 0x4a
	.zero		1
	.zero		1


	//----- nvinfo : EIATTR_EXIT_INSTR_OFFSETS
	.align		4
        /*01ec*/ 	.byte	0x04, 0x1c
        /*01ee*/ 	.short	(.L_737 - .L_736)


	//   ....[0]....
.L_736:
        /*01f0*/ 	.word	0x00005da0


	//   ....[1]....
        /*01f4*/ 	.word	0x00005df0


	//----- nvinfo : EIATTR_MAX_THREADS
	.align		4
.L_737:
        /*01f8*/ 	.byte	0x04, 0x05
        /*01fa*/ 	.short	(.L_739 - .L_738)
.L_738:
        /*01fc*/ 	.word	0x00000100
        /*0200*/ 	.word	0x00000001
        /*0204*/ 	.word	0x00000001


	//----- nvinfo : EIATTR_CRS_STACK_SIZE
	.align		4
.L_739:
        /*0208*/ 	.byte	0x04, 0x1e
        /*020a*/ 	.short	(.L_741 - .L_740)
.L_740:
        /*020c*/ 	.word	0x00000000


	//----- nvinfo : EIATTR_CBANK_PARAM_SIZE
	.align		4
.L_741:
        /*0210*/ 	.byte	0x03, 0x19
        /*0212*/ 	.short	0x0082


	//----- nvinfo : EIATTR_PARAM_CBANK
	.align		4
        /*0214*/ 	.byte	0x04, 0x0a
        /*0216*/ 	.short	(.L_743 - .L_742)
	.align		4
.L_742:
        /*0218*/ 	.word	index@(.nv.constant0._ZN3cub18CUB_300001_SM_10006detail6reduce18DeviceReduceKernelINS2_10policy_hubIN4cuda3std3__45tupleIJblEEEyN6thrust24THRUST_300001_SM_1000_NS8cuda_cub9__find_if7functorIS9_EEE10Policy1000ENSB_12zip_iteratorINS8_IJNSD_26transform_input_iterator_tIbNSC_6detail35transform_pair_of_input_iterators_tIbNSB_6detail15normal_iteratorINSB_10device_ptrIiEEEESQ_NS7_8equal_toIiEEEENS7_10__not_fn_tINS7_10__identityEEEEENSB_17counting_iteratorIlNSB_11use_defaultESZ_SZ_EEEEEEEySF_S9_SV_EEvT0_PT3_T1_NS0_13GridEvenShareIS16_EET2_T4_)
        /*021c*/ 	.short	0x0380
        /*021e*/ 	.short	0x0082


	//----- nvinfo : EIATTR_SW_WAR
	.align		4
.L_743:
        /*0220*/ 	.byte	0x04, 0x36
        /*0222*/ 	.short	(.L_745 - .L_744)
.L_744:
        /*0224*/ 	.word	0x00000008
.L_745:


//--------------------- .nv.info._ZN3cub18CUB_300001_SM_10006detail6reduce28DeviceReduceSingleTileKernelINS2_10policy_hubIN4cuda3std3__45tupleIJblEEEyN6thrust24THRUST_300001_SM_1000_NS8cuda_cub9__find_if7functorIS9_EEE10Policy1000ENSB_12zip_iteratorINS8_IJNSD_26transform_input_iterator_tIbNSC_6detail35transform_pair_of_input_iterators_tIbNSB_6detail15normal_iteratorINSB_10device_ptrIiEEEESQ_NS7_8equal_toIiEEEENS7_10__not_fn_tINS7_10__identityEEEEENSB_17counting_iteratorIlNSB_11use_defaultESZ_SZ_EEEEEEEPS9_ySF_S9_S9_SV_EEvT0_T1_T2_T3_T4_T6_ --------------------------
	.section	.nv.info._ZN3cub18CUB_300001_SM_10006detail6reduce28DeviceReduceSingleTileKernelINS2_10policy_hubIN4cuda3std3__45tupleIJblEEEyN6thrust24THRUST_300001_SM_1000_NS8cuda_cub9__find_if7functorIS9_EEE10Policy1000ENSB_12zip_iteratorINS8_IJNSD_26transform_input_iterator_tIbNSC_6detail35transform_pair_of_input_iterators_tIbNSB_6detail15normal_iteratorINSB_10device_ptrIiEEEESQ_NS7_8equal_toIiEEEENS7_10__not_fn_tINS7_10__identityEEEEENSB_17counting_iteratorIlNSB_11use_defaultESZ_SZ_EEEEEEEPS9_ySF_S9_S9_SV_EEvT0_T1_T2_T3_T4_T6_,"",@"SHT_CUDA_INFO"
	.sectionflags	@""
	.align	4


	//----- nvinfo : EIATTR_CUDA_API_VERSION
	.align		4
        /*0000*/ 	.byte	0x04, 0x37
        /*0002*/ 	.short	(.L_747 - .L_746)
.L_746:
        /*0004*/ 	.word	0x00000082


	//----- nvinfo : EIATTR_KPARAM_INFO
	.align		4
.L_747:
        /*0008*/ 	.byte	0x04, 0x17
        /*000a*/ 	.short	(.L_749 - .L_748)
.L_748:
        /*000c*/ 	.word	0x00000000
        /*0010*/ 	.short	0x0005
        /*0012*/ 	.short	0x0050
        /*0014*/ 	.byte	0x00, 0xf0, 0x05, 0x00


	//----- nvinfo : EIATTR_KPARAM_INFO
	.align		4
.L_749:
        /*0018*/ 	.byte	0x04, 0x17
        /*001a*/ 	.short	(.L_751 - .L_750)
.L_750:
        /*001c*/ 	.word	0x00000000
        /*0020*/ 	.short	0x0004
        /*0022*/ 	.short	0x0040
        /*0024*/ 	.byte	0x00, 0xf0, 0x41, 0x00


	//----- nvinfo : EIATTR_KPARAM_INFO
	.align		4
.L_751:
        /*0028*/ 	.byte	0x04, 0x17
        /*002a*/ 	.short	(.L_753 - .L_752)
.L_752:
        /*002c*/ 	.word	0x00000000
        /*0030*/ 	.short	0x0003
        /*0032*/ 	.short	0x0038
        /*0034*/ 	.byte	0x00, 0xf0, 0x05, 0x00


	//----- nvinfo : EIATTR_KPARAM_INFO
	.align		4
.L_753:
        /*0038*/ 	.byte	0x04, 0x17
        /*003a*/ 	.short	(.L_755 - .L_754)
.L_754:
        /*003c*/ 	.word	0x00000000
        /*0040*/ 	.short	0x0002
        /*0042*/ 	.short	0x0030
        /*0044*/ 	.byte	0x00, 0xf0, 0x21, 0x00


	//----- nvinfo : EIATTR_KPARAM_INFO
	.align		4
.L_755:
        /*0048*/ 	.byte	0x04, 0x17
        /*004a*/ 	.short	(.L_757 - .L_756)
.L_756:
        /*004c*/ 	.word	0x00000000
        /*0050*/ 	.short	0x0001
        /*0052*/ 	.short	0x0028
        /*0054*/ 	.byte	0x00, 0xf5, 0x21, 0x00


	//----- nvinfo : EIATTR_KPARAM_INFO
	.align		4
.L_757:
        /*0058*/ 	.byte	0x04, 0x17
        /*005a*/ 	.short	(.L_759 - .L_758)
.L_758:
        /*005c*/ 	.word	0x00000000
        /*0060*/ 	.short	0x0000
        /*0062*/ 	.short	0x0000
        /*0064*/ 	.byte	0x00, 0xf0, 0xa1, 0x00


	//----- nvinfo : EIATTR_SPARSE_MMA_MASK
	.align		4
.L_759:
        /*0068*/ 	.byte	0x03, 0x50
        /*006a*/ 	.short	0x0000


	//----- nvinfo : EIATTR_MAXREG_COUNT
	.align		4
        /*006c*/ 	.byte	0x03, 0x1b
        /*006e*/ 	.short	0x00ff


	//----- nvinfo : EIATTR_NUM_BARRIERS
	.align		4
        /*0070*/ 	.byte	0x02, 0x4c
        /*0072*/ 	.byte	0x01
	.zero		1


	//----- nvinfo : EIATTR_MERCURY_ISA_VERSION
	.align		4
        /*0074*/ 	.byte	0x03, 0x5f
        /*0076*/ 	.short	0x0101


	//----- nvinfo : EIATTR_COOP_GROUP_MASK_REGIDS
	.align		4
        /*0078*/ 	.byte	0x04, 0x29
        /*007a*/ 	.short	(.L_761 - .L_760)


	//   ....[0]....
.L_760:
        /*007c*/ 	.word	0xffffffff


	//   ....[1]....
        /*0080*/ 	.word	0xffffffff


	//   ....[2]....
        /*0084*/ 	.word	0xffffffff


	//   ....[3]....
        /*0088*/ 	.word	0xffffffff


	//   ....[4]....
        /*008c*/ 	.word	0xffffffff


	//   ....[5]....
        /*0090*/ 	.word	0xffffffff


	//   ....[6]....
        /*0094*/ 	.word	0xffffffff


	//   ....[7]....
        /*0098*/ 	.word	0xffffffff


	//   ....[8]....
        /*009c*/ 	.word	0xffffffff


	//   ....[9]....
        /*00a0*/ 	.word	0xffffffff


	//   ....[10]....
        /*00a4*/ 	.word	0xffffffff


	//   ....[11]....
        /*00a8*/ 	.word	0xffffffff


	//   ....[12]....
        /*00ac*/ 	.word	0xffffffff


	//   ....[13]....
        /*00b0*/ 	.word	0xffffffff


	//   ....[14]....
        /*00b4*/ 	.word	0xffffffff


	//   ....[15]....
        /*00b8*/ 	.word	0xffffffff


	//   ....[16]....
        /*00bc*/ 	.word	0xffffffff


	//   ....[17]....
        /*00c0*/ 	.word	0xffffffff


	//   ....[18]....
        /*00c4*/ 	.word	0xffffffff


	//   ....[19]....
        /*00c8*/ 	.word	0xffffffff


	//   ....[20]....
        /*00cc*/ 	.word	0xffffffff


	//   ....[21]....
        /*00d0*/ 	.word	0xffffffff


	//   ....[22]....
        /*00d4*/ 	.word	0xffffffff


	//   ....[23]....
        /*00d8*/ 	.word	0xffffffff


	//   ....[24]....
        /*00dc*/ 	.word	0xffffffff


	//   ....[25]....
        /*00e0*/ 	.word	0xffffffff


	//   ....[26]....
        /*00e4*/ 	.word	0xffffffff


	//   ....[27]....
        /*00e8*/ 	.word	0xffffffff


	//   ....[28]....
        /*00ec*/ 	.word	0xffffffff


	//   ....[29]....
        /*00f0*/ 	.word	0xffffffff


	//   ....[30]....
        /*00f4*/ 	.word	0xffffffff


	//   ....[31]....
        /*00f8*/ 	.word	0xffffffff


	//   ....[32]....
        /*00fc*/ 	.word	0xffffffff


	//   ....[33]....
        /*0100*/ 	.word	0xffffffff


	//   ....[34]....
        /*0104*/ 	.word	0xffffffff


	//   ....[35]....
        /*0108*/ 	.word	0xffffffff


	//   ....[36]....
        /*010c*/ 	.word	0xffffffff


	//   ....[37]....
        /*0110*/ 	.word	0xffffffff


	//   ....[38]....
        /*0114*/ 	.word	0xffffffff


	//   ....[39]....
        /*0118*/ 	.word	0xffffffff


	//   ....[40]....
        /*011c*/ 	.word	0xffffffff


	//   ....[41]....
        /*0120*/ 	.word	0xffffffff


	//   ....[42]....
        /*0124*/ 	.word	0xffffffff


	//   ....[43]....
        /*0128*/ 	.word	0xffffffff


	//   ....[44]....
        /*012c*/ 	.word	0xffffffff


	//----- nvinfo : EIATTR_COOP_GROUP_INSTR_OFFSETS
	.align		4
.L_761:
        /*0130*/ 	.byte	0x04, 0x28
        /*0132*/ 	.short	(.L_763 - .L_762)


	//   ....[0]....
.L_762:
        /*0134*/ 	.word	0x00001490


	//   ....[1]....
        /*0138*/ 	.word	0x000014a0


	//   ....[2]....
        /*013c*/ 	.word	0x000014b0


	//   ....[3]....
        /*0140*/ 	.word	0x00001600


	//   ....[4]....
        /*0144*/ 	.word	0x00001630


	//   ....[5]....
        /*0148*/ 	.word	0x00001660


	//   ....[6]....
        /*014c*/ 	.word	0x00001780


	//   ....[7]....
        /*0150*/ 	.word	0x000017a0


	//   ....[8]....
        /*0154*/ 	.word	0x000017b0


	//   ....[9]....
        /*0158*/ 	.word	0x000018d0


	//   ....[10]....
        /*015c*/ 	.word	0x000018f0


	//   ....[11]....
        /*0160*/ 	.word	0x00001900


	//   ....[12]....
        /*0164*/ 	.word	0x00001a20


	//   ....[13]....
        /*0168*/ 	.word	0x00001a40


	//   ....[14]....
        /*016c*/ 	.word	0x00001a50


	//   ....[15]....
        /*0170*/ 	.word	0x000021d0


	//   ....[16]....
        /*0174*/ 	.word	0x00002260


	//   ....[17]....
        /*0178*/ 	.word	0x00002290


	//   ....[18]....
        /*017c*/ 	.word	0x000023b0


	//   ....[19]....
        /*0180*/ 	.word	0x000023e0


	//   ....[20]....
        /*0184*/ 	.word	0x000023f0


	//   ....[21]....
        /*0188*/ 	.word	0x00002510


	//   ....[22]....
        /*018c*/ 	.word	0x00002530


	//   ....[23]....
        /*0190*/ 	.word	0x00002540


	//   ....[24]....
        /*0194*/ 	.word	0x00002660


	//   ....[25]....
        /*0198*/ 	.word	0x00002680


	//   ....[26]....
        /*019c*/ 	.word	0x00002690


	//   ....[27]....
        /*01a0*/ 	.word	0x000027b0


	//   ....[28]....
        /*01a4*/ 	.word	0x000027d0


	//   ....[29]....
        /*01a8*/ 	.word	0x000027e0


	//   ....[30]....
        /*01ac*/ 	.word	0x00004d20


	//   ....[31]....
        /*01b0*/ 	.word	0x00004d30


	//   ....[32]....
        /*01b4*/ 	.word	0x00004d40


	//   ....[33]....
        /*01b8*/ 	.word	0x00004e90


	//   ....[34]....
        /*01bc*/ 	.word	0x00004ec0


	//   ....[35]....
        /*01c0*/ 	.word	0x00004ef0


	//   ....[36]....
        /*01c4*/ 	.word	0x00005010


	//   ....[37]....
        /*01c8*/ 	.word	0x00005030


	//   ....[38]....
        /*01cc*/ 	.word	0x00005040


	//   ....[39]....
        /*01d0*/ 	.word	0x00005160


	//   ....[40]....
        /*01d4*/ 	.word	0x00005180


	//   ....[41]....
        /*01d8*/ 	.word	0x00005190


	//   ....[42]....
        /*01dc*/ 	.word	0x000052b0


	//   ....[43]....
        /*01e0*/ 	.word	0x000052d0


	//   ....[44]....
        /*01e4*/ 	.word	0x000052e0


	//----- nvinfo : EIATTR_VRC_CTA_INIT_COUNT
	.align		4
.L_763:
        /*01e8*/ 	.byte	0x02, 0x4a
	.zero		1
	.zero		1


	//----- nvinfo : EIATTR_EXIT_INSTR_OFFSETS
	.align		4
        /*01ec*/ 	.byte	0x04, 0x1c
        /*01ee*/ 	.short	(.L_765 - .L_764)


	//   ....[0]....
.L_764:
        /*01f0*/ 	.word	0x00000090


	//   ....[1]....
        /*01f4*/ 	.word	0x000000e0


	//   ....[2]....
        /*01f8*/ 	.word	0x000059e0


	//   ....[3]....
        /*01fc*/ 	.word	0x00005ad0


	//----- nvinfo : EIATTR_MAX_THREADS
	.align		4
.L_765:
        /*0200*/ 	.byte	0x04, 0x05
        /*0202*/ 	.short	(.L_767 - .L_766)
.L_766:
        /*0204*/ 	.word	0x00000100
        /*0208*/ 	.word	0x00000001
        /*020c*/ 	.word	0x00000001


	//----- nvinfo : EIATTR_CRS_STACK_SIZE
	.align		4
.L_767:
        /*0210*/ 	.byte	0x04, 0x1e
        /*0212*/ 	.short	(.L_769 - .L_768)
.L_768:
        /*0214*/ 	.word	0x00000000


	//----- nvinfo : EIATTR_CBANK_PARAM_SIZE
	.align		4
.L_769:
        /*0218*/ 	.byte	0x03, 0x19
        /*021a*/ 	.short	0x0051


	//----- nvinfo : EIATTR_PARAM_CBANK
	.align		4
        /*021c*/ 	.byte	0x04, 0x0a
        /*021e*/ 	.short	(.L_771 - .L_770)
	.align		4
.L_770:
        /*0220*/ 	.word	index@(.nv.constant0._ZN3cub18CUB_300001_SM_10006detail6reduce28DeviceReduceSingleTileKernelINS2_10policy_hubIN4cuda3std3__45tupleIJblEEEyN6thrust24THRUST_300001_SM_1000_NS8cuda_cub9__find_if7functorIS9_EEE10Policy1000ENSB_12zip_iteratorINS8_IJNSD_26transform_input_iterator_tIbNSC_6detail35transform_pair_of_input_iterators_tIbNSB_6detail15normal_iteratorINSB_10device_ptrIiEEEESQ_NS7_8equal_toIiEEEENS7_10__not_fn_tINS7_10__identityEEEEENSB_17counting_iteratorIlNSB_11use_defaultESZ_SZ_EEEEEEEPS9_ySF_S9_S9_SV_EEvT0_T1_T2_T3_T4_T6_)
        /*0224*/ 	.short	0x0380
        /*0226*/ 	.short	0x0051


	//----- nvinfo : EIATTR_SW_WAR
	.align		4
.L_771:
        /*0228*/ 	.byte	0x04, 0x36
        /*022a*/ 	.short	(.L_773 - .L_772)
.L_772:
        /*022c*/ 	.word	0x00000008
.L_773:


//--------------------- .nv.info._ZN3cub18CUB_300001_SM_10006detail6reduce28DeviceReduceSingleTileKernelINS2_10policy_hubIN4cuda3std3__45tupleIJblEEEjN6thrust24THRUST_300001_SM_1000_NS8cuda_cub9__find_if7functorIS9_EEE10Policy1000EPS9_SI_iSF_S9_S9_NS7_10__identityEEEvT0_T1_T2_T3_T4_T6_ --------------------------
	.section	.nv.info._ZN3cub18CUB_300001_SM_10006detail6reduce28DeviceReduceSingleTileKernelINS2_10policy_hubIN4cuda3std3__45tupleIJblEEEjN6thrust24THRUST_300001_SM_1000_NS8cuda_cub9__find_if7functorIS9_EEE10Policy1000EPS9_SI_iSF_S9_S9_NS7_10__identityEEEvT0_T1_T2_T3_T4_T6_,"",@"SHT_CUDA_INFO"
	.sectionflags	@""
	.align	4


	//----- nvinfo : EIATTR_CUDA_API_VERSION
	.align		4
        /*0000*/ 	.byte	0x04, 0x37
        /*0002*/ 	.short	(.L_775 - .L_774)
.L_774:
        /*0004*/ 	.word	0x00000082


	//----- nvinfo : EIATTR_KPARAM_INFO
	.align		4
.L_775:
        /*0008*/ 	.byte	0x04, 0x17
        /*000a*/ 	.short	(.L_777 - .L_776)
.L_776:
        /*000c*/ 	.word	0x00000000
        /*0010*/ 	.short	0x0005
        /*0012*/ 	.short	0x0028
        /*0014*/ 	.byte	0x00, 0xf0, 0x05, 0x00


	//----- nvinfo : EIATTR_KPARAM_INFO
	.align		4
.L_777:
        /*0018*/ 	.byte	0x04, 0x17
        /*001a*/ 	.short	(.L_779 - .L_778)
.L_778:
        /*001c*/ 	.word	0x00000000
        /*0020*/ 	.short	0x0004
        /*0022*/ 	.short	0x0018
        /*0024*/ 	.byte	0x00, 0xf0, 0x41, 0x00


	//----- nvinfo : EIATTR_KPARAM_INFO
	.align		4
.L_779:
        /*0028*/ 	.byte	0x04, 0x17
        /*002a*/ 	.short	(.L_781 - .L_780)
.L_780:
        /*002c*/ 	.word	0x00000000
        /*0030*/ 	.short	0x0003
        /*0032*/ 	.short	0x0014
        /*0034*/ 	.byte	0x00, 0xf0, 0x05, 0x00


	//----- nvinfo : EIATTR_KPARAM_INFO
	.align		4
.L_781:
        /*0038*/ 	.byte	0x04, 0x17
        /*003a*/ 	.short	(.L_783 - .L_782)
.L_782:
        /*003c*/ 	.word	0x00000000
        /*0040*/ 	.short	0x0002
        /*0042*/ 	.short	0x0010
        /*0044*/ 	.byte	0x00, 0xf0, 0x11, 0x00


	//----- nvinfo : EIATTR_KPARAM_INFO
	.align		4
.L_783:
        /*0048*/ 	.byte	0x04, 0x17
        /*004a*/ 	.short	(.L_785 - .L_784)
.L_784:
        /*004c*/ 	.word	0x00000000
        /*0050*/ 	.short	0x0001
        /*0052*/ 	.short	0x0008
        /*0054*/ 	.byte	0x00, 0xf5, 0x21, 0x00


	//----- nvinfo : EIATTR_KPARAM_INFO
	.align		4
.L_785:
        /*0058*/ 	.byte	0x04, 0x17
        /*005a*/ 	.short	(.L_787 - .L_786)
.L_786:
        /*005c*/ 	.word	0x00000000
        /*0060*/ 	.short	0x0000
        /*0062*/ 	.short	0x0000
        /*0064*/ 	.byte	0x00, 0xf5, 0x21, 0x00


	//----- nvinfo : EIATTR_SPARSE_MMA_MASK
	.align		4
.L_787:
        /*0068*/ 	.byte	0x03, 0x50
        /*006a*/ 	.short	0x0000


	//----- nvinfo : EIATTR_MAXREG_COUNT
	.align		4
        /*006c*/ 	.byte	0x03, 0x1b
        /*006e*/ 	.short	0x00ff


	//----- nvinfo : EIATTR_NUM_BARRIERS
	.align		4
        /*0070*/ 	.byte	0x02, 0x4c
        /*0072*/ 	.byte	0x01
	.zero		1


	//----- nvinfo : EIATTR_MERCURY_ISA_VERSION
	.align		4
        /*0074*/ 	.byte	0x03, 0x5f
        /*0076*/ 	.short	0x0101


	//----- nvinfo : EIATTR_COOP_GROUP_MASK_REGIDS
	.align		4
        /*0078*/ 	.byte	0x04, 0x29
        /*007a*/ 	.short	(.L_789 - .L_788)


	//   ....[0]....
.L_788:
        /*007c*/ 	.word	0xffffffff


	//   ....[1]....
        /*0080*/ 	.word	0xffffffff


	//   ....[2]....
        /*0084*/ 	.word	0xffffffff


	//   ....[3]....
        /*0088*/ 	.word	0xffffffff


	//   ....[4]....
        /*008c*/ 	.word	0xffffffff


	//   ....[5]....
        /*0090*/ 	.word	0xffffffff


	//   ....[6]....
        /*0094*/ 	.word	0xffffffff


	//   ....[7]....
        /*0098*/ 	.word	0xffffffff


	//   ....[8]....
        /*009c*/ 	.word	0xffffffff


	//   ....[9]....
        /*00a0*/ 	.word	0xffffffff


	//   ....[10]....
        /*00a4*/ 	.word	0xffffffff


	//   ....[11]....
        /*00a8*/ 	.word	0xffffffff


	//   ....[12]....
        /*00ac*/ 	.word	0xffffffff


	//   ....[13]....
        /*00b0*/ 	.word	0xffffffff


	//   ....[14]....
        /*00b4*/ 	.word	0xffffffff


	//   ....[15]....
        /*00b8*/ 	.word	0xffffffff


	//   ....[16]....
        /*00bc*/ 	.word	0xffffffff


	//   ....[17]....
        /*00c0*/ 	.word	0xffffffff


	//   ....[18]....
        /*00c4*/ 	.word	0xffffffff


	//   ....[19]....
        /*00c8*/ 	.word	0xffffffff


	//   ....[20]....
        /*00cc*/ 	.word	0xffffffff


	//   ....[21]....
        /*00d0*/ 	.word	0xffffffff


	//   ....[22]....
        /*00d4*/ 	.word	0xffffffff


	//   ....[23]....
        /*00d8*/ 	.word	0xffffffff


	//   ....[24]....
        /*00dc*/ 	.word	0xffffffff


	//   ....[25]....
        /*00e0*/ 	.word	0xffffffff


	//   ....[26]....
        /*00e4*/ 	.word	0xffffffff


	//   ....[27]....
        /*00e8*/ 	.word	0xffffffff


	//   ....[28]....
        /*00ec*/ 	.word	0xffffffff


	//   ....[29]....
        /*00f0*/ 	.word	0xffffffff


	//   ....[30]....
        /*00f4*/ 	.word	0xffffffff


	//   ....[31]....
        /*00f8*/ 	.word	0xffffffff


	//   ....[32]....
        /*00fc*/ 	.word	0xffffffff


	//   ....[33]....
        /*0100*/ 	.word	0xffffffff


	//   ....[34]....
        /*0104*/ 	.word	0xffffffff


	//   ....[35]....
        /*0108*/ 	.word	0xffffffff


	//   ....[36]....
        /*010c*/ 	.word	0xffffffff


	//   ....[37]....
        /*0110*/ 	.word	0xffffffff


	//   ....[38]....
        /*0114*/ 	.word	0xffffffff


	//   ....[39]....
        /*0118*/ 	.word	0xffffffff


	//   ....[40]....
        /*011c*/ 	.word	0xffffffff


	//   ....[41]....
        /*0120*/ 	.word	0xffffffff


	//   ....[42]....
        /*0124*/ 	.word	0xffffffff


	//   ....[43]....
        /*0128*/ 	.word	0xffffffff


	//   ....[44]....
        /*012c*/ 	.word	0xffffffff


	//----- nvinfo : EIATTR_COOP_GROUP_INSTR_OFFSETS
	.align		4
.L_789:
        /*0130*/ 	.byte	0x04, 0x28
        /*0132*/ 	.short	(.L_791 - .L_790)


	//   ....[0]....
.L_790:
        /*0134*/ 	.word	0x000007d0


	//   ....[1]....
        /*0138*/ 	.word	0x000007e0


	//   ....[2]....
        /*013c*/ 	.word	0x000007f0


	//   ....[3]....
        /*0140*/ 	.word	0x00000940


	//   ....[4]....
        /*0144*/ 	.word	0x00000970


	//   ....[5]....
        /*0148*/ 	.word	0x000009a0


	//   ....[6]....
        /*014c*/ 	.word	0x00000ac0


	//   ....[7]....
        /*0150*/ 	.word	0x00000ae0


	//   ....[8]....
        /*0154*/ 	.word	0x00000af0


	//   ....[9]....
        /*0158*/ 	.word	0x00000c10


	//   ....[10]....
        /*015c*/ 	.word	0x00000c30


	//   ....[11]....
        /*0160*/ 	.word	0x00000c40


	//   ....[12]....
        /*0164*/ 	.word	0x00000d60


	//   ....[13]....
        /*0168*/ 	.word	0x00000d80


	//   ....[14]....
        /*016c*/ 	.word	0x00000d90


	//   ....[15]....
        /*0170*/ 	.word	0x00001520


	//   ....[16]....
        /*0174*/ 	.word	0x000015b0


	//   ....[17]....
        /*0178*/ 	.word	0x000015e0


	//   ....[18]....
        /*017c*/ 	.word	0x00001700


	//   ....[19]....
        /*0180*/ 	.word	0x00001730


	//   ....[20]....
        /*0184*/ 	.word	0x00001740


	//   ....[21]....
        /*0188*/ 	.word	0x00001860


	//   ....[22]....
        /*018c*/ 	.word	0x00001880


	//   ....[23]....
        /*0190*/ 	.word	0x00001890


	//   ....[24]....
        /*0194*/ 	.word	0x000019b0


	//   ....[25]....
        /*0198*/ 	.word	0x000019d0


	//   ....[26]....
        /*019c*/ 	.word	0x000019e0


	//   ....[27]....
        /*01a0*/ 	.word	0x00001b00


	//   ....[28]....
        /*01a4*/ 	.word	0x00001b20


	//   ....[29]....
        /*01a8*/ 	.word	0x00001b30


	//   ....[30]....
        /*01ac*/ 	.word	0x000031b0


	//   ....[31]....
        /*01b0*/ 	.word	0x000031c0


	//   ....[32]....
        /*01b4*/ 	.word	0x000031d0


	//   ....[33]....
        /*01b8*/ 	.word	0x00003320


	//   ....[34]....
        /*01bc*/ 	.word	0x00003350


	//   ....[35]....
        /*01c0*/ 	.word	0x00003380


	//   ....[36]....
        /*01c4*/ 	.word	0x000034a0


	//   ....[37]....
        /*01c8*/ 	.word	0x000034c0


	//   ....[38]....
        /*01cc*/ 	.word	0x000034d0


	//   ....[39]....
        /*01d0*/ 	.word	0x000035f0


	//   ....[40]....
        /*01d4*/ 	.word	0x00003610


	//   ....[41]....
        /*01d8*/ 	.word	0x00003620


	//   ....[42]....
        /*01dc*/ 	.word	0x00003740


	//   ....[43]....
        /*01e0*/ 	.word	0x00003760


	//   ....[44]....
        /*01e4*/ 	.word	0x00003770


	//----- nvinfo : EIATTR_VRC_CTA_INIT_COUNT
	.align		4
.L_791:
        /*01e8*/ 	.byte	0x02, 0x4a
	.zero		1
	.zero		1


	//----- nvinfo : EIATTR_EXIT_INSTR_OFFSETS
	.align		4
        /*01ec*/ 	.byte	0x04, 0x1c
        /*01ee*/ 	.short	(.L_793 - .L_792)


	//   ....[0]....
.L_792:
        /*01f0*/ 	.word	0x00000080


	//   ....[1]....
        /*01f4*/ 	.word	0x000000d0


	//   ....[2]....
        /*01f8*/ 	.word	0x00003e80


	//   ....[3]....
        /*01fc*/ 	.word	0x00003f70


	//----- nvinfo : EIATTR_MAX_THREADS
	.align		4
.L_793:
        /*0200*/ 	.byte	0x04, 0x05
        /*0202*/ 	.short	(.L_795 - .L_794)
.L_794:
        /*0204*/ 	.word	0x00000100
        /*0208*/ 	.word	0x00000001
        /*020c*/ 	.word	0x00000001


	//----- nvinfo : EIATTR_CRS_STACK_SIZE
	.align		4
.L_795:
        /*0210*/ 	.byte	0x04, 0x1e
        /*0212*/ 	.short	(.L_797 - .L_796)
.L_796:
        /*0214*/ 	.word	0x00000000


	//----- nvinfo : EIATTR_CBANK_PARAM_SIZE
	.align		4
.L_797:
        /*0218*/ 	.byte	0x03, 0x19
        /*021a*/ 	.short	0x0029


	//----- nvinfo : EIATTR_PARAM_CBANK
	.align		4
        /*021c*/ 	.byte	0x04, 0x0a
        /*021e*/ 	.short	(.L_799 - .L_798)
	.align		4
.L_798:
        /*0220*/ 	.word	index@(.nv.constant0._ZN3cub18CUB_300001_SM_10006detail6reduce28DeviceReduceSingleTileKernelINS2_10policy_hubIN4cuda3std3__45tupleIJblEEEjN6thrust24THRUST_300001_SM_1000_NS8cuda_cub9__find_if7functorIS9_EEE10Policy1000EPS9_SI_iSF_S9_S9_NS7_10__identityEEEvT0_T1_T2_T3_T4_T6_)
        /*0224*/ 	.short	0x0380
        /*0226*/ 	.short	0x0029


	//----- nvinfo : EIATTR_SW_WAR
	.align		4
.L_799:
        /*0228*/ 	.byte	0x04, 0x36
        /*022a*/ 	.short	(.L_801 - .L_800)
.L_800:
        /*022c*/ 	.word	0x00000008
.L_801:


//--------------------- .nv.info._ZN3cub18CUB_300001_SM_10006detail6reduce18DeviceReduceKernelINS2_10policy_hubIN4cuda3std3__45tupleIJblEEEjN6thrust24THRUST_300001_SM_1000_NS8cuda_cub9__find_if7functorIS9_EEE10Policy1000ENSB_12zip_iteratorINS8_IJNSD_26transform_input_iterator_tIbNSC_6detail35transform_pair_of_input_iterators_tIbNSB_6detail15normal_iteratorINSB_10device_ptrIiEEEESQ_NS7_8equal_toIiEEEENS7_10__not_fn_tINS7_10__identityEEEEENSB_17counting_iteratorIlNSB_11use_defaultESZ_SZ_EEEEEEEjSF_S9_SV_EEvT0_PT3_T1_NS0_13GridEvenShareIS16_EET2_T4_ --------------------------
	.section	.nv.info._ZN3cub18CUB_300001_SM_10006detail6reduce18DeviceReduceKernelINS2_10policy_hubIN4cuda3std3__45tupleIJblEEEjN6thrust24THRUST_300001_SM_1000_NS8cuda_cub9__find_if7functorIS9_EEE10Policy1000ENSB_12zip_iteratorINS8_IJNSD_26transform_input_iterator_tIbNSC_6detail35transform_pair_of_input_iterators_tIbNSB_6detail15normal_iteratorINSB_10device_ptrIiEEEESQ_NS7_8equal_toIiEEEENS7_10__not_fn_tINS7_10__identityEEEEENSB_17counting_iteratorIlNSB_11use_defaultESZ_SZ_EEEEEEEjSF_S9_SV_EEvT0_PT3_T1_NS0_13GridEvenShareIS16_EET2_T4_,"",@"SHT_CUDA_INFO"
	.sectionflags	@""
	.align	4


	//----- nvinfo : EIATTR_CUDA_API_VERSION
	.align		4
        /*0000*/ 	.byte	0x04, 0x37
        /*0002*/ 	.short	(.L_803 - .L_802)
.L_802:
        /*0004*/ 	.word	0x00000082


	//----- nvinfo : EIATTR_KPARAM_INFO
	.align		4
.L_803:
        /*0008*/ 	.byte	0x04, 0x17
        /*000a*/ 	.short	(.L_805 - .L_804)
.L_804:
        /*000c*/ 	.word	0x00000000
        /*0010*/ 	.short	0x0005
        /*0012*/ 	.short	0x005d
        /*0014*/ 	.byte	0x00, 0xf0, 0x05, 0x00


	//----- nvinfo : EIATTR_KPARAM_INFO
	.align		4
.L_805:
        /*0018*/ 	.byte	0x04, 0x17
        /*001a*/ 	.short	(.L_807 - .L_806)
.L_806:
        /*001c*/ 	.word	0x00000000
        /*0020*/ 	.short	0x0004
        /*0022*/ 	.short	0x005c
        /*0024*/ 	.byte	0x00, 0xf0, 0x05, 0x00


	//----- nvinfo : EIATTR_KPARAM_INFO
	.align		4
.L_807:
        /*0028*/ 	.byte	0x04, 0x17
        /*002a*/ 	.short	(.L_809 - .L_808)
.L_808:
        /*002c*/ 	.word	0x00000000
        /*0030*/ 	.short	0x0003
        /*0032*/ 	.short	0x0034
        /*0034*/ 	.byte	0x00, 0xf0, 0xa1, 0x00


	//----- nvinfo : EIATTR_KPARAM_INFO
	.align		4
.L_809:
        /*0038*/ 	.byte	0x04, 0x17
        /*003a*/ 	.short	(.L_811 - .L_810)
.L_810:
        /*003c*/ 	.word	0x00000000
        /*0040*/ 	.short	0x0002
        /*0042*/ 	.short	0x0030
        /*0044*/ 	.byte	0x00, 0xf0, 0x11, 0x00


	//----- nvinfo : EIATTR_KPARAM_INFO
	.align		4
.L_811:
        /*0048*/ 	.byte	0x04, 0x17
        /*004a*/ 	.short	(.L_813 - .L_812)
.L_812:
        /*004c*/ 	.word	0x00000000
        /*0050*/ 	.short	0x0001
        /*0052*/ 	.short	0x0028
        /*0054*/ 	.byte	0x00, 0xf5, 0x21, 0x00


	//----- nvinfo : EIATTR_KPARAM_INFO
	.align		4
.L_813:
        /*0058*/ 	.byte	0x04, 0x17
        /*005a*/ 	.short	(.L_815 - .L_814)
.L_814:
        /*005c*/ 	.word	0x00000000
        /*0060*/ 	.short	0x0000
        /*0062*/ 	.short	0x0000
        /*0064*/ 	.byte	0x00, 0xf0, 0xa1, 0x00


	//----- nvinfo : EIATTR_SPARSE_MMA_MASK
	.align		4
.L_815:
        /*0068*/ 	.byte	0x03, 0x50
        /*006a*/ 	.short	0x0000


	//----- nvinfo : EIATTR_MAXREG_COUNT
	.align		4
        /*006c*/ 	.byte	0x03, 0x1b
        /*006e*/ 	.short	0x00ff


	//----- nvinfo : EIATTR_NUM_BARRIERS
	.align		4
        /*0070*/ 	.byte	0x02, 0x4c
        /*0072*/ 	.byte	0x01
	.zero		1


	//----- nvinfo : EIATTR_MERCURY_ISA_VERSION
	.align		4
        /*0074*/ 	.byte	0x03, 0x5f
        /*0076*/ 	.short	0x0101


	//----- nvinfo : EIATTR_COOP_GROUP_MASK_REGIDS
	.align		4
        /*0078*/ 	.byte	0x04, 0x29
        /*007a*/ 	.short	(.L_817 - .L_816)


	//   ....[0]....
.L_816:
        /*007c*/ 	.word	0xffffffff


	//   ....[1]....
        /*0080*/ 	.word	0xffffffff


	//   ....[2]....
        /*0084*/ 	.word	0xffffffff


	//   ....[3]....
        /*0088*/ 	.word	0xffffffff


	//   ....[4]....
        /*008c*/ 	.word	0xffffffff


	//   ....[5]....
        /*0090*/ 	.word	0xffffffff


	//   ....[6]....
        /*0094*/ 	.word	0xffffffff


	//   ....[7]....
        /*0098*/ 	.word	0xffffffff


	//   ....[8]....
        /*009c*/ 	.word	0xffffffff


	//   ....[9]....
        /*00a0*/ 	.word	0xffffffff


	//   ....[10]....
        /*00a4*/ 	.word	0xffffffff


	//   ....[11]....
        /*00a8*/ 	.word	0xffffffff


	//   ....[12]....
        /*00ac*/ 	.word	0xffffffff


	//   ....[13]....
        /*00b0*/ 	.word	0xffffffff


	//   ....[14]....
        /*00b4*/ 	.word	0xffffffff


	//   ....[15]....
        /*00b8*/ 	.word	0xffffffff


	//   ....[16]....
        /*00bc*/ 	.word	0xffffffff


	//   ....[17]....
        /*00c0*/ 	.word	0xffffffff


	//   ....[18]....
        /*00c4*/ 	.word	0xffffffff


	//   ....[19]....
        /*00c8*/ 	.word	0xffffffff


	//   ....[20]....
        /*00cc*/ 	.word	0xffffffff


	//   ....[21]....
        /*00d0*/ 	.word	0xffffffff


	//   ....[22]....
        /*00d4*/ 	.word	0xffffffff


	//   ....[23]....
        /*00d8*/ 	.word	0xffffffff


	//   ....[24]....
        /*00dc*/ 	.word	0xffffffff


	//   ....[25]....
        /*00e0*/ 	.word	0xffffffff


	//   ....[26]....
        /*00e4*/ 	.word	0xffffffff


	//   ....[27]....
        /*00e8*/ 	.word	0xffffffff


	//   ....[28]....
        /*00ec*/ 	.word	0xffffffff


	//   ....[29]....
        /*00f0*/ 	.word	0xffffffff


	//   ....[30]....
        /*00f4*/ 	.word	0xffffffff


	//   ....[31]....
        /*00f8*/ 	.word	0xffffffff


	//   ....[32]....
        /*00fc*/ 	.word	0xffffffff


	//   ....[33]....
        /*0100*/ 	.word	0xffffffff


	//   ....[34]....
        /*0104*/ 	.word	0xffffffff


	//   ....[35]....
        /*0108*/ 	.word	0xffffffff


	//   ....[36]....
        /*010c*/ 	.word	0xffffffff


	//   ....[37]....
        /*0110*/ 	.word	0xffffffff


	//   ....[38]....
        /*0114*/ 	.word	0xffffffff


	//   ....[39]....
        /*0118*/ 	.word	0xffffffff


	//   ....[40]....
        /*011c*/ 	.word	0xffffffff


	//   ....[41]....
        /*0120*/ 	.word	0xffffffff


	//   ....[42]....
        /*0124*/ 	.word	0xffffffff


	//   ....[43]....
        /*0128*/ 	.word	0xffffffff


	//   ....[44]....
        /*012c*/ 	.word	0xffffffff


	//----- nvinfo : EIATTR_COOP_GROUP_INSTR_OFFSETS
	.align		4
.L_817:
        /*0130*/ 	.byte	0x04, 0x28
        /*0132*/ 	.short	(.L_819 - .L_818)


	//   ....[0]....
.L_818:
        /*0134*/ 	.word	0x00001680


	//   ....[1]....
        /*0138*/ 	.word	0x00001690


	//   ....[2]....
        /*013c*/ 	.word	0x000016a0


	//   ....[3]....
        /*0140*/ 	.word	0x000017f0


	//   ....[4]....
        /*0144*/ 	.word	0x00001820


	//   ....[5]....
        /*0148*/ 	.word	0x00001850


	//   ....[6]....
        /*014c*/ 	.word	0x00001970


	//   ....[7]....
        /*0150*/ 	.word	0x00001990


	//   ....[8]....
        /*0154*/ 	.word	0x000019a0


	//   ....[9]....
        /*0158*/ 	.word	0x00001ac0


	//   ....[10]....
        /*015c*/ 	.word	0x00001ae0


	//   ....[11]....
        /*0160*/ 	.word	0x00001af0


	//   ....[12]....
        /*0164*/ 	.word	0x00001c10


	//   ....[13]....
        /*0168*/ 	.word	0x00001c30


	//   ....[14]....
        /*016c*/ 	.word	0x00001c40


	//   ....[15]....
        /*0170*/ 	.word	0x000023d0


	//   ....[16]....
        /*0174*/ 	.word	0x00002460


	//   ....[17]....
        /*0178*/ 	.word	0x00002490


	//   ....[18]....
        /*017c*/ 	.word	0x000025b0


	//   ....[19]....
        /*0180*/ 	.word	0x000025e0


	//   ....[20]....
        /*0184*/ 	.word	0x000025f0


	//   ....[21]....
        /*0188*/ 	.word	0x00002710


	//   ....[22]....
        /*018c*/ 	.word	0x00002730


	//   ....[23]....
        /*0190*/ 	.word	0x00002740


	//   ....[24]....
        /*0194*/ 	.word	0x00002860


	//   ....[25]....
        /*0198*/ 	.word	0x00002880


	//   ....[26]....
        /*019c*/ 	.word	0x00002890


	//   ....[27]....
        /*01a0*/ 	.word	0x000029b0


	//   ....[28]....
        /*01a4*/ 	.word	0x000029d0


	//   ....[29]....
        /*01a8*/ 	.word	0x000029e0


	//   ....[30]....
        /*01ac*/ 	.word	0x00005120


	//   ....[31]....
        /*01b0*/ 	.word	0x00005130


	//   ....[32]....
        /*01b4*/ 	.word	0x00005140


	//   ....[33]....
        /*01b8*/ 	.word	0x00005290


	//   ....[34]....
        /*01bc*/ 	.word	0x000052c0


	//   ....[35]....
        /*01c0*/ 	.word	0x000052f0


	//   ....[36]....
        /*01c4*/ 	.word	0x00005410


	//   ....[37]....
        /*01c8*/ 	.word	0x00005430


	//   ....[38]....
        /*01cc*/ 	.word	0x00005440


	//   ....[39]....
        /*01d0*/ 	.word	0x00005560


	//   ....[40]....
        /*01d4*/ 	.word	0x00005580


	//   ....[41]....
        /*01d8*/ 	.word	0x00005590


	//   ....[42]....
        /*01dc*/ 	.word	0x000056b0


	//   ....[43]....
        /*01e0*/ 	.word	0x000056d0


	//   ....[44]....
        /*01e4*/ 	.word	0x000056e0


	//----- nvinfo : EIATTR_VRC_CTA_INIT_COUNT
	.align		4
.L_819:
        /*01e8*/ 	.byte	0x02, 0x4a
	.zero		1
	.zero		1


	//----- nvinfo : EIATTR_EXIT_INSTR_OFFSETS
	.align		4
        /*01ec*/ 	.byte	0x04, 0x1c
        /*01ee*/ 	.short	(.L_821 - .L_820)


	//   ....[0]....
.L_820:
        /*01f0*/ 	.word	0x00005df0


	//   ....[1]....
        /*01f4*/ 	.word	0x00005e50


	//----- nvinfo : EIATTR_MAX_THREADS
	.align		4
.L_821:
        /*01f8*/ 	.byte	0x04, 0x05
        /*01fa*/ 	.short	(.L_823 - .L_822)
.L_822:
        /*01fc*/ 	.word	0x00000100
        /*0200*/ 	.word	0x00000001
        /*0204*/ 	.word	0x00000001


	//----- nvinfo : EIATTR_CRS_STACK_SIZE
	.align		4
.L_823:
        /*0208*/ 	.byte	0x04, 0x1e
        /*020a*/ 	.short	(.L_825 - .L_824)
.L_824:
        /*020c*/ 	.word	0x00000000


	//----- nvinfo : EIATTR_CBANK_PARAM_SIZE
	.align		4
.L_825:
        /*0210*/ 	.byte	0x03, 0x19
        /*0212*/ 	.short	0x005e


	//----- nvinfo : EIATTR_PARAM_CBANK
	.align		4
        /*0214*/ 	.byte	0x04, 0x0a
        /*0216*/ 	.short	(.L_827 - .L_826)
	.align		4
.L_826:
        /*0218*/ 	.word	index@(.nv.constant0._ZN3cub18CUB_300001_SM_10006detail6reduce18DeviceReduceKernelINS2_10policy_hubIN4cuda3std3__45tupleIJblEEEjN6thrust24THRUST_300001_SM_1000_NS8cuda_cub9__find_if7functorIS9_EEE10Policy1000ENSB_12zip_iteratorINS8_IJNSD_26transform_input_iterator_tIbNSC_6detail35transform_pair_of_input_iterators_tIbNSB_6detail15normal_iteratorINSB_10device_ptrIiEEEESQ_NS7_8equal_toIiEEEENS7_10__not_fn_tINS7_10__identityEEEEENSB_17counting_iteratorIlNSB_11use_defaultESZ_SZ_EEEEEEEjSF_S9_SV_EEvT0_PT3_T1_NS0_13GridEvenShareIS16_EET2_T4_)
        /*021c*/ 	.short	0x0380
        /*021e*/ 	.short	0x005e


	//----- nvinfo : EIATTR_SW_WAR
	.align		4
.L_827:
        /*0220*/ 	.byte	0x04, 0x36
        /*0222*/ 	.short	(.L_829 - .L_828)
.L_828:
        /*0224*/ 	.word	0x00000008
.L_829:


//--------------------- .nv.info._ZN3cub18CUB_300001_SM_10006detail6reduce28DeviceReduceSingleTileKernelINS2_10policy_hubIN4cuda3std3__45tupleIJblEEEjN6thrust24THRUST_300001_SM_1000_NS8cuda_cub9__find_if7functorIS9_EEE10Policy1000ENSB_12zip_iteratorINS8_IJNSD_26transform_input_iterator_tIbNSC_6detail35transform_pair_of_input_iterators_tIbNSB_6detail15normal_iteratorINSB_10device_ptrIiEEEESQ_NS7_8equal_toIiEEEENS7_10__not_fn_tINS7_10__identityEEEEENSB_17counting_iteratorIlNSB_11use_defaultESZ_SZ_EEEEEEEPS9_jSF_S9_S9_SV_EEvT0_T1_T2_T3_T4_T6_ --------------------------
	.section	.nv.info._ZN3cub18CUB_300001_SM_10006detail6reduce28DeviceReduceSingleTileKernelINS2_10policy_hubIN4cuda3std3__45tupleIJblEEEjN6thrust24THRUST_300001_SM_1000_NS8cuda_cub9__find_if7functorIS9_EEE10Policy1000ENSB_12zip_iteratorINS8_IJNSD_26transform_input_iterator_tIbNSC_6detail35transform_pair_of_input_iterators_tIbNSB_6detail15normal_iteratorINSB_10device_ptrIiEEEESQ_NS7_8equal_toIiEEEENS7_10__not_fn_tINS7_10__identityEEEEENSB_17counting_iteratorIlNSB_11use_defaultESZ_SZ_EEEEEEEPS9_jSF_S9_S9_SV_EEvT0_T1_T2_T3_T4_T6_,"",@"SHT_CUDA_INFO"
	.sectionflags	@""
	.align	4


	//----- nvinfo : EIATTR_CUDA_API_VERSION
	.align		4
        /*0000*/ 	.byte	0x04, 0x37
        /*0002*/ 	.short	(.L_831 - .L_830)
.L_830:
        /*0004*/ 	.word	0x00000082


	//----- nvinfo : EIATTR_KPARAM_INFO
	.align		4
.L_831:
        /*0008*/ 	.byte	0x04, 0x17
        /*000a*/ 	.short	(.L_833 - .L_832)
.L_832:
        /*000c*/ 	.word	0x00000000
        /*0010*/ 	.short	0x0005
        /*0012*/ 	.short	0x0048
        /*0014*/ 	.byte	0x00, 0xf0, 0x05, 0x00


	//----- nvinfo : EIATTR_KPARAM_INFO
	.align		4
.L_833:
        /*0018*/ 	.byte	0x04, 0x17
        /*001a*/ 	.short	(.L_835 - .L_834)
.L_834:
        /*001c*/ 	.word	0x00000000
        /*0020*/ 	.short	0x0004
        /*0022*/ 	.short	0x0038
        /*0024*/ 	.byte	0x00, 0xf0, 0x41, 0x00


	//----- nvinfo : EIATTR_KPARAM_INFO
	.align		4
.L_835:
        /*0028*/ 	.byte	0x04, 0x17
        /*002a*/ 	.short	(.L_837 - .L_836)
.L_836:
        /*002c*/ 	.word	0x00000000
        /*0030*/ 	.short	0x0003
        /*0032*/ 	.short	0x0034
        /*0034*/ 	.byte	0x00, 0xf0, 0x05, 0x00


	//----- nvinfo : EIATTR_KPARAM_INFO
	.align		4
.L_837:
        /*0038*/ 	.byte	0x04, 0x17
        /*003a*/ 	.short	(.L_839 - .L_838)
.L_838:
        /*003c*/ 	.word	0x00000000
        /*0040*/ 	.short	0x0002
        /*0042*/ 	.short	0x0030
        /*0044*/ 	.byte	0x00, 0xf0, 0x11, 0x00


	//----- nvinfo : EIATTR_KPARAM_INFO
	.align		4
.L_839:
        /*0048*/ 	.byte	0x04, 0x17
        /*004a*/ 	.short	(.L_841 - .L_840)
.L_840:
        /*004c*/ 	.word	0x00000000
        /*0050*/ 	.short	0x0001
        /*0052*/ 	.short	0x0028
        /*0054*/ 	.byte	0x00, 0xf5, 0x21, 0x00


	//----- nvinfo : EIATTR_KPARAM_INFO
	.align		4
.L_841:
        /*0058*/ 	.byte	0x04, 0x17
        /*005a*/ 	.short	(.L_843 - .L_842)
.L_842:
        /*005c*/ 	.word	0x00000000
        /*0060*/ 	.short	0x0000
        /*0062*/ 	.short	0x0000
        /*0064*/ 	.byte	0x00, 0xf0, 0xa1, 0x00


	//----- nvinfo : EIATTR_SPARSE_MMA_MASK
	.align		4
.L_843:
        /*0068*/ 	.byte	0x03, 0x50
        /*006a*/ 	.short	0x0000


	//----- nvinfo : EIATTR_MAXREG_COUNT
	.align		4
        /*006c*/ 	.byte	0x03, 0x1b
        /*006e*/ 	.short	0x00ff


	//----- nvinfo : EIATTR_NUM_BARRIERS
	.align		4
        /*0070*/ 	.byte	0x02, 0x4c
        /*0072*/ 	.byte	0x01
	.zero		1


	//----- nvinfo : EIATTR_MERCURY_ISA_VERSION
	.align		4
        /*0074*/ 	.byte	0x03, 0x5f
        /*0076*/ 	.short	0x0101


	//----- nvinfo : EIATTR_COOP_GROUP_MASK_REGIDS
	.align		4
        /*0078*/ 	.byte	0x04, 0x29
        /*007a*/ 	.short	(.L_845 - .L_844)


	//   ....[0]....
.L_844:
        /*007c*/ 	.word	0xffffffff


	//   ....[1]....
        /*0080*/ 	.word	0xffffffff


	//   ....[2]....
        /*0084*/ 	.word	0xffffffff


	//   ....[3]....
        /*0088*/ 	.word	0xffffffff


	//   ....[4]....
        /*008c*/ 	.word	0xffffffff


	//   ....[5]....
        /*0090*/ 	.word	0xffffffff


	//   ....[6]....
        /*0094*/ 	.word	0xffffffff


	//   ....[7]....
        /*0098*/ 	.word	0xffffffff


	//   ....[8]....
        /*009c*/ 	.word	0xffffffff


	//   ....[9]....
        /*00a0*/ 	.word	0xffffffff


	//   ....[10]....
        /*00a4*/ 	.word	0xffffffff


	//   ....[11]....
        /*00a8*/ 	.word	0xffffffff


	//   ....[12]....
        /*00ac*/ 	.word	0xffffffff


	//   ....[13]....
        /*00b0*/ 	.word	0xffffffff


	//   ....[14]....
        /*00b4*/ 	.word	0xffffffff


	//   ....[15]....
        /*00b8*/ 	.word	0xffffffff


	//   ....[16]....
        /*00bc*/ 	.word	0xffffffff


	//   ....[17]....
        /*00c0*/ 	.word	0xffffffff


	//   ....[18]....
        /*00c4*/ 	.word	0xffffffff


	//   ....[19]....
        /*00c8*/ 	.word	0xffffffff


	//   ....[20]....
        /*00cc*/ 	.word	0xffffffff


	//   ....[21]....
        /*00d0*/ 	.word	0xffffffff


	//   ....[22]....
        /*00d4*/ 	.word	0xffffffff


	//   ....[23]....
        /*00d8*/ 	.word	0xffffffff


	//   ....[24]....
        /*00dc*/ 	.word	0xffffffff


	//   ....[25]....
        /*00e0*/ 	.word	0xffffffff


	//   ....[26]....
        /*00e4*/ 	.word	0xffffffff


	//   ....[27]....
        /*00e8*/ 	.word	0xffffffff


	//   ....[28]....
        /*00ec*/ 	.word	0xffffffff


	//   ....[29]....
        /*00f0*/ 	.word	0xffffffff


	//   ....[30]....
        /*00f4*/ 	.word	0xffffffff


	//   ....[31]....
        /*00f8*/ 	.word	0xffffffff


	//   ....[32]....
        /*00fc*/ 	.word	0xffffffff


	//   ....[33]....
        /*0100*/ 	.word	0xffffffff


	//   ....[34]....
        /*0104*/ 	.word	0xffffffff


	//   ....[35]....
        /*0108*/ 	.word	0xffffffff


	//   ....[36]....
        /*010c*/ 	.word	0xffffffff


	//   ....[37]....
        /*0110*/ 	.word	0xffffffff


	//   ....[38]....
        /*0114*/ 	.word	0xffffffff


	//   ....[39]....
        /*0118*/ 	.word	0xffffffff


	//   ....[40]....
        /*011c*/ 	.word	0xffffffff


	//   ....[41]....
        /*0120*/ 	.word	0xffffffff


	//   ....[42]....
        /*0124*/ 	.word	0xffffffff


	//   ....[43]....
        /*0128*/ 	.word	0xffffffff


	//   ....[44]....
        /*012c*/ 	.word	0xffffffff


	//----- nvinfo : EIATTR_COOP_GROUP_INSTR_OFFSETS
	.align		4
.L_845:
        /*0130*/ 	.byte	0x04, 0x28
        /*0132*/ 	.short	(.L_847 - .L_846)


	//   ....[0]....
.L_846:
        /*0134*/ 	.word	0x00001460


	//   ....[1]....
        /*0138*/ 	.word	0x00001470


	//   ....[2]....
        /*013c*/ 	.word	0x00001480


	//   ....[3]....
        /*0140*/ 	.word	0x000015d0


	//   ....[4]....
        /*0144*/ 	.word	0x00001600


	//   ....[5]....
        /*0148*/ 	.word	0x00001630


	//   ....[6]....
        /*014c*/ 	.word	0x00001750


	//   ....[7]....
        /*0150*/ 	.word	0x00001770


	//   ....[8]....
        /*0154*/ 	.word	0x00001780


	//   ....[9]....
        /*0158*/ 	.word	0x000018a0


	//   ....[10]....
        /*015c*/ 	.word	0x000018c0


	//   ....[11]....
        /*0160*/ 	.word	0x000018d0


	//   ....[12]....
        /*0164*/ 	.word	0x000019f0


	//   ....[13]....
        /*0168*/ 	.word	0x00001a10


	//   ....[14]....
        /*016c*/ 	.word	0x00001a20


	//   ....[15]....
        /*0170*/ 	.word	0x000021b0


	//   ....[16]....
        /*0174*/ 	.word	0x00002240


	//   ....[17]....
        /*0178*/ 	.word	0x00002270


	//   ....[18]....
        /*017c*/ 	.word	0x00002390


	//   ....[19]....
        /*0180*/ 	.word	0x000023c0


	//   ....[20]....
        /*0184*/ 	.word	0x000023d0


	//   ....[21]....
        /*0188*/ 	.word	0x000024f0


	//   ....[22]....
        /*018c*/ 	.word	0x00002510


	//   ....[23]....
        /*0190*/ 	.word	0x00002520


	//   ....[24]....
        /*0194*/ 	.word	0x00002640


	//   ....[25]....
        /*0198*/ 	.word	0x00002660


	//   ....[26]....
        /*019c*/ 	.word	0x00002670


	//   ....[27]....
        /*01a0*/ 	.word	0x00002790


	//   ....[28]....
        /*01a4*/ 	.word	0x000027b0


	//   ....[29]....
        /*01a8*/ 	.word	0x000027c0


	//   ....[30]....
        /*01ac*/ 	.word	0x00004cc0


	//   ....[31]....
        /*01b0*/ 	.word	0x00004cd0


	//   ....[32]....
        /*01b4*/ 	.word	0x00004ce0


	//   ....[33]....
        /*01b8*/ 	.word	0x00004e30


	//   ....[34]....
        /*01bc*/ 	.word	0x00004e60


	//   ....[35]....
        /*01c0*/ 	.word	0x00004e90


	//   ....[36]....
        /*01c4*/ 	.word	0x00004fb0


	//   ....[37]....
        /*01c8*/ 	.word	0x00004fd0


	//   ....[38]....
        /*01cc*/ 	.word	0x00004fe0


	//   ....[39]....
        /*01d0*/ 	.word	0x00005100


	//   ....[40]....
        /*01d4*/ 	.word	0x00005120


	//   ....[41]....
        /*01d8*/ 	.word	0x00005130


	//   ....[42]....
        /*01dc*/ 	.word	0x00005250


	//   ....[43]....
        /*01e0*/ 	.word	0x00005270


	//   ....[44]....
        /*01e4*/ 	.word	0x00005280


	//----- nvinfo : EIATTR_VRC_CTA_INIT_COUNT
	.align		4
.L_847:
        /*01e8*/ 	.byte	0x02, 0x4a
	.zero		1
	.zero		1


	//----- nvinfo : EIATTR_EXIT_INSTR_OFFSETS
	.align		4
        /*01ec*/ 	.byte	0x04, 0x1c
        /*01ee*/ 	.short	(.L_849 - .L_848)


	//   ....[0]....
.L_848:
        /*01f0*/ 	.word	0x00000080


	//   ....[1]....
        /*01f4*/ 	.word	0x000000d0


	//   ....[2]....
        /*01f8*/ 	.word	0x00005990


	//   ....[3]....
        /*01fc*/ 	.word	0x00005a80


	//----- nvinfo : EIATTR_MAX_THREADS
	.align		4
.L_849:
        /*0200*/ 	.byte	0x04, 0x05
        /*0202*/ 	.short	(.L_851 - .L_850)
.L_850:
        /*0204*/ 	.word	0x00000100
        /*0208*/ 	.word	0x00000001
        /*020c*/ 	.word	0x00000001


	//----- nvinfo : EIATTR_CRS_STACK_SIZE
	.align		4
.L_851:
        /*0210*/ 	.byte	0x04, 0x1e
        /*0212*/ 	.short	(.L_853 - .L_852)
.L_852:
        /*0214*/ 	.word	0x00000000


	//----- nvinfo : EIATTR_CBANK_PARAM_SIZE
	.align		4
.L_853:
        /*0218*/ 	.byte	0x03, 0x19
        /*021a*/ 	.short	0x0049


	//----- nvinfo : EIATTR_PARAM_CBANK
	.align		4
        /*021c*/ 	.byte	0x04, 0x0a
        /*021e*/ 	.short	(.L_855 - .L_854)
	.align		4
.L_854:
        /*0220*/ 	.word	index@(.nv.constant0._ZN3cub18CUB_300001_SM_10006detail6reduce28DeviceReduceSingleTileKernelINS2_10policy_hubIN4cuda3std3__45tupleIJblEEEjN6thrust24THRUST_300001_SM_1000_NS8cuda_cub9__find_if7functorIS9_EEE10Policy1000ENSB_12zip_iteratorINS8_IJNSD_26transform_input_iterator_tIbNSC_6detail35transform_pair_of_input_iterators_tIbNSB_6detail15normal_iteratorINSB_10device_ptrIiEEEESQ_NS7_8equal_toIiEEEENS7_10__not_fn_tINS7_10__identityEEEEENSB_17counting_iteratorIlNSB_11use_defaultESZ_SZ_EEEEEEEPS9_jSF_S9_S9_SV_EEvT0_T1_T2_T3_T4_T6_)
        /*0224*/ 	.short	0x0380
        /*0226*/ 	.short	0x0049


	//----- nvinfo : EIATTR_SW_WAR
	.align		4
.L_855:
        /*0228*/ 	.byte	0x04, 0x36
        /*022a*/ 	.short	(.L_857 - .L_856)
.L_856:
        /*022c*/ 	.word	0x00000008
.L_857:


//--------------------- .nv.info._ZN3cub18CUB_300001_SM_10006detail11EmptyKernelIvEEvv --------------------------
	.section	.nv.info._ZN3cub18CUB_300001_SM_10006detail11EmptyKernelIvEEvv,"",@"SHT_CUDA_INFO"
	.sectionflags	@""
	.align	4


	//----- nvinfo : EIATTR_CUDA_API_VERSION
	.align		4
        /*0000*/ 	.byte	0x04, 0x37
        /*0002*/ 	.short	(.L_859 - .L_858)
.L_858:
        /*0004*/ 	.word	0x00000082


	//----- nvinfo : EIATTR_SPARSE_MMA_MASK
	.align		4
.L_859:
        /*0008*/ 	.byte	0x03, 0x50
        /*000a*/ 	.short	0x0000


	//----- nvinfo : EIATTR_MAXREG_COUNT
	.align		4
        /*000c*/ 	.byte	0x03, 0x1b
        /*000e*/ 	.short	0x00ff


	//----- nvinfo : EIATTR_MERCURY_ISA_VERSION
	.align		4
        /*0010*/ 	.byte	0x03, 0x5f
        /*0012*/ 	.short	0x0101


	//----- nvinfo : EIATTR_VRC_CTA_INIT_COUNT
	.align		4
        /*0014*/ 	.byte	0x02, 0x4a
	.zero		1
	.zero		1


	//----- nvinfo : EIATTR_EXIT_INSTR_OFFSETS
	.align		4
        /*0018*/ 	.byte	0x04, 0x1c
        /*001a*/ 	.short	(.L_861 - .L_860)


	//   ....[0]....
.L_860:
        /*001c*/ 	.word	0x00000010


	//----- nvinfo : EIATTR_SW_WAR
	.align		4
.L_861:
        /*0020*/ 	.byte	0x04, 0x36
        /*0022*/ 	.short	(.L_863 - .L_862)
.L_862:
        /*0024*/ 	.word	0x00000008
.L_863:


//--------------------- .nv.info._ZN6thrust24THRUST_300001_SM_1000_NS8cuda_cub4core6detail13_kernel_agentINS1_15__reduce_by_key16ReduceByKeyAgentINS0_6detail15normal_iteratorINS0_10device_ptrIiEEEENS8_INS9_IfEEEESB_SD_N4cuda3std3__48equal_toIiEENSG_4plusIfEEPllEEJSB_SD_SB_SD_SL_N3cub18CUB_300001_SM_100024ReduceByKeyScanTileStateIflLb1EEESI_SK_llEEEvDpT0_ --------------------------
	.section	.nv.info._ZN6thrust24THRUST_300001_SM_1000_NS8cuda_cub4core6detail13_kernel_agentINS1_15__reduce_by_key16ReduceByKeyAgentINS0_6detail15normal_iteratorINS0_10device_ptrIiEEEENS8_INS9_IfEEEESB_SD_N4cuda3std3__48equal_toIiEENSG_4plusIfEEPllEEJSB_SD_SB_SD_SL_N3cub18CUB_300001_SM_100024ReduceByKeyScanTileStateIflLb1EEESI_SK_llEEEvDpT0_,"",@"SHT_CUDA_INFO"
	.sectionflags	@""
	.align	4


	//----- nvinfo : EIATTR_CUDA_API_VERSION
	.align		4
        /*0000*/ 	.byte	0x04, 0x37
        /*0002*/ 	.short	(.L_865 - .L_864)
.L_864:
        /*0004*/ 	.word	0x00000082


	//----- nvinfo : EIATTR_KPARAM_INFO
	.align		4
.L_865:
        /*0008*/ 	.byte	0x04, 0x17
        /*000a*/ 	.short	(.L_867 - .L_866)
.L_866:
        /*000c*/ 	.word	0x00000000
        /*0010*/ 	.short	0x0009
        /*0012*/ 	.short	0x0040
        /*0014*/ 	.byte	0x00, 0xf0, 0x21, 0x00


	//----- nvinfo : EIATTR_KPARAM_INFO
	.align		4
.L_867:
        /*0018*/ 	.byte	0x04, 0x17
        /*001a*/ 	.short	(.L_869 - .L_868)
.L_868:
        /*001c*/ 	.word	0x00000000
        /*0020*/ 	.short	0x0008
        /*0022*/ 	.short	0x0038
        /*0024*/ 	.byte	0x00, 0xf0, 0x21, 0x00


	//----- nvinfo : EIATTR_KPARAM_INFO
	.align		4
.L_869:
        /*0028*/ 	.byte	0x04, 0x17
        /*002a*/ 	.short	(.L_871 - .L_870)
.L_870:
        /*002c*/ 	.word	0x00000000
        /*0030*/ 	.short	0x0007
        /*0032*/ 	.short	0x0031
        /*0034*/ 	.byte	0x00, 0xf0, 0x05, 0x00


	//----- nvinfo : EIATTR_KPARAM_INFO
	.align		4
.L_871:
        /*0038*/ 	.byte	0x04, 0x17
        /*003a*/ 	.short	(.L_873 - .L_872)
.L_872:
        /*003c*/ 	.word	0x00000000
        /*0040*/ 	.short	0x0006
        /*0042*/ 	.short	0x0030
        /*0044*/ 	.byte	0x00, 0xf0, 0x05, 0x00


	//----- nvinfo : EIATTR_KPARAM_INFO
	.align		4
.L_873:
        /*0048*/ 	.byte	0x04, 0x17
        /*004a*/ 	.short	(.L_875 - .L_874)
.L_874:
        /*004c*/ 	.word	0x00000000
        /*0050*/ 	.short	0x0005
        /*0052*/ 	.short	0x0028
        /*0054*/ 	.byte	0x00, 0xf0, 0x21, 0x00


	//----- nvinfo : EIATTR_KPARAM_INFO
	.align		4
.L_875:
        /*0058*/ 	.byte	0x04, 0x17
        /*005a*/ 	.short	(.L_877 - .L_876)
.L_876:
        /*005c*/ 	.word	0x00000000
        /*0060*/ 	.short	0x0004
        /*0062*/ 	.short	0x0020
        /*0064*/ 	.byte	0x00, 0xf5, 0x21, 0x00


	//----- nvinfo : EIATTR_KPARAM_INFO
	.align		4
.L_877:
        /*0068*/ 	.byte	0x04, 0x17
        /*006a*/ 	.short	(.L_879 - .L_878)
.L_878:
        /*006c*/ 	.word	0x00000000
        /*0070*/ 	.short	0x0003
        /*0072*/ 	.short	0x0018
        /*0074*/ 	.byte	0x00, 0xf0, 0x21, 0x00


	//----- nvinfo : EIATTR_KPARAM_INFO
	.align		4
.L_879:
        /*0078*/ 	.byte	0x04, 0x17
        /*007a*/ 	.short	(.L_881 - .L_880)
.L_880:
        /*007c*/ 	.word	0x00000000
        /*0080*/ 	.short	0x0002
        /*0082*/ 	.short	0x0010
        /*0084*/ 	.byte	0x00, 0xf0, 0x21, 0x00


	//----- nvinfo : EIATTR_KPARAM_INFO
	.align		4
.L_881:
        /*0088*/ 	.byte	0x04, 0x17
        /*008a*/ 	.short	(.L_883 - .L_882)
.L_882:
        /*008c*/ 	.word	0x00000000
        /*0090*/ 	.short	0x0001
        /*0092*/ 	.short	0x0008
        /*0094*/ 	.byte	0x00, 0xf0, 0x21, 0x00


	//----- nvinfo : EIATTR_KPARAM_INFO
	.align		4
.L_883:
        /*0098*/ 	.byte	0x04, 0x17
        /*009a*/ 	.short	(.L_885 - .L_884)
.L_884:
        /*009c*/ 	.word	0x00000000
        /*00a0*/ 	.short	0x0000
        /*00a2*/ 	.short	0x0000
        /*00a4*/ 	.byte	0x00, 0xf0, 0x21, 0x00


	//----- nvinfo : EIATTR_SPARSE_MMA_MASK
	.align		4
.L_885:
        /*00a8*/ 	.byte	0x03, 0x50
        /*00aa*/ 	.short	0x0000


	//----- nvinfo : EIATTR_MAXREG_COUNT
	.align		4
        /*00ac*/ 	.byte	0x03, 0x1b
        /*00ae*/ 	.short	0x00ff


	//----- nvinfo : EIATTR_NUM_BARRIERS
	.align		4
        /*00b0*/ 	.byte	0x02, 0x4c
        /*00b2*/ 	.byte	0x01
	.zero		1


	//----- nvinfo : EIATTR_MERCURY_ISA_VERSION
	.align		4
        /*00b4*/ 	.byte	0x03, 0x5f
        /*00b6*/ 	.short	0x0101


	//----- nvinfo : EIATTR_COOP_GROUP_MASK_REGIDS
	.align		4
        /*00b8*/ 	.byte	0x04, 0x29
        /*00ba*/ 	.short	(.L_887 - .L_886)


	//   ....[0]....
.L_886:
        /*00bc*/ 	.word	0xffffffff


	//   ....[1]....
        /*00c0*/ 	.word	0xffffffff


	//   ....[2]....
        /*00c4*/ 	.word	0xffffffff


	//   ....[3]....
        /*00c8*/ 	.word	0xffffffff


	//   ....[4]....
        /*00cc*/ 	.word	0xffffffff


	//   ....[5]....
        /*00d0*/ 	.word	0xffffffff


	//   ....[6]....
        /*00d4*/ 	.word	0xffffffff


	//   ....[7]....
        /*00d8*/ 	.word	0xffffffff


	//   ....[8]....
        /*00dc*/ 	.word	0xffffffff


	//   ....[9]....
        /*00e0*/ 	.word	0xffffffff


	//   ....[10]....
        /*00e4*/ 	.word	0xffffffff


	//   ....[11]....
        /*00e8*/ 	.word	0xffffffff


	//   ....[12]....
        /*00ec*/ 	.word	0xffffffff


	//   ....[13]....
        /*00f0*/ 	.word	0xffffffff


	//   ....[14]....
        /*00f4*/ 	.word	0xffffffff


	//   ....[15]....
        /*00f8*/ 	.word	0xffffffff


	//   ....[16]....
        /*00fc*/ 	.word	0xffffffff


	//   ....[17]....
        /*0100*/ 	.word	0xffffffff


	//   ....[18]....
        /*0104*/ 	.word	0xffffffff


	//   ....[19]....
        /*0108*/ 	.word	0xffffffff


	//   ....[20]....
        /*010c*/ 	.word	0xffffffff


	//   ....[21]....
        /*0110*/ 	.word	0xffffffff


	//   ....[22]....
        /*0114*/ 	.word	0xffffffff


	//   ....[23]....
        /*0118*/ 	.word	0xffffffff


	//   ....[24]....
        /*011c*/ 	.word	0xffffffff


	//   ....[25]....
        /*0120*/ 	.word	0xffffffff


	//   ....[26]....
        /*0124*/ 	.word	0xffffffff


	//   ....[27]....
        /*0128*/ 	.word	0xffffffff


	//   ....[28]....
        /*012c*/ 	.word	0xffffffff


	//   ....[29]....
        /*0130*/ 	.word	0xffffffff


	//   ....[30]....
        /*0134*/ 	.word	0xffffffff


	//   ....[31]....
        /*0138*/ 	.word	0xffffffff


	//   ....[32]....
        /*013c*/ 	.word	0xffffffff


	//   ....[33]....
        /*0140*/ 	.word	0xffffffff


	//   ....[34]....
        /*0144*/ 	.word	0xffffffff


	//   ....[35]....
        /*0148*/ 	.word	0xffffffff


	//   ....[36]....
        /*014c*/ 	.word	0xffffffff


	//   ....[37]....
        /*0150*/ 	.word	0xffffffff


	//   ....[38]....
        /*0154*/ 	.word	0xffffffff


	//   ....[39]....
        /*0158*/ 	.word	0xffffffff


	//   ....[40]....
        /*015c*/ 	.word	0xffffffff


	//   ....[41]....
        /*0160*/ 	.word	0xffffffff


	//   ....[42]....
        /*0164*/ 	.word	0xffffffff


	//   ....[43]....
        /*0168*/ 	.word	0xffffffff


	//   ....[44]....
        /*016c*/ 	.word	0xffffffff


	//   ....[45]....
        /*0170*/ 	.word	0xffffffff


	//   ....[46]....
        /*0174*/ 	.word	0xffffffff


	//   ....[47]....
        /*0178*/ 	.word	0xffffffff


	//   ....[48]....
        /*017c*/ 	.word	0xffffffff


	//   ....[49]....
        /*0180*/ 	.word	0xffffffff


	//   ....[50]....
        /*0184*/ 	.word	0xffffffff


	//   ....[51]....
        /*0188*/ 	.word	0xffffffff


	//   ....[52]....
        /*018c*/ 	.word	0xffffffff


	//   ....[53]....
        /*0190*/ 	.word	0xffffffff


	//   ....[54]....
        /*0194*/ 	.word	0xffffffff


	//   ....[55]....
        /*0198*/ 	.word	0xffffffff


	//   ....[56]....
        /*019c*/ 	.word	0xffffffff


	//   ....[57]....
        /*01a0*/ 	.word	0xffffffff


	//   ....[58]....
        /*01a4*/ 	.word	0xffffffff


	//   ....[59]....
        /*01a8*/ 	.word	0xffffffff


	//   ....[60]....
        /*01ac*/ 	.word	0xffffffff


	//   ....[61]....
        /*01b0*/ 	.word	0xffffffff


	//   ....[62]....
        /*01b4*/ 	.word	0xffffffff


	//   ....[63]....
        /*01b8*/ 	.word	0xffffffff


	//   ....[64]....
        /*01bc*/ 	.word	0xffffffff


	//   ....[65]....
        /*01c0*/ 	.word	0xffffffff


	//   ....[66]....
        /*01c4*/ 	.word	0xffffffff


	//   ....[67]....
        /*01c8*/ 	.word	0xffffffff


	//   ....[68]....
        /*01cc*/ 	.word	0xffffffff


	//   ....[69]....
        /*01d0*/ 	.word	0xffffffff


	//   ....[70]....
        /*01d4*/ 	.word	0xffffffff


	//   ....[71]....
        /*01d8*/ 	.word	0xffffffff


	//   ....[72]....
        /*01dc*/ 	.word	0xffffffff


	//   ....[73]....
        /*01e0*/ 	.word	0xffffffff


	//   ....[74]....
        /*01e4*/ 	.word	0xffffffff


	//   ....[75]....
        /*01e8*/ 	.word	0xffffffff


	//   ....[76]....
        /*01ec*/ 	.word	0xffffffff


	//   ....[77]....
        /*01f0*/ 	.word	0xffffffff


	//   ....[78]....
        /*01f4*/ 	.word	0xffffffff


	//   ....[79]....
        /*01f8*/ 	.word	0xffffffff


	//   ....[80]....
        /*01fc*/ 	.word	0xffffffff


	//   ....[81]....
        /*0200*/ 	.word	0xffffffff


	//   ....[82]....
        /*0204*/ 	.word	0xffffffff


	//   ....[83]....
        /*0208*/ 	.word	0xffffffff


	//   ....[84]....
        /*020c*/ 	.word	0xffffffff


	//   ....[85]....
        /*0210*/ 	.word	0xffffffff


	//   ....[86]....
        /*0214*/ 	.word	0xffffffff


	//   ....[87]....
        /*0218*/ 	.word	0xffffffff


	//   ....[88]....
        /*021c*/ 	.word	0xffffffff


	//   ....[89]....
        /*0220*/ 	.word	0xffffffff


	//   ....[90]....
        /*0224*/ 	.word	0xffffffff


	//   ....[91]....
        /*0228*/ 	.word	0xffffffff


	//   ....[92]....
        /*022c*/ 	.word	0xffffffff


	//   ....[93]....
        /*0230*/ 	.word	0xffffffff


	//   ....[94]....
        /*0234*/ 	.word	0xffffffff


	//   ....[95]....
        /*0238*/ 	.word	0xffffffff


	//   ....[96]....
        /*023c*/ 	.word	0xffffffff


	//   ....[97]....
        /*0240*/ 	.word	0xffffffff


	//   ....[98]....
        /*0244*/ 	.word	0xffffffff


	//   ....[99]....
        /*0248*/ 	.word	0xffffffff


	//   ....[100]....
        /*024c*/ 	.word	0xffffffff


	//   ....[101]....
        /*0250*/ 	.word	0xffffffff


	//   ....[102]....
        /*0254*/ 	.word	0xffffffff


	//   ....[103]....
        /*0258*/ 	.word	0xffffffff


	//   ....[104]....
        /*025c*/ 	.word	0xffffffff


	//   ....[105]....
        /*0260*/ 	.word	0xffffffff


	//   ....[106]....
        /*0264*/ 	.word	0xffffffff


	//   ....[107]....
        /*0268*/ 	.word	0xffffffff


	//   ....[108]....
        /*026c*/ 	.word	0xffffffff


	//   ....[109]....
        /*0270*/ 	.word	0xffffffff


	//   ....[110]....
        /*0274*/ 	.word	0xffffffff


	//   ....[111]....
        /*0278*/ 	.word	0xffffffff


	//   ....[112]....
        /*027c*/ 	.word	0xffffffff


	//   ....[113]....
        /*0280*/ 	.word	0xffffffff


	//   ....[114]....
        /*0284*/ 	.word	0xffffffff


	//   ....[115]....
        /*0288*/ 	.word	0xffffffff


	//   ....[116]....
        /*028c*/ 	.word	0xffffffff


	//   ....[117]....
        /*0290*/ 	.word	0xffffffff


	//   ....[118]....
        /*0294*/ 	.word	0xffffffff


	//   ....[119]....
        /*0298*/ 	.word	0xffffffff


	//   ....[120]....
        /*029c*/ 	.word	0xffffffff


	//   ....[121]....
        /*02a0*/ 	.word	0xffffffff


	//   ....[122]....
        /*02a4*/ 	.word	0xffffffff


	//   ....[123]....
        /*02a8*/ 	.word	0xffffffff


	//   ....[124]....
        /*02ac*/ 	.word	0xffffffff


	//   ....[125]....
        /*02b0*/ 	.word	0xffffffff


	//   ....[126]....
        /*02b4*/ 	.word	0xffffffff


	//   ....[127]....
        /*02b8*/ 	.word	0xffffffff


	//   ....[128]....
        /*02bc*/ 	.word	0xffffffff


	//   ....[129]....
        /*02c0*/ 	.word	0xffffffff


	//   ....[130]....
        /*02c4*/ 	.word	0xffffffff


	//   ....[131]....
        /*02c8*/ 	.word	0xffffffff


	//   ....[132]....
        /*02cc*/ 	.word	0xffffffff


	//   ....[133]....
        /*02d0*/ 	.word	0xffffffff


	//   ....[134]....
        /*02d4*/ 	.word	0xffffffff


	//   ....[135]....
        /*02d8*/ 	.word	0xffffffff


	//   ....[136]....
        /*02dc*/ 	.word	0xffffffff


	//   ....[137]....
        /*02e0*/ 	.word	0xffffffff


	//   ....[138]....
        /*02e4*/ 	.word	0xffffffff


	//   ....[139]....
        /*02e8*/ 	.word	0xffffffff


	//   ....[140]....
        /*02ec*/ 	.word	0xffffffff


	//   ....[141]....
        /*02f0*/ 	.word	0xffffffff


	//   ....[142]....
        /*02f4*/ 	.word	0xffffffff


	//   ....[143]....
        /*02f8*/ 	.word	0xffffffff


	//   ....[144]....
        /*02fc*/ 	.word	0xffffffff


	//   ....[145]....
        /*0300*/ 	.word	0xffffffff


	//   ....[146]....
        /*0304*/ 	.word	0xffffffff


	//   ....[147]....
        /*0308*/ 	.word	0xffffffff


	//   ....[148]....
        /*030c*/ 	.word	0xffffffff


	//   ....[149]....
        /*0310*/ 	.word	0xffffffff


	//   ....[150]....
        /*0314*/ 	.word	0xffffffff


	//   ....[151]....
        /*0318*/ 	.word	0xffffffff


	//   ....[152]....
        /*031c*/ 	.word	0x05000002


	//   ....[153]....
        /*0320*/ 	.word	0x05000002


	//   ....[154]....
        /*0324*/ 	.word	0x05000002


	//   ....[155]....
        /*0328*/ 	.word	0x05000002


	//   ....[156]....
        /*032c*/ 	.word	0x05000002


	//   ....[157]....
        /*0330*/ 	.word	0x05000002


	//   ....[158]....
        /*0334*/ 	.word	0x05000002


	//   ....[159]....
        /*0338*/ 	.word	0x05000002


	//   ....[160]....
        /*033c*/ 	.word	0x05000002


	//   ....[161]....
        /*0340*/ 	.word	0x05000002


	//   ....[162]....
        /*0344*/ 	.word	0x05000002


	//   ....[163]....
        /*0348*/ 	.word	0x05000002


	//   ....[164]....
        /*034c*/ 	.word	0x05000002


	//   ....[165]....
        /*0350*/ 	.word	0x05000002


	//   ....[166]....
        /*0354*/ 	.word	0x05000002


	//   ....[167]....
        /*0358*/ 	.word	0x05000002


	//   ....[168]....
        /*035c*/ 	.word	0x05000002


	//   ....[169]....
        /*0360*/ 	.word	0x05000002


	//   ....[170]....
        /*0364*/ 	.word	0x05000002


	//   ....[171]....
        /*0368*/ 	.word	0x05000002


	//   ....[172]....
        /*036c*/ 	.word	0x05000002


	//   ....[173]....
        /*0370*/ 	.word	0x05000002


	//   ....[174]....
        /*0374*/ 	.word	0x05000002


	//   ....[175]....
        /*0378*/ 	.word	0x05000002


	//   ....[176]....
        /*037c*/ 	.word	0x05000002


	//   ....[177]....
        /*0380*/ 	.word	0x05000002


	//   ....[178]....
        /*0384*/ 	.word	0x05000002


	//   ....[179]....
        /*0388*/ 	.word	0x05000002


	//   ....[180]....
        /*038c*/ 	.word	0x05000002


	//   ....[181]....
        /*0390*/ 	.word	0x05000002


	//   ....[182]....
        /*0394*/ 	.word	0x05000002


	//   ....[183]....
        /*0398*/ 	.word	0x05000002


	//   ....[184]....
        /*039c*/ 	.word	0x05000002


	//   ....[185]....
        /*03a0*/ 	.word	0x05000002


	//   ....[186]....
        /*03a4*/ 	.word	0x05000002


	//   ....[187]....
        /*03a8*/ 	.word	0x05000002


	//   ....[188]....
        /*03ac*/ 	.word	0x05000002


	//   ....[189]....
        /*03b0*/ 	.word	0x05000002


	//   ....[190]....
        /*03b4*/ 	.word	0x05000002


	//   ....[191]....
        /*03b8*/ 	.word	0x05000002


	//   ....[192]....
        /*03bc*/ 	.word	0x05000002


	//   ....[193]....
        /*03c0*/ 	.word	0x05000002


	//   ....[194]....
        /*03c4*/ 	.word	0x05000002


	//   ....[195]....
        /*03c8*/ 	.word	0x05000002


	//   ....[196]....
        /*03cc*/ 	.word	0x05000002


	//   ....[197]....
        /*03d0*/ 	.word	0x05000002


	//   ....[198]....
        /*03d4*/ 	.word	0x05000002


	//   ....[199]....
        /*03d8*/ 	.word	0x05000002


	//   ....[200]....
        /*03dc*/ 	.word	0x05000002


	//   ....[201]....
        /*03e0*/ 	.word	0x05000002


	//   ....[202]....
        /*03e4*/ 	.word	0x05000002


	//   ....[203]....
        /*03e8*/ 	.word	0x05000002


	//   ....[204]....
        /*03ec*/ 	.word	0x05000002


	//   ....[205]....
        /*03f0*/ 	.word	0x05000002


	//   ....[206]....
        /*03f4*/ 	.word	0x05000002


	//   ....[207]....
        /*03f8*/ 	.word	0x05000002


	//   ....[208]....
        /*03fc*/ 	.word	0x05000002


	//   ....[209]....
        /*0400*/ 	.word	0x05000002


	//   ....[210]....
        /*0404*/ 	.word	0x05000002


	//   ....[211]....
        /*0408*/ 	.word	0x05000002


	//   ....[212]....
        /*040c*/ 	.word	0x05000002


	//   ....[213]....
        /*0410*/ 	.word	0x05000002


	//   ....[214]....
        /*0414*/ 	.word	0x05000002


	//   ....[215]....
        /*0418*/ 	.word	0x05000002


	//   ....[216]....
        /*041c*/ 	.word	0x05000002


	//   ....[217]....
        /*0420*/ 	.word	0x05000002


	//   ....[218]....
        /*0424*/ 	.word	0x05000002


	//   ....[219]....
        /*0428*/ 	.word	0x05000002


	//   ....[220]....
        /*042c*/ 	.word	0x05000002


	//   ....[221]....
        /*0430*/ 	.word	0x05000002


	//   ....[222]....
        /*0434*/ 	.word	0x05000002


	//   ....[223]....
        /*0438*/ 	.word	0x05000002


	//   ....[224]....
        /*043c*/ 	.word	0x05000002


	//   ....[225]....
        /*0440*/ 	.word	0x05000002


	//   ....[226]....
        /*0444*/ 	.word	0x05000002


	//   ....[227]....
        /*0448*/ 	.word	0x05000002


	//   ....[228]....
        /*044c*/ 	.word	0x05000002


	//   ....[229]....
        /*0450*/ 	.word	0x05000002


	//   ....[230]....
        /*0454*/ 	.word	0x05000002


	//   ....[231]....
        /*0458*/ 	.word	0x05000002


	//   ....[232]....
        /*045c*/ 	.word	0x05000002


	//   ....[233]....
        /*0460*/ 	.word	0x05000002


	//   ....[234]....
        /*0464*/ 	.word	0x05000002


	//   ....[235]....
        /*0468*/ 	.word	0x05000002


	//   ....[236]....
        /*046c*/ 	.word	0x05000002


	//   ....[237]....
        /*0470*/ 	.word	0x05000002


	//   ....[238]....
        /*0474*/ 	.word	0x05000002


	//   ....[239]....
        /*0478*/ 	.word	0x05000002


	//   ....[240]....
        /*047c*/ 	.word	0x05000002


	//   ....[241]....
        /*0480*/ 	.word	0x05000002


	//   ....[242]....
        /*0484*/ 	.word	0x05000002


	//   ....[243]....
        /*0488*/ 	.word	0x05000002


	//----- nvinfo : EIATTR_COOP_GROUP_INSTR_OFFSETS
	.align		4
.L_887:
        /*048c*/ 	.byte	0x04, 0x28
        /*048e*/ 	.short	(.L_889 - .L_888)


	//   ....[0]....
.L_888:
        /*0490*/ 	.word	0x00000410


	//   ....[1]....
        /*0494*/ 	.word	0x000005d0


	//   ....[2]....
        /*0498*/ 	.word	0x00000960


	//   ....[3]....
        /*049c*/ 	.word	0x00000990


	//   ....[4]....
        /*04a0*/ 	.word	0x000009e0


	//   ....[5]....
        /*04a4*/ 	.word	0x00000a00


	//   ....[6]....
        /*04a8*/ 	.word	0x00000a50


	//   ....[7]....
        /*04ac*/ 	.word	0x00000aa0


	//   ....[8]....
        /*04b0*/ 	.word	0x00000ac0


	//   ....[9]....
        /*04b4*/ 	.word	0x00000b10


	//   ....[10]....
        /*04b8*/ 	.word	0x00000b60


	//   ....[11]....
        /*04bc*/ 	.word	0x00000b80


	//   ....[12]....
        /*04c0*/ 	.word	0x00000bd0


	//   ....[13]....
        /*04c4*/ 	.word	0x00000c20


	//   ....[14]....
        /*04c8*/ 	.word	0x00000c40


	//   ....[15]....
        /*04cc*/ 	.word	0x00000c90


	//   ....[16]....
        /*04d0*/ 	.word	0x00000ce0


	//   ....[17]....
        /*04d4*/ 	.word	0x00000d90


	//   ....[18]....
        /*04d8*/ 	.word	0x00001180


	//   ....[19]....
        /*04dc*/ 	.word	0x000011d0


	//   ....[20]....
        /*04e0*/ 	.word	0x00002740


	//   ....[21]....
        /*04e4*/ 	.word	0x000028c0


	//   ....[22]....
        /*04e8*/ 	.word	0x00002c40


	//   ....[23]....
        /*04ec*/ 	.word	0x00002c70


	//   ....[24]....
        /*04f0*/ 	.word	0x00002c90


	//   ....[25]....
        /*04f4*/ 	.word	0x00002d10


	//   ....[26]....
        /*04f8*/ 	.word	0x00002d40


	//   ....[27]....
        /*04fc*/ 	.word	0x00002d60


	//   ....[28]....
        /*0500*/ 	.word	0x00002db0


	//   ....[29]....
        /*0504*/ 	.word	0x00002df0


	//   ....[30]....
        /*0508*/ 	.word	0x00002e10


	//   ....[31]....
        /*050c*/ 	.word	0x00002e60


	//   ....[32]....
        /*0510*/ 	.word	0x00002ea0


	//   ....[33]....
        /*0514*/ 	.word	0x00002ed0


	//   ....[34]....
        /*0518*/ 	.word	0x00002f20


	//   ....[35]....
        /*051c*/ 	.word	0x00002f60


	//   ....[36]....
        /*0520*/ 	.word	0x00002f90


	//   ....[37]....
        /*0524*/ 	.word	0x00003060


	//   ....[38]....
        /*0528*/ 	.word	0x00003070


	//   ....[39]....
        /*052c*/ 	.word	0x00003320


	//   ....[40]....
        /*0530*/ 	.word	0x00003760


	//   ....[41]....
        /*0534*/ 	.word	0x000037e0


	//   ....[42]....
        /*0538*/ 	.word	0x00003840


	//   ....[43]....
        /*053c*/ 	.word	0x00003850


	//   ....[44]....
        /*0540*/ 	.word	0x00003860


	//   ....[45]....
        /*0544*/ 	.word	0x00003950


	//   ....[46]....
        /*0548*/ 	.word	0x00003960


	//   ....[47]....
        /*054c*/ 	.word	0x00003970


	//   ....[48]....
        /*0550*/ 	.word	0x00003a70


	//   ....[49]....
        /*0554*/ 	.word	0x00003a80


	//   ....[50]....
        /*0558*/ 	.word	0x00003a90


	//   ....[51]....
        /*055c*/ 	.word	0x00003b90


	//   ....[52]....
        /*0560*/ 	.word	0x00003ba0


	//   ....[53]....
        /*0564*/ 	.word	0x00003bb0


	//   ....[54]....
        /*0568*/ 	.word	0x00003cb0


	//   ....[55]....
        /*056c*/ 	.word	0x00003cc0


	//   ....[56]....
        /*0570*/ 	.word	0x00003cd0


	//   ....[57]....
        /*0574*/ 	.word	0x00003e20


	//   ....[58]....
        /*0578*/ 	.word	0x00003ea0


	//   ....[59]....
        /*057c*/ 	.word	0x00003f10


	//   ....[60]....
        /*0580*/ 	.word	0x00003f60


	//   ....[61]....
        /*0584*/ 	.word	0x00003f70


	//   ....[62]....
        /*0588*/ 	.word	0x00003f80


	//   ....[63]....
        /*058c*/ 	.word	0x00004070


	//   ....[64]....
        /*0590*/ 	.word	0x00004080


	//   ....[65]....
        /*0594*/ 	.word	0x00004090


	//   ....[66]....
        /*0598*/ 	.word	0x00004180


	//   ....[67]....
        /*059c*/ 	.word	0x00004190


	//   ....[68]....
        /*05a0*/ 	.word	0x000041a0


	//   ....[69]....
        /*05a4*/ 	.word	0x00004290


	//   ....[70]....
        /*05a8*/ 	.word	0x000042a0


	//   ....[71]....
        /*05ac*/ 	.word	0x000042b0


	//   ....[72]....
        /*05b0*/ 	.word	0x000043a0


	//   ....[73]....
        /*05b4*/ 	.word	0x000043b0


	//   ....[74]....
        /*05b8*/ 	.word	0x000043c0


	//   ....[75]....
        /*05bc*/ 	.word	0x00004520


	//   ....[76]....
        /*05c0*/ 	.word	0x00006080


	//   ....[77]....
        /*05c4*/ 	.word	0x000061c0


	//   ....[78]....
        /*05c8*/ 	.word	0x00006750


	//   ....[79]....
        /*05cc*/ 	.word	0x00006840


	//   ....[80]....
        /*05d0*/ 	.word	0x00006850


	//   ....[81]....
        /*05d4*/ 	.word	0x00006880


	//   ....[82]....
        /*05d8*/ 	.word	0x00006900


	//   ....[83]....
        /*05dc*/ 	.word	0x00006910


	//   ....[84]....
        /*05e0*/ 	.word	0x00006940


	//   ....[85]....
        /*05e4*/ 	.word	0x000069c0


	//   ....[86]....
        /*05e8*/ 	.word	0x000069d0


	//   ....[87]....
        /*05ec*/ 	.word	0x00006a00


	//   ....[88]....
        /*05f0*/ 	.word	0x00006a80


	//   ....[89]....
        /*05f4*/ 	.word	0x00006a90


	//   ....[90]....
        /*05f8*/ 	.word	0x00006ac0


	//   ....[91]....
        /*05fc*/ 	.word	0x00006b10


	//   ....[92]....
        /*0600*/ 	.word	0x00006b40


	//   ....[93]....
        /*0604*/ 	.word	0x00007000


	//   ....[94]....
        /*0608*/ 	.word	0x00007010


	//   ....[95]....
        /*060c*/ 	.word	0x00007090


	//   ....[96]....
        /*0610*/ 	.word	0x00008b50


	//   ....[97]....
        /*0614*/ 	.word	0x00008c90


	//   ....[98]....
        /*0618*/ 	.word	0x00009230


	//   ....[99]....
        /*061c*/ 	.word	0x00009260


	//   ....[100]....
        /*0620*/ 	.word	0x000092a0


	//   ....[101]....
        /*0624*/ 	.word	0x000092d0


	//   ....[102]....
        /*0628*/ 	.word	0x000092e0


	//   ....[103]....
        /*062c*/ 	.word	0x00009310


	//   ....[104]....
        /*0630*/ 	.word	0x00009390


	//   ....[105]....
        /*0634*/ 	.word	0x000093b0


	//   ....[106]....
        /*0638*/ 	.word	0x000093d0


	//   ....[107]....
        /*063c*/ 	.word	0x00009460


	//   ....[108]....
        /*0640*/ 	.word	0x00009480


	//   ....[109]....
        /*0644*/ 	.word	0x00009490


	//   ....[110]....
        /*0648*/ 	.word	0x00009530


	//   ....[111]....
        /*064c*/ 	.word	0x00009540


	//   ....[112]....
        /*0650*/ 	.word	0x00009550


	//   ....[113]....
        /*0654*/ 	.word	0x00009b10


	//   ....[114]....
        /*0658*/ 	.word	0x00009b20


	//   ....[115]....
        /*065c*/ 	.word	0x00009b30


	//   ....[116]....
        /*0660*/ 	.word	0x00009da0


	//   ....[117]....
        /*0664*/ 	.word	0x00009e20


	//   ....[118]....
        /*0668*/ 	.word	0x00009e80


	//   ....[119]....
        /*066c*/ 	.word	0x00009e90


	//   ....[120]....
        /*0670*/ 	.word	0x00009ea0


	//   ....[121]....
        /*0674*/ 	.word	0x00009f90


	//   ....[122]....
        /*0678*/ 	.word	0x00009fa0


	//   ....[123]....
        /*067c*/ 	.word	0x00009fb0


	//   ....[124]....
        /*0680*/ 	.word	0x0000a0b0


	//   ....[125]....
        /*0684*/ 	.word	0x0000a0c0


	//   ....[126]....
        /*0688*/ 	.word	0x0000a0d0


	//   ....[127]....
        /*068c*/ 	.word	0x0000a1d0


	//   ....[128]....
        /*0690*/ 	.word	0x0000a1e0


	//   ....[129]....
        /*0694*/ 	.word	0x0000a1f0


	//   ....[130]....
        /*0698*/ 	.word	0x0000a2f0


	//   ....[131]....
        /*069c*/ 	.word	0x0000a300


	//   ....[132]....
        /*06a0*/ 	.word	0x0000a310


	//   ....[133]....
        /*06a4*/ 	.word	0x0000a470


	//   ....[134]....
        /*06a8*/ 	.word	0x0000a4f0


	//   ....[135]....
        /*06ac*/ 	.word	0x0000a560


	//   ....[136]....
        /*06b0*/ 	.word	0x0000a5b0


	//   ....[137]....
        /*06b4*/ 	.word	0x0000a5c0


	//   ....[138]....
        /*06b8*/ 	.word	0x0000a5d0


	//   ....[139]....
        /*06bc*/ 	.word	0x0000a6c0


	//   ....[140]....
        /*06c0*/ 	.word	0x0000a6d0


	//   ....[141]....
        /*06c4*/ 	.word	0x0000a6e0


	//   ....[142]....
        /*06c8*/ 	.word	0x0000a7d0


	//   ....[143]....
        /*06cc*/ 	.word	0x0000a7e0


	//   ....[144]....
        /*06d0*/ 	.word	0x0000a7f0


	//   ....[145]....
        /*06d4*/ 	.word	0x0000a8e0


	//   ....[146]....
        /*06d8*/ 	.word	0x0000a8f0


	//   ....[147]....
        /*06dc*/ 	.word	0x0000a900


	//   ....[148]....
        /*06e0*/ 	.word	0x0000a9f0


	//   ....[149]....
        /*06e4*/ 	.word	0x0000aa10


	//   ....[150]....
        /*06e8*/ 	.word	0x0000aa20


	//   ....[151]....
        /*06ec*/ 	.word	0x0000ab80


	//   ....[152]....
        /*06f0*/ 	.word	0x0000c350


	//   ....[153]....
        /*06f4*/ 	.word	0x0000c3f0


	//   ....[154]....
        /*06f8*/ 	.word	0x0000c4b0


	//   ....[155]....
        /*06fc*/ 	.word	0x0000c500


	//   ....[156]....
        /*0700*/ 	.word	0x0000c550


	//   ....[157]....
        /*0704*/ 	.word	0x0000c5c0


	//   ....[158]....
        /*0708*/ 	.word	0x0000c650


	//   ....[159]....
        /*070c*/ 	.word	0x0000c6d0


	//   ....[160]....
        /*0710*/ 	.word	0x0000c720


	//   ....[161]....
        /*0714*/ 	.word	0x0000c790


	//   ....[162]....
        /*0718*/ 	.word	0x0000c820


	//   ....[163]....
        /*071c*/ 	.word	0x0000c8a0


	//   ....[164]....
        /*0720*/ 	.word	0x0000c8f0


	//   ....[165]....
        /*0724*/ 	.word	0x0000c960


	//   ....[166]....
        /*0728*/ 	.word	0x0000c9f0


	//   ....[167]....
        /*072c*/ 	.word	0x0000ca70


	//   ....[168]....
        /*0730*/ 	.word	0x0000cac0


	//   ....[169]....
        /*0734*/ 	.word	0x0000cb30


	//   ....[170]....
        /*0738*/ 	.word	0x0000cbc0


	//   ....[171]....
        /*073c*/ 	.word	0x0000cc40


	//   ....[172]....
        /*0740*/ 	.word	0x0000cc90


	//   ....[173]....
        /*0744*/ 	.word	0x0000cd00


	//   ....[174]....
        /*0748*/ 	.word	0x0000cd80


	//   ....[175]....
        /*074c*/ 	.word	0x0000ce10


	//   ....[176]....
        /*0750*/ 	.word	0x0000cea0


	//   ....[177]....
        /*0754*/ 	.word	0x0000cf50


	//   ....[178]....
        /*0758*/ 	.word	0x0000cfa0


	//   ....[179]....
        /*075c*/ 	.word	0x0000cff0


	//   ....[180]....
        /*0760*/ 	.word	0x0000d060


	//   ....[181]....
        /*0764*/ 	.word	0x0000d0f0


	//   ....[182]....
        /*0768*/ 	.word	0x0000d170


	//   ....[183]....
        /*076c*/ 	.word	0x0000d1c0


	//   ....[184]....
        /*0770*/ 	.word	0x0000d230


	//   ....[185]....
        /*0774*/ 	.word	0x0000d2c0


	//   ....[186]....
        /*0778*/ 	.word	0x0000d340


	//   ....[187]....
        /*077c*/ 	.word	0x0000d390


	//   ....[188]....
        /*0780*/ 	.word	0x0000d400


	//   ....[189]....
        /*0784*/ 	.word	0x0000d490


	//   ....[190]....
        /*0788*/ 	.word	0x0000d510


	//   ....[191]....
        /*078c*/ 	.word	0x0000d560


	//   ....[192]....
        /*0790*/ 	.word	0x0000d5d0


	//   ....[193]....
        /*0794*/ 	.word	0x0000d660


	//   ....[194]....
        /*0798*/ 	.word	0x0000d6e0


	//   ....[195]....
        /*079c*/ 	.word	0x0000d730


	//   ....[196]....
        /*07a0*/ 	.word	0x0000d7a0


	//   ....[197]....
        /*07a4*/ 	.word	0x0000d820


	//   ....[198]....
        /*07a8*/ 	.word	0x0000d8b0


	//   ....[199]....
        /*07ac*/ 	.word	0x0000d940


	//   ....[200]....
        /*07b0*/ 	.word	0x0000da00


	//   ....[201]....
        /*07b4*/ 	.word	0x0000da50


	//   ....[202]....
        /*07b8*/ 	.word	0x0000daa0


	//   ....[203]....
        /*07bc*/ 	.word	0x0000db10


	//   ....[204]....
        /*07c0*/ 	.word	0x0000dba0


	//   ....[205]....
        /*07c4*/ 	.word	0x0000dc20


	//   ....[206]....
        /*07c8*/ 	.word	0x0000dc70


	//   ....[207]....
        /*07cc*/ 	.word	0x0000dce0


	//   ....[208]....
        /*07d0*/ 	.word	0x0000dd70


	//   ....[209]....
        /*07d4*/ 	.word	0x0000ddf0


	//   ....[210]....
        /*07d8*/ 	.word	0x0000de40


	//   ....[211]....
        /*07dc*/ 	.word	0x0000deb0


	//   ....[212]....
        /*07e0*/ 	.word	0x0000df40


	//   ....[213]....
        /*07e4*/ 	.word	0x0000dfc0


	//   ....[214]....
        /*07e8*/ 	.word	0x0000e010


	//   ....[215]....
        /*07ec*/ 	.word	0x0000e080


	//   ....[216]....
        /*07f0*/ 	.word	0x0000e110


	//   ....[217]....
        /*07f4*/ 	.word	0x0000e190


	//   ....[218]....
        /*07f8*/ 	.word	0x0000e1e0


	//   ....[219]....
        /*07fc*/ 	.word	0x0000e250


	//   ....[220]....
        /*0800*/ 	.word	0x0000e2c0


	//   ....[221]....
        /*0804*/ 	.word	0x0000e340


	//   ....[222]....
        /*0808*/ 	.word	0x0000e3c0


	//   ....[223]....
        /*080c*/ 	.word	0x0000e470


	//   ....[224]....
        /*0810*/ 	.word	0x0000e4c0


	//   ....[225]....
        /*0814*/ 	.word	0x0000e510


	//   ....[226]....
        /*0818*/ 	.word	0x0000e580


	//   ....[227]....
        /*081c*/ 	.word	0x0000e610


	//   ....[228]....
        /*0820*/ 	.word	0x0000e690


	//   ....[229]....
        /*0824*/ 	.word	0x0000e6e0


	//   ....[230]....
        /*0828*/ 	.word	0x0000e750


	//   ....[231]....
        /*082c*/ 	.word	0x0000e7e0


	//   ....[232]....
        /*0830*/ 	.word	0x0000e860


	//   ....[233]....
        /*0834*/ 	.word	0x0000e8b0


	//   ....[234]....
        /*0838*/ 	.word	0x0000e920


	//   ....[235]....
        /*083c*/ 	.word	0x0000e9b0


	//   ....[236]....
        /*0840*/ 	.word	0x0000ea30


	//   ....[237]....
        /*0844*/ 	.word	0x0000ea80


	//   ....[238]....
        /*0848*/ 	.word	0x0000eaf0


	//   ....[239]....
        /*084c*/ 	.word	0x0000eb80


	//   ....[240]....
        /*0850*/ 	.word	0x0000ec10


	//   ....[241]....
        /*0854*/ 	.word	0x0000ec60


	//   ....[242]....
        /*0858*/ 	.word	0x0000ecd0


	//   ....[243]....
        /*085c*/ 	.word	0x0000ed40


	//----- nvinfo : EIATTR_VRC_CTA_INIT_COUNT
	.align		4
.L_889:
        /*0860*/ 	.byte	0x02, 0x4a
	.zero		1
	.zero		1


	//----- nvinfo : EIATTR_EXIT_INSTR_OFFSETS
	.align		4
        /*0864*/ 	.byte	0x04, 0x1c
        /*0866*/ 	.short	(.L_891 - .L_890)


	//   ....[0]....
.L_890:
        /*0868*/ 	.word	0x000017a0


	//   ....[1]....
        /*086c*/ 	.word	0x00001a90


	//   ....[2]....
        /*0870*/ 	.word	0x00001c80


	//   ....[3]....
        /*0874*/ 	.word	0x00002310


	//   ....[4]....
        /*0878*/ 	.word	0x000023b0


	//   ....[5]....
        /*087c*/ 	.word	0x00004e60


	//   ....[6]....
        /*0880*/ 	.word	0x00005170


	//   ....[7]....
        /*0884*/ 	.word	0x00005380


	//   ....[8]....
        /*0888*/ 	.word	0x00005a20


	//   ....[9]....
        /*088c*/ 	.word	0x00005ac0


	//   ....[10]....
        /*0890*/ 	.word	0x00005af0


	//   ....[11]....
        /*0894*/ 	.word	0x00008490


	//   ....[12]....
        /*0898*/ 	.word	0x000085b0


	//   ....[13]....
        /*089c*/ 	.word	0x0000c1f0


	//   ....[14]....
        /*08a0*/ 	.word	0x0000c300


	//----- nvinfo : EIATTR_MAX_THREADS
	.align		4
.L_891:
        /*08a4*/ 	.byte	0x04, 0x05
        /*08a6*/ 	.short	(.L_893 - .L_892)
.L_892:
        /*08a8*/ 	.word	0x00000100
        /*08ac*/ 	.word	0x00000001
        /*08b0*/ 	.word	0x00000001


	//----- nvinfo : EIATTR_CRS_STACK_SIZE
	.align		4
.L_893:
        /*08b4*/ 	.byte	0x04, 0x1e
        /*08b6*/ 	.short	(.L_895 - .L_894)
.L_894:
        /*08b8*/ 	.word	0x00000000


	//----- nvinfo : EIATTR_CBANK_PARAM_SIZE
	.align		4
.L_895:
        /*08bc*/ 	.byte	0x03, 0x19
        /*08be*/ 	.short	0x0048


	//----- nvinfo : EIATTR_PARAM_CBANK
	.align		4
        /*08c0*/ 	.byte	0x04, 0x0a
        /*08c2*/ 	.short	(.L_897 - .L_896)
	.align		4
.L_896:
        /*08c4*/ 	.word	index@(.nv.constant0._ZN6thrust24THRUST_300001_SM_1000_NS8cuda_cub4core6detail13_kernel_agentINS1_15__reduce_by_key16ReduceByKeyAgentINS0_6detail15normal_iteratorINS0_10device_ptrIiEEEENS8_INS9_IfEEEESB_SD_N4cuda3std3__48equal_toIiEENSG_4plusIfEEPllEEJSB_SD_SB_SD_SL_N3cub18CUB_300001_SM_100024ReduceByKeyScanTileStateIflLb1EEESI_SK_llEEEvDpT0_)
        /*08c8*/ 	.short	0x0380
        /*08ca*/ 	.short	0x0048


	//----- nvinfo : EIATTR_SW_WAR
	.align		4
.L_897:
        /*08cc*/ 	.byte	0x04, 0x36
        /*08ce*/ 	.short	(.L_899 - .L_898)
.L_898:
        /*08d0*/ 	.word	0x00000008
.L_899:


//--------------------- .nv.info._ZN6thrust24THRUST_300001_SM_1000_NS8cuda_cub4core6detail13_kernel_agentINS1_15__reduce_by_key9InitAgentIN3cub18CUB_300001_SM_100024ReduceByKeyScanTileStateIflLb1EEElPlEEJSA_lSB_EEEvDpT0_ --------------------------
	.section	.nv.info._ZN6thrust24THRUST_300001_SM_1000_NS8cuda_cub4core6detail13_kernel_agentINS1_15__reduce_by_key9InitAgentIN3cub18CUB_300001_SM_100024ReduceByKeyScanTileStateIflLb1EEElPlEEJSA_lSB_EEEvDpT0_,"",@"SHT_CUDA_INFO"
	.sectionflags	@""
	.align	4


	//----- nvinfo : EIATTR_CUDA_API_VERSION
	.align		4
        /*0000*/ 	.byte	0x04, 0x37
        /*0002*/ 	.short	(.L_901 - .L_900)
.L_900:
        /*0004*/ 	.word	0x00000082


	//----- nvinfo : EIATTR_KPARAM_INFO
	.align		4
.L_901:
        /*0008*/ 	.byte	0x04, 0x17
        /*000a*/ 	.short	(.L_903 - .L_902)
.L_902:
        /*000c*/ 	.word	0x00000000
        /*0010*/ 	.short	0x0002
        /*0012*/ 	.short	0x0010
        /*0014*/ 	.byte	0x00, 0xf5, 0x21, 0x00


	//----- nvinfo : EIATTR_KPARAM_INFO
	.align		4
.L_903:
        /*0018*/ 	.byte	0x04, 0x17
        /*001a*/ 	.short	(.L_905 - .L_904)
.L_904:
        /*001c*/ 	.word	0x00000000
        /*0020*/ 	.short	0x0001
        /*0022*/ 	.short	0x0008
        /*0024*/ 	.byte	0x00, 0xf0, 0x21, 0x00


	//----- nvinfo : EIATTR_KPARAM_INFO
	.align		4
.L_905:
        /*0028*/ 	.byte	0x04, 0x17
        /*002a*/ 	.short	(.L_907 - .L_906)
.L_906:
        /*002c*/ 	.word	0x00000000
        /*0030*/ 	.short	0x0000
        /*0032*/ 	.short	0x0000
        /*0034*/ 	.byte	0x00, 0xf0, 0x21, 0x00


	//----- nvinfo : EIATTR_SPARSE_MMA_MASK
	.align		4
.L_907:
        /*0038*/ 	.byte	0x03, 0x50
        /*003a*/ 	.short	0x0000


	//----- nvinfo : EIATTR_MAXREG_COUNT
	.align		4
        /*003c*/ 	.byte	0x03, 0x1b
        /*003e*/ 	.short	0x00ff


	//----- nvinfo : EIATTR_MERCURY_ISA_VERSION
	.align		4
        /*0040*/ 	.byte	0x03, 0x5f
        /*0042*/ 	.short	0x0101


	//----- nvinfo : EIATTR_VRC_CTA_INIT_COUNT
	.align		4
        /*0044*/ 	.byte	0x02, 0x4a
	.zero		1
	.zero		1


	//----- nvinfo : EIATTR_EXIT_INSTR_OFFSETS
	.align		4
        /*0048*/ 	.byte	0x04, 0x1c
        /*004a*/ 	.short	(.L_909 - .L_908)


	//   ....[0]....
.L_908:
        /*004c*/ 	.word	0x00000140


	//   ....[1]....
        /*0050*/ 	.word	0x00000170


	//----- nvinfo : EIATTR_MAX_THREADS
	.align		4
.L_909:
        /*0054*/ 	.byte	0x04, 0x05
        /*0056*/ 	.short	(.L_911 - .L_910)
.L_910:
        /*0058*/ 	.word	0x00000080
        /*005c*/ 	.word	0x00000001
        /*0060*/ 	.word	0x00000001


	//----- nvinfo : EIATTR_CBANK_PARAM_SIZE
	.align		4
.L_911:
        /*0064*/ 	.byte	0x03, 0x19
        /*0066*/ 	.short	0x0018


	//----- nvinfo : EIATTR_PARAM_CBANK
	.align		4
        /*0068*/ 	.byte	0x04, 0x0a
        /*006a*/ 	.short	(.L_913 - .L_912)
	.align		4
.L_912:
        /*006c*/ 	.word	index@(.nv.constant0._ZN6thrust24THRUST_300001_SM_1000_NS8cuda_cub4core6detail13_kernel_agentINS1_15__reduce_by_key9InitAgentIN3cub18CUB_300001_SM_100024ReduceByKeyScanTileStateIflLb1EEElPlEEJSA_lSB_EEEvDpT0_)
        /*0070*/ 	.short	0x0380
        /*0072*/ 	.short	0x0018


	//----- nvinfo : EIATTR_SW_WAR
	.align		4
.L_913:
        /*0074*/ 	.byte	0x04, 0x36
        /*0076*/ 	.short	(.L_915 - .L_914)
.L_914:
        /*0078*/ 	.word	0x00000008
.L_915:


//--------------------- .nv.info._ZN6thrust24THRUST_300001_SM_1000_NS8cuda_cub4core6detail13_kernel_agentINS1_15__reduce_by_key16ReduceByKeyAgentINS0_6detail15normal_iteratorINS0_10device_ptrIiEEEENS8_INS9_IfEEEESB_SD_N4cuda3std3__48equal_toIiEENSG_4plusIfEEPiiEEJSB_SD_SB_SD_SL_N3cub18CUB_300001_SM_100024ReduceByKeyScanTileStateIfiLb1EEESI_SK_iiEEEvDpT0_ --------------------------
	.section	.nv.info._ZN6thrust24THRUST_300001_SM_1000_NS8cuda_cub4core6detail13_kernel_agentINS1_15__reduce_by_key16ReduceByKeyAgentINS0_6detail15normal_iteratorINS0_10device_ptrIiEEEENS8_INS9_IfEEEESB_SD_N4cuda3std3__48equal_toIiEENSG_4plusIfEEPiiEEJSB_SD_SB_SD_SL_N3cub18CUB_300001_SM_100024ReduceByKeyScanTileStateIfiLb1EEESI_SK_iiEEEvDpT0_,"",@"SHT_CUDA_INFO"
	.sectionflags	@""
	.align	4


	//----- nvinfo : EIATTR_CUDA_API_VERSION
	.align		4
        /*0000*/ 	.byte	0x04, 0x37
        /*0002*/ 	.short	(.L_917 - .L_916)
.L_916:
        /*0004*/ 	.word	0x00000082


	//----- nvinfo : EIATTR_KPARAM_INFO
	.align		4
.L_917:
        /*0008*/ 	.byte	0x04, 0x17
        /*000a*/ 	.short	(.L_919 - .L_918)
.L_918:
        /*000c*/ 	.word	0x00000000
        /*0010*/ 	.short	0x0009
        /*0012*/ 	.short	0x0038
        /*0014*/ 	.byte	0x00, 0xf0, 0x11, 0x00


	//----- nvinfo : EIATTR_KPARAM_INFO
	.align		4
.L_919:
        /*0018*/ 	.byte	0x04, 0x17
        /*001a*/ 	.short	(.L_921 - .L_920)
.L_920:
        /*001c*/ 	.word	0x00000000
        /*0020*/ 	.short	0x0008
        /*0022*/ 	.short	0x0034
        /*0024*/ 	.byte	0x00, 0xf0, 0x11, 0x00


	//----- nvinfo : EIATTR_KPARAM_INFO
	.align		4
.L_921:
        /*0028*/ 	.byte	0x04, 0x17
        /*002a*/ 	.short	(.L_923 - .L_922)
.L_922:
        /*002c*/ 	.word	0x00000000
        /*0030*/ 	.short	0x0007
        /*0032*/ 	.short	0x0031
        /*0034*/ 	.byte	0x00, 0xf0, 0x05, 0x00


	//----- nvinfo : EIATTR_KPARAM_INFO
	.align		4
.L_923:
        /*0038*/ 	.byte	0x04, 0x17
        /*003a*/ 	.short	(.L_925 - .L_924)
.L_924:
        /*003c*/ 	.word	0x00000000
        /*0040*/ 	.short	0x0006
        /*0042*/ 	.short	0x0030
        /*0044*/ 	.byte	0x00, 0xf0, 0x05, 0x00


	//----- nvinfo : EIATTR_KPARAM_INFO
	.align		4
.L_925:
        /*0048*/ 	.byte	0x04, 0x17
        /*004a*/ 	.short	(.L_927 - .L_926)
.L_926:
        /*004c*/ 	.word	0x00000000
        /*0050*/ 	.short	0x0005
        /*0052*/ 	.short	0x0028
        /*0054*/ 	.byte	0x00, 0xf0, 0x21, 0x00


	//----- nvinfo : EIATTR_KPARAM_INFO
	.align		4
.L_927:
        /*0058*/ 	.byte	0x04, 0x17
        /*005a*/ 	.short	(.L_929 - .L_928)
.L_928:
        /*005c*/ 	.word	0x00000000
        /*0060*/ 	.short	0x0004
        /*0062*/ 	.short	0x0020
        /*0064*/ 	.byte	0x00, 0xf5, 0x21, 0x00


	//----- nvinfo : EIATTR_KPARAM_INFO
	.align		4
.L_929:
        /*0068*/ 	.byte	0x04, 0x17
        /*006a*/ 	.short	(.L_931 - .L_930)
.L_930:
        /*006c*/ 	.word	0x00000000
        /*0070*/ 	.short	0x0003
        /*0072*/ 	.short	0x0018
        /*0074*/ 	.byte	0x00, 0xf0, 0x21, 0x00


	//----- nvinfo : EIATTR_KPARAM_INFO
	.align		4
.L_931:
        /*0078*/ 	.byte	0x04, 0x17
        /*007a*/ 	.short	(.L_933 - .L_932)
.L_932:
        /*007c*/ 	.word	0x00000000
        /*0080*/ 	.short	0x0002
        /*0082*/ 	.short	0x0010
        /*0084*/ 	.byte	0x00, 0xf0, 0x21, 0x00


	//----- nvinfo : EIATTR_KPARAM_INFO
	.align		4
.L_933:
        /*0088*/ 	.byte	0x04, 0x17
        /*008a*/ 	.short	(.L_935 - .L_934)
.L_934:
        /*008c*/ 	.word	0x00000000
        /*0090*/ 	.short	0x0001
        /*0092*/ 	.short	0x0008
        /*0094*/ 	.byte	0x00, 0xf0, 0x21, 0x00


	//----- nvinfo : EIATTR_KPARAM_INFO
	.align		4
.L_935:
        /*0098*/ 	.byte	0x04, 0x17
        /*009a*/ 	.short	(.L_937 - .L_936)
.L_936:
        /*009c*/ 	.word	0x00000000
        /*00a0*/ 	.short	0x0000
        /*00a2*/ 	.short	0x0000
        /*00a4*/ 	.byte	0x00, 0xf0, 0x21, 0x00


	//----- nvinfo : EIATTR_SPARSE_MMA_MASK
	.align		4
.L_937:
        /*00a8*/ 	.byte	0x03, 0x50
        /*00aa*/ 	.short	0x0000


	//----- nvinfo : EIATTR_MAXREG_COUNT
	.align		4
        /*00ac*/ 	.byte	0x03, 0x1b
        /*00ae*/ 	.short	0x00ff


	//----- nvinfo : EIATTR_NUM_BARRIERS
	.align		4
        /*00b0*/ 	.byte	0x02, 0x4c
        /*00b2*/ 	.byte	0x01
	.zero		1


	//----- nvinfo : EIATTR_MERCURY_ISA_VERSION
	.align		4
        /*00b4*/ 	.byte	0x03, 0x5f
        /*00b6*/ 	.short	0x0101


	//----- nvinfo : EIATTR_COOP_GROUP_MASK_REGIDS
	.align		4
        /*00b8*/ 	.byte	0x04, 0x29
        /*00ba*/ 	.short	(.L_939 - .L_938)


	//   ....[0]....
.L_938:
        /*00bc*/ 	.word	0xffffffff


	//   ....[1]....
        /*00c0*/ 	.word	0xffffffff


	//   ....[2]....
        /*00c4*/ 	.word	0xffffffff


	//   ....[3]....
        /*00c8*/ 	.word	0xffffffff


	//   ....[4]....
        /*00cc*/ 	.word	0xffffffff


	//   ....[5]....
        /*00d0*/ 	.word	0xffffffff


	//   ....[6]....
        /*00d4*/ 	.word	0xffffffff


	//   ....[7]....
        /*00d8*/ 	.word	0xffffffff


	//   ....[8]....
        /*00dc*/ 	.word	0xffffffff


	//   ....[9]....
        /*00e0*/ 	.word	0xffffffff


	//   ....[10]....
        /*00e4*/ 	.word	0xffffffff


	//   ....[11]....
        /*00e8*/ 	.word	0xffffffff


	//   ....[12]....
        /*00ec*/ 	.word	0xffffffff


	//   ....[13]....
        /*00f0*/ 	.word	0xffffffff


	//   ....[14]....
        /*00f4*/ 	.word	0xffffffff


	//   ....[15]....
        /*00f8*/ 	.word	0xffffffff


	//   ....[16]....
        /*00fc*/ 	.word	0xffffffff


	//   ....[17]....
        /*0100*/ 	.word	0xffffffff


	//   ....[18]....
        /*0104*/ 	.word	0xffffffff


	//   ....[19]....
        /*0108*/ 	.word	0xffffffff


	//   ....[20]....
        /*010c*/ 	.word	0xffffffff


	//   ....[21]....
        /*0110*/ 	.word	0xffffffff


	//   ....[22]....
        /*0114*/ 	.word	0xffffffff


	//   ....[23]....
        /*0118*/ 	.word	0xffffffff


	//   ....[24]....
        /*011c*/ 	.word	0xffffffff


	//   ....[25]....
        /*0120*/ 	.word	0xffffffff


	//   ....[26]....
        /*0124*/ 	.word	0xffffffff


	//   ....[27]....
        /*0128*/ 	.word	0xffffffff


	//   ....[28]....
        /*012c*/ 	.word	0xffffffff


	//   ....[29]....
        /*0130*/ 	.word	0xffffffff


	//   ....[30]....
        /*0134*/ 	.word	0xffffffff


	//   ....[31]....
        /*0138*/ 	.word	0xffffffff


	//   ....[32]....
        /*013c*/ 	.word	0xffffffff


	//   ....[33]....
        /*0140*/ 	.word	0xffffffff


	//   ....[34]....
        /*0144*/ 	.word	0xffffffff


	//   ....[35]....
        /*0148*/ 	.word	0xffffffff


	//   ....[36]....
        /*014c*/ 	.word	0xffffffff


	//   ....[37]....
        /*0150*/ 	.word	0xffffffff


	//   ....[38]....
        /*0154*/ 	.word	0xffffffff


	//   ....[39]....
        /*0158*/ 	.word	0xffffffff


	//   ....[40]....
        /*015c*/ 	.word	0xffffffff


	//   ....[41]....
        /*0160*/ 	.word	0xffffffff


	//   ....[42]....
        /*0164*/ 	.word	0xffffffff


	//   ....[43]....
        /*0168*/ 	.word	0xffffffff


	//   ....[44]....
        /*016c*/ 	.word	0xffffffff


	//   ....[45]....
        /*0170*/ 	.word	0xffffffff


	//   ....[46]....
        /*0174*/ 	.word	0xffffffff


	//   ....[47]....
        /*0178*/ 	.word	0xffffffff


	//   ....[48]....
        /*017c*/ 	.word	0xffffffff


	//   ....[49]....
        /*0180*/ 	.word	0xffffffff


	//   ....[50]....
        /*0184*/ 	.word	0xffffffff


	//   ....[51]....
        /*0188*/ 	.word	0xffffffff


	//   ....[52]....
        /*018c*/ 	.word	0xffffffff


	//   ....[53]....
        /*0190*/ 	.word	0xffffffff


	//   ....[54]....
        /*0194*/ 	.word	0xffffffff


	//   ....[55]....
        /*0198*/ 	.word	0xffffffff


	//   ....[56]....
        /*019c*/ 	.word	0xffffffff


	//   ....[57]....
        /*01a0*/ 	.word	0xffffffff


	//   ....[58]....
        /*01a4*/ 	.word	0xffffffff


	//   ....[59]....
        /*01a8*/ 	.word	0xffffffff


	//   ....[60]....
        /*01ac*/ 	.word	0xffffffff


	//   ....[61]....
        /*01b0*/ 	.word	0xffffffff


	//   ....[62]....
        /*01b4*/ 	.word	0xffffffff


	//   ....[63]....
        /*01b8*/ 	.word	0xffffffff


	//   ....[64]....
        /*01bc*/ 	.word	0xffffffff


	//   ....[65]....
        /*01c0*/ 	.word	0xffffffff


	//   ....[66]....
        /*01c4*/ 	.word	0xffffffff


	//   ....[67]....
        /*01c8*/ 	.word	0xffffffff


	//   ....[68]....
        /*01cc*/ 	.word	0xffffffff


	//   ....[69]....
        /*01d0*/ 	.word	0xffffffff


	//   ....[70]....
        /*01d4*/ 	.word	0xffffffff


	//   ....[71]....
        /*01d8*/ 	.word	0xffffffff


	//   ....[72]....
        /*01dc*/ 	.word	0xffffffff


	//   ....[73]....
        /*01e0*/ 	.word	0xffffffff


	//   ....[74]....
        /*01e4*/ 	.word	0xffffffff


	//   ....[75]....
        /*01e8*/ 	.word	0xffffffff


	//   ....[76]....
        /*01ec*/ 	.word	0xffffffff


	//   ....[77]....
        /*01f0*/ 	.word	0xffffffff


	//   ....[78]....
        /*01f4*/ 	.word	0xffffffff


	//   ....[79]....
        /*01f8*/ 	.word	0xffffffff


	//   ....[80]....
        /*01fc*/ 	.word	0xffffffff


	//   ....[81]....
        /*0200*/ 	.word	0xffffffff


	//   ....[82]....
        /*0204*/ 	.word	0xffffffff


	//   ....[83]....
        /*0208*/ 	.word	0xffffffff


	//   ....[84]....
        /*020c*/ 	.word	0xffffffff


	//   ....[85]....
        /*0210*/ 	.word	0xffffffff


	//   ....[86]....
        /*0214*/ 	.word	0xffffffff


	//   ....[87]....
        /*0218*/ 	.word	0xffffffff


	//   ....[88]....
        /*021c*/ 	.word	0xffffffff


	//   ....[89]....
        /*0220*/ 	.word	0xffffffff


	//   ....[90]....
        /*0224*/ 	.word	0xffffffff


	//   ....[91]....
        /*0228*/ 	.word	0xffffffff


	//   ....[92]....
        /*022c*/ 	.word	0xffffffff


	//   ....[93]....
        /*0230*/ 	.word	0xffffffff


	//   ....[94]....
        /*0234*/ 	.word	0xffffffff


	//   ....[95]....
        /*0238*/ 	.word	0xffffffff


	//   ....[96]....
        /*023c*/ 	.word	0xffffffff


	//   ....[97]....
        /*0240*/ 	.word	0xffffffff


	//   ....[98]....
        /*0244*/ 	.word	0xffffffff


	//   ....[99]....
        /*0248*/ 	.word	0xffffffff


	//   ....[100]....
        /*024c*/ 	.word	0xffffffff


	//   ....[101]....
        /*0250*/ 	.word	0xffffffff


	//   ....[102]....
        /*0254*/ 	.word	0xffffffff


	//   ....[103]....
        /*0258*/ 	.word	0xffffffff


	//   ....[104]....
        /*025c*/ 	.word	0xffffffff


	//   ....[105]....
        /*0260*/ 	.word	0xffffffff


	//   ....[106]....
        /*0264*/ 	.word	0xffffffff


	//   ....[107]....
        /*0268*/ 	.word	0xffffffff


	//   ....[108]....
        /*026c*/ 	.word	0x05000014


	//   ....[109]....
        /*0270*/ 	.word	0x05000014


	//   ....[110]....
        /*0274*/ 	.word	0x05000014


	//   ....[111]....
        /*0278*/ 	.word	0x05000014


	//   ....[112]....
        /*027c*/ 	.word	0x05000014


	//   ....[113]....
        /*0280*/ 	.word	0x05000014


	//   ....[114]....
        /*0284*/ 	.word	0x05000014


	//   ....[115]....
        /*0288*/ 	.word	0x05000014


	//   ....[116]....
        /*028c*/ 	.word	0x05000014


	//   ....[117]....
        /*0290*/ 	.word	0x05000014


	//   ....[118]....
        /*0294*/ 	.word	0x05000014


	//   ....[119]....
        /*0298*/ 	.word	0x05000014


	//   ....[120]....
        /*029c*/ 	.word	0x05000014


	//   ....[121]....
        /*02a0*/ 	.word	0x05000014


	//   ....[122]....
        /*02a4*/ 	.word	0x05000014


	//   ....[123]....
        /*02a8*/ 	.word	0x05000014


	//   ....[124]....
        /*02ac*/ 	.word	0x05000014


	//   ....[125]....
        /*02b0*/ 	.word	0x05000014


	//   ....[126]....
        /*02b4*/ 	.word	0x05000014


	//   ....[127]....
        /*02b8*/ 	.word	0x05000014


	//   ....[128]....
        /*02bc*/ 	.word	0x05000014


	//   ....[129]....
        /*02c0*/ 	.word	0x05000014


	//   ....[130]....
        /*02c4*/ 	.word	0x05000014


	//   ....[131]....
        /*02c8*/ 	.word	0x05000014


	//   ....[132]....
        /*02cc*/ 	.word	0x05000014


	//   ....[133]....
        /*02d0*/ 	.word	0x05000014


	//   ....[134]....
        /*02d4*/ 	.word	0x05000014


	//   ....[135]....
        /*02d8*/ 	.word	0x05000014


	//   ....[136]....
        /*02dc*/ 	.word	0x05000014


	//   ....[137]....
        /*02e0*/ 	.word	0x05000014


	//   ....[138]....
        /*02e4*/ 	.word	0x05000014


	//   ....[139]....
        /*02e8*/ 	.word	0x05000014


	//   ....[140]....
        /*02ec*/ 	.word	0x05000014


	//   ....[141]....
        /*02f0*/ 	.word	0x05000014


	//   ....[142]....
        /*02f4*/ 	.word	0x05000014


	//   ....[143]....
        /*02f8*/ 	.word	0x05000014


	//   ....[144]....
        /*02fc*/ 	.word	0x05000014


	//   ....[145]....
        /*0300*/ 	.word	0x05000014


	//   ....[146]....
        /*0304*/ 	.word	0x05000014


	//   ....[147]....
        /*0308*/ 	.word	0x05000014


	//   ....[148]....
        /*030c*/ 	.word	0x05000014


	//   ....[149]....
        /*0310*/ 	.word	0x05000014


	//   ....[150]....
        /*0314*/ 	.word	0x05000014


	//   ....[151]....
        /*0318*/ 	.word	0x05000014


	//   ....[152]....
        /*031c*/ 	.word	0x05000014


	//   ....[153]....
        /*0320*/ 	.word	0x05000014


	//   ....[154]....
        /*0324*/ 	.word	0x05000014


	//   ....[155]....
        /*0328*/ 	.word	0x05000014


	//   ....[156]....
        /*032c*/ 	.word	0x05000014


	//   ....[157]....
        /*0330*/ 	.word	0x05000014


	//   ....[158]....
        /*0334*/ 	.word	0x05000014


	//   ....[159]....
        /*0338*/ 	.word	0x05000014


	//----- nvinfo : EIATTR_COOP_GROUP_INSTR_OFFSETS
	.align		4
.L_939:
        /*033c*/ 	.byte	0x04, 0x28
        /*033e*/ 	.short	(.L_941 - .L_940)


	//   ....[0]....
.L_940:
        /*0340*/ 	.word	0x000003b0


	//   ....[1]....
        /*0344*/ 	.word	0x00000550


	//   ....[2]....
        /*0348*/ 	.word	0x00000860


	//   ....[3]....
        /*034c*/ 	.word	0x000008a0


	//   ....[4]....
        /*0350*/ 	.word	0x000008e0


	//   ....[5]....
        /*0354*/ 	.word	0x00000940


	//   ....[6]....
        /*0358*/ 	.word	0x00000950


	//   ....[7]....
        /*035c*/ 	.word	0x000009a0


	//   ....[8]....
        /*0360*/ 	.word	0x000009e0


	//   ....[9]....
        /*0364*/ 	.word	0x00000a40


	//   ....[10]....
        /*0368*/ 	.word	0x00000a50


	//   ....[11]....
        /*036c*/ 	.word	0x00000aa0


	//   ....[12]....
        /*0370*/ 	.word	0x00000c70


	//   ....[13]....
        /*0374*/ 	.word	0x00000cf0


	//   ....[14]....
        /*0378*/ 	.word	0x000024d0


	//   ....[15]....
        /*037c*/ 	.word	0x00002640


	//   ....[16]....
        /*0380*/ 	.word	0x000029b0


	//   ....[17]....
        /*0384*/ 	.word	0x000029d0


	//   ....[18]....
        /*0388*/ 	.word	0x00002a50


	//   ....[19]....
        /*038c*/ 	.word	0x00002a70


	//   ....[20]....
        /*0390*/ 	.word	0x00002ad0


	//   ....[21]....
        /*0394*/ 	.word	0x00002af0


	//   ....[22]....
        /*0398*/ 	.word	0x00002b50


	//   ....[23]....
        /*039c*/ 	.word	0x00002b70


	//   ....[24]....
        /*03a0*/ 	.word	0x00002bd0


	//   ....[25]....
        /*03a4*/ 	.word	0x00002bf0


	//   ....[26]....
        /*03a8*/ 	.word	0x00002c80


	//   ....[27]....
        /*03ac*/ 	.word	0x00002d20


	//   ....[28]....
        /*03b0*/ 	.word	0x00003180


	//   ....[29]....
        /*03b4*/ 	.word	0x000031f0


	//   ....[30]....
        /*03b8*/ 	.word	0x00003290


	//   ....[31]....
        /*03bc*/ 	.word	0x000032b0


	//   ....[32]....
        /*03c0*/ 	.word	0x00003320


	//   ....[33]....
        /*03c4*/ 	.word	0x00003350


	//   ....[34]....
        /*03c8*/ 	.word	0x000033a0


	//   ....[35]....
        /*03cc*/ 	.word	0x000033e0


	//   ....[36]....
        /*03d0*/ 	.word	0x00003430


	//   ....[37]....
        /*03d4*/ 	.word	0x00003470


	//   ....[38]....
        /*03d8*/ 	.word	0x000034c0


	//   ....[39]....
        /*03dc*/ 	.word	0x000034f0


	//   ....[40]....
        /*03e0*/ 	.word	0x00003540


	//   ....[41]....
        /*03e4*/ 	.word	0x00003630


	//   ....[42]....
        /*03e8*/ 	.word	0x00003690


	//   ....[43]....
        /*03ec*/ 	.word	0x00003720


	//   ....[44]....
        /*03f0*/ 	.word	0x00003740


	//   ....[45]....
        /*03f4*/ 	.word	0x000037b0


	//   ....[46]....
        /*03f8*/ 	.word	0x000037e0


	//   ....[47]....
        /*03fc*/ 	.word	0x00003840


	//   ....[48]....
        /*0400*/ 	.word	0x00003870


	//   ....[49]....
        /*0404*/ 	.word	0x000038d0


	//   ....[50]....
        /*0408*/ 	.word	0x00003900


	//   ....[51]....
        /*040c*/ 	.word	0x00003970


	//   ....[52]....
        /*0410*/ 	.word	0x00003990


	//   ....[53]....
        /*0414*/ 	.word	0x000039b0


	//   ....[54]....
        /*0418*/ 	.word	0x00005570


	//   ....[55]....
        /*041c*/ 	.word	0x000056c0


	//   ....[56]....
        /*0420*/ 	.word	0x00005b80


	//   ....[57]....
        /*0424*/ 	.word	0x00005be0


	//   ....[58]....
        /*0428*/ 	.word	0x00005c10


	//   ....[59]....
        /*042c*/ 	.word	0x00005c80


	//   ....[60]....
        /*0430*/ 	.word	0x00005c90


	//   ....[61]....
        /*0434*/ 	.word	0x00005cc0


	//   ....[62]....
        /*0438*/ 	.word	0x00005d20


	//   ....[63]....
        /*043c*/ 	.word	0x00005d80


	//   ....[64]....
        /*0440*/ 	.word	0x00005da0


	//   ....[65]....
        /*0444*/ 	.word	0x00005de0


	//   ....[66]....
        /*0448*/ 	.word	0x000060a0


	//   ....[67]....
        /*044c*/ 	.word	0x00006150


	//   ....[68]....
        /*0450*/ 	.word	0x00007b90


	//   ....[69]....
        /*0454*/ 	.word	0x00007ce0


	//   ....[70]....
        /*0458*/ 	.word	0x00008180


	//   ....[71]....
        /*045c*/ 	.word	0x00008190


	//   ....[72]....
        /*0460*/ 	.word	0x00008200


	//   ....[73]....
        /*0464*/ 	.word	0x00008210


	//   ....[74]....
        /*0468*/ 	.word	0x00008280


	//   ....[75]....
        /*046c*/ 	.word	0x00008290


	//   ....[76]....
        /*0470*/ 	.word	0x00008300


	//   ....[77]....
        /*0474*/ 	.word	0x00008310


	//   ....[78]....
        /*0478*/ 	.word	0x00008380


	//   ....[79]....
        /*047c*/ 	.word	0x00008390


	//   ....[80]....
        /*0480*/ 	.word	0x00008550


	//   ....[81]....
        /*0484*/ 	.word	0x00008680


	//   ....[82]....
        /*0488*/ 	.word	0x00008970


	//   ....[83]....
        /*048c*/ 	.word	0x000089e0


	//   ....[84]....
        /*0490*/ 	.word	0x00008a50


	//   ....[85]....
        /*0494*/ 	.word	0x00008a70


	//   ....[86]....
        /*0498*/ 	.word	0x00008ae0


	//   ....[87]....
        /*049c*/ 	.word	0x00008b10


	//   ....[88]....
        /*04a0*/ 	.word	0x00008b60


	//   ....[89]....
        /*04a4*/ 	.word	0x00008ba0


	//   ....[90]....
        /*04a8*/ 	.word	0x00008bf0


	//   ....[91]....
        /*04ac*/ 	.word	0x00008c30


	//   ....[92]....
        /*04b0*/ 	.word	0x00008c90


	//   ....[93]....
        /*04b4*/ 	.word	0x00008cc0


	//   ....[94]....
        /*04b8*/ 	.word	0x00008d10


	//   ....[95]....
        /*04bc*/ 	.word	0x00008e30


	//   ....[96]....
        /*04c0*/ 	.word	0x00008e90


	//   ....[97]....
        /*04c4*/ 	.word	0x00008f10


	//   ....[98]....
        /*04c8*/ 	.word	0x00008f30


	//   ....[99]....
        /*04cc*/ 	.word	0x00008fb0


	//   ....[100]....
        /*04d0*/ 	.word	0x00008fd0


	//   ....[101]....
        /*04d4*/ 	.word	0x00009030


	//   ....[102]....
        /*04d8*/ 	.word	0x00009060


	//   ....[103]....
        /*04dc*/ 	.word	0x000090b0


	//   ....[104]....
        /*04e0*/ 	.word	0x000090f0


	//   ....[105]....
        /*04e4*/ 	.word	0x00009150


	//   ....[106]....
        /*04e8*/ 	.word	0x00009180


	//   ....[107]....
        /*04ec*/ 	.word	0x000091a0


	//   ....[108]....
        /*04f0*/ 	.word	0x0000a990


	//   ....[109]....
        /*04f4*/ 	.word	0x0000aa40


	//   ....[110]....
        /*04f8*/ 	.word	0x0000ab30


	//   ....[111]....
        /*04fc*/ 	.word	0x0000ab80


	//   ....[112]....
        /*0500*/ 	.word	0x0000ac50


	//   ....[113]....
        /*0504*/ 	.word	0x0000aca0


	//   ....[114]....
        /*0508*/ 	.word	0x0000ad60


	//   ....[115]....
        /*050c*/ 	.word	0x0000adb0


	//   ....[116]....
        /*0510*/ 	.word	0x0000ae70


	//   ....[117]....
        /*0514*/ 	.word	0x0000aec0


	//   ....[118]....
        /*0518*/ 	.word	0x0000af80


	//   ....[119]....
        /*051c*/ 	.word	0x0000afd0


	//   ....[120]....
        /*0520*/ 	.word	0x0000b000


	//   ....[121]....
        /*0524*/ 	.word	0x0000b110


	//   ....[122]....
        /*0528*/ 	.word	0x0000b1b0


	//   ....[123]....
        /*052c*/ 	.word	0x0000b290


	//   ....[124]....
        /*0530*/ 	.word	0x0000b2e0


	//   ....[125]....
        /*0534*/ 	.word	0x0000b3c0


	//   ....[126]....
        /*0538*/ 	.word	0x0000b420


	//   ....[127]....
        /*053c*/ 	.word	0x0000b490


	//   ....[128]....
        /*0540*/ 	.word	0x0000b540


	//   ....[129]....
        /*0544*/ 	.word	0x0000b5a0


	//   ....[130]....
        /*0548*/ 	.word	0x0000b630


	//   ....[131]....
        /*054c*/ 	.word	0x0000b6b0


	//   ....[132]....
        /*0550*/ 	.word	0x0000b740


	//   ....[133]....
        /*0554*/ 	.word	0x0000b770


	//   ....[134]....
        /*0558*/ 	.word	0x0000b860


	//   ....[135]....
        /*055c*/ 	.word	0x0000b910


	//   ....[136]....
        /*0560*/ 	.word	0x0000b9e0


	//   ....[137]....
        /*0564*/ 	.word	0x0000ba30


	//   ....[138]....
        /*0568*/ 	.word	0x0000bb10


	//   ....[139]....
        /*056c*/ 	.word	0x0000bb60


	//   ....[140]....
        /*0570*/ 	.word	0x0000bc10


	//   ....[141]....
        /*0574*/ 	.word	0x0000bc70


	//   ....[142]....
        /*0578*/ 	.word	0x0000bcf0


	//   ....[143]....
        /*057c*/ 	.word	0x0000bd90


	//   ....[144]....
        /*0580*/ 	.word	0x0000be00


	//   ....[145]....
        /*0584*/ 	.word	0x0000be80


	//   ....[146]....
        /*0588*/ 	.word	0x0000beb0


	//   ....[147]....
        /*058c*/ 	.word	0x0000bfd0


	//   ....[148]....
        /*0590*/ 	.word	0x0000c070


	//   ....[149]....
        /*0594*/ 	.word	0x0000c150


	//   ....[150]....
        /*0598*/ 	.word	0x0000c1a0


	//   ....[151]....
        /*059c*/ 	.word	0x0000c280


	//   ....[152]....
        /*05a0*/ 	.word	0x0000c2d0


	//   ....[153]....
        /*05a4*/ 	.word	0x0000c370


	//   ....[154]....
        /*05a8*/ 	.word	0x0000c400


	//   ....[155]....
        /*05ac*/ 	.word	0x0000c460


	//   ....[156]....
        /*05b0*/ 	.word	0x0000c4f0


	//   ....[157]....
        /*05b4*/ 	.word	0x0000c570


	//   ....[158]....
        /*05b8*/ 	.word	0x0000c5f0


	//   ....[159]....
        /*05bc*/ 	.word	0x0000c620


	//----- nvinfo : EIATTR_VRC_CTA_INIT_COUNT
	.align		4
.L_941:
        /*05c0*/ 	.byte	0x02, 0x4a
	.zero		1
	.zero		1


	//----- nvinfo : EIATTR_EXIT_INSTR_OFFSETS
	.align		4
        /*05c4*/ 	.byte	0x04, 0x1c
        /*05c6*/ 	.short	(.L_943 - .L_942)


	//   ....[0]....
.L_942:
        /*05c8*/ 	.word	0x000012a0


	//   ....[1]....
        /*05cc*/ 	.word	0x00001540


	//   ....[2]....
        /*05d0*/ 	.word	0x00001cc0


	//   ....[3]....
        /*05d4*/ 	.word	0x00001d90


	//   ....[4]....
        /*05d8*/ 	.word	0x00002120


	//   ....[5]....
        /*05dc*/ 	.word	0x00002190


	//   ....[6]....
        /*05e0*/ 	.word	0x00004130


	//   ....[7]....
        /*05e4*/ 	.word	0x00004300


	//   ....[8]....
        /*05e8*/ 	.word	0x00004ac0


	//   ....[9]....
        /*05ec*/ 	.word	0x00004bb0


	//   ....[10]....
        /*05f0*/ 	.word	0x00004f50


	//   ....[11]....
        /*05f4*/ 	.word	0x00004fc0


	//   ....[12]....
        /*05f8*/ 	.word	0x00004fe0


	//   ....[13]....
        /*05fc*/ 	.word	0x00007510


	//   ....[14]....
        /*0600*/ 	.word	0x000075c0


	//   ....[15]....
        /*0604*/ 	.word	0x0000a890


	//   ....[16]....
        /*0608*/ 	.word	0x0000a940


	//----- nvinfo : EIATTR_MAX_THREADS
	.align		4
.L_943:
        /*060c*/ 	.byte	0x04, 0x05
        /*060e*/ 	.short	(.L_945 - .L_944)
.L_944:
        /*0610*/ 	.word	0x00000100
        /*0614*/ 	.word	0x00000001
        /*0618*/ 	.word	0x00000001


	//----- nvinfo : EIATTR_CRS_STACK_SIZE
	.align		4
.L_945:
        /*061c*/ 	.byte	0x04, 0x1e
        /*061e*/ 	.short	(.L_947 - .L_946)
.L_946:
        /*0620*/ 	.word	0x00000000


	//----- nvinfo : EIATTR_CBANK_PARAM_SIZE
	.align		4
.L_947:
        /*0624*/ 	.byte	0x03, 0x19
        /*0626*/ 	.short	0x003c


	//----- nvinfo : EIATTR_PARAM_CBANK
	.align		4
        /*0628*/ 	.byte	0x04, 0x0a
        /*062a*/ 	.short	(.L_949 - .L_948)
	.align		4
.L_948:
        /*062c*/ 	.word	index@(.nv.constant0._ZN6thrust24THRUST_300001_SM_1000_NS8cuda_cub4core6detail13_kernel_agentINS1_15__reduce_by_key16ReduceByKeyAgentINS0_6detail15normal_iteratorINS0_10device_ptrIiEEEENS8_INS9_IfEEEESB_SD_N4cuda3std3__48equal_toIiEENSG_4plusIfEEPiiEEJSB_SD_SB_SD_SL_N3cub18CUB_300001_SM_100024ReduceByKeyScanTileStateIfiLb1EEESI_SK_iiEEEvDpT0_)
        /*0630*/ 	.short	0x0380
        /*0632*/ 	.short	0x003c


	//----- nvinfo : EIATTR_SW_WAR
	.align		4
.L_949:
        /*0634*/ 	.byte	0x04, 0x36
        /*0636*/ 	.short	(.L_951 - .L_950)
.L_950:
        /*0638*/ 	.word	0x00000008
.L_951:


//--------------------- .nv.info._ZN6thrust24THRUST_300001_SM_1000_NS8cuda_cub4core6detail13_kernel_agentINS1_15__reduce_by_key9InitAgentIN3cub18CUB_300001_SM_100024ReduceByKeyScanTileStateIfiLb1EEEiPiEEJSA_iSB_EEEvDpT0_ --------------------------
	.section	.nv.info._ZN6thrust24THRUST_300001_SM_1000_NS8cuda_cub4core6detail13_kernel_agentINS1_15__reduce_by_key9InitAgentIN3cub18CUB_300001_SM_100024ReduceByKeyScanTileStateIfiLb1EEEiPiEEJSA_iSB_EEEvDpT0_,"",@"SHT_CUDA_INFO"
	.sectionflags	@""
	.align	4


	//----- nvinfo : EIATTR_CUDA_API_VERSION
	.align		4
        /*0000*/ 	.byte	0x04, 0x37
        /*0002*/ 	.short	(.L_953 - .L_952)
.L_952:
        /*0004*/ 	.word	0x00000082


	//----- nvinfo : EIATTR_KPARAM_INFO
	.align		4
.L_953:
        /*0008*/ 	.byte	0x04, 0x17
        /*000a*/ 	.short	(.L_955 - .L_954)
.L_954:
        /*000c*/ 	.word	0x00000000
        /*0010*/ 	.short	0x0002
        /*0012*/ 	.short	0x0010
        /*0014*/ 	.byte	0x00, 0xf5, 0x21, 0x00


	//----- nvinfo : EIATTR_KPARAM_INFO
	.align		4
.L_955:
        /*0018*/ 	.byte	0x04, 0x17
        /*001a*/ 	.short	(.L_957 - .L_956)
.L_956:
        /*001c*/ 	.word	0x00000000
        /*0020*/ 	.short	0x0001
        /*0022*/ 	.short	0x0008
        /*0024*/ 	.byte	0x00, 0xf0, 0x11, 0x00


	//----- nvinfo : EIATTR_KPARAM_INFO
	.align		4
.L_957:
        /*0028*/ 	.byte	0x04, 0x17
        /*002a*/ 	.short	(.L_959 - .L_958)
.L_958:
        /*002c*/ 	.word	0x00000000
        /*0030*/ 	.short	0x0000
        /*0032*/ 	.short	0x0000
        /*0034*/ 	.byte	0x00, 0xf0, 0x21, 0x00


	//----- nvinfo : EIATTR_SPARSE_MMA_MASK
	.align		4
.L_959:
        /*0038*/ 	.byte	0x03, 0x50
        /*003a*/ 	.short	0x0000


	//----- nvinfo : EIATTR_MAXREG_COUNT
	.align		4
        /*003c*/ 	.byte	0x03, 0x1b
        /*003e*/ 	.short	0x00ff


	//----- nvinfo : EIATTR_MERCURY_ISA_VERSION
	.align		4
        /*0040*/ 	.byte	0x03, 0x5f
        /*0042*/ 	.short	0x0101


	//----- nvinfo : EIATTR_VRC_CTA_INIT_COUNT
	.align		4
        /*0044*/ 	.byte	0x02, 0x4a
	.zero		1
	.zero		1


	//----- nvinfo : EIATTR_EXIT_INSTR_OFFSETS
	.align		4
        /*0048*/ 	.byte	0x04, 0x1c
        /*004a*/ 	.short	(.L_961 - .L_960)


	//   ....[0]....
.L_960:
        /*004c*/ 	.word	0x00000140


	//   ....[1]....
        /*0050*/ 	.word	0x00000170


	//----- nvinfo : EIATTR_MAX_THREADS
	.align		4
.L_961:
        /*0054*/ 	.byte	0x04, 0x05
        /*0056*/ 	.short	(.L_963 - .L_962)
.L_962:
        /*0058*/ 	.word	0x00000080
        /*005c*/ 	.word	0x00000001
        /*0060*/ 	.word	0x00000001


	//----- nvinfo : EIATTR_CBANK_PARAM_SIZE
	.align		4
.L_963:
        /*0064*/ 	.byte	0x03, 0x19
        /*0066*/ 	.short	0x0018


	//----- nvinfo : EIATTR_PARAM_CBANK
	.align		4
        /*0068*/ 	.byte	0x04, 0x0a
        /*006a*/ 	.short	(.L_965 - .L_964)
	.align		4
.L_964:
        /*006c*/ 	.word	index@(.nv.constant0._ZN6thrust24THRUST_300001_SM_1000_NS8cuda_cub4core6detail13_kernel_agentINS1_15__reduce_by_key9InitAgentIN3cub18CUB_300001_SM_100024ReduceByKeyScanTileStateIfiLb1EEEiPiEEJSA_iSB_EEEvDpT0_)
        /*0070*/ 	.short	0x0380
        /*0072*/ 	.short	0x0018


	//----- nvinfo : EIATTR_SW_WAR
	.align		4
.L_965:
        /*0074*/ 	.byte	0x04, 0x36
        /*0076*/ 	.short	(.L_967 - .L_966)
.L_966:
        /*0078*/ 	.word	0x00000008
.L_967:


//--------------------- .nv.info._Z11mapFunctionPiPfS0_S0_S0_ --------------------------
	.section	.nv.info._Z11mapFunctionPiPfS0_S0_S0_,"",@"SHT_CUDA_INFO"
	.sectionflags	@""
	.align	4


	//----- nvinfo : EIATTR_CUDA_API_VERSION
	.align		4
        /*0000*/ 	.byte	0x04, 0x37
        /*0002*/ 	.short	(.L_969 - .L_968)
.L_968:
        /*0004*/ 	.word	0x00000082


	//----- nvinfo : EIATTR_KPARAM_INFO
	.align		4
.L_969:
        /*0008*/ 	.byte	0x04, 0x17
        /*000a*/ 	.short	(.L_971 - .L_970)
.L_970:
        /*000c*/ 	.word	0x00000000
        /*0010*/ 	.short	0x0004
        /*0012*/ 	.short	0x0020
        /*0014*/ 	.byte	0x00, 0xf5, 0x21, 0x00


	//----- nvinfo : EIATTR_KPARAM_INFO
	.align		4
.L_971:
        /*0018*/ 	.byte	0x04, 0x17
        /*001a*/ 	.short	(.L_973 - .L_972)
.L_972:
        /*001c*/ 	.word	0x00000000
        /*0020*/ 	.short	0x0003
        /*0022*/ 	.short	0x0018
        /*0024*/ 	.byte	0x00, 0xf5, 0x21, 0x00


	//----- nvinfo : EIATTR_KPARAM_INFO
	.align		4
.L_973:
        /*0028*/ 	.byte	0x04, 0x17
        /*002a*/ 	.short	(.L_975 - .L_974)
.L_974:
        /*002c*/ 	.word	0x00000000
        /*0030*/ 	.short	0x0002
        /*0032*/ 	.short	0x0010
        /*0034*/ 	.byte	0x00, 0xf5, 0x21, 0x00


	//----- nvinfo : EIATTR_KPARAM_INFO
	.align		4
.L_975:
        /*0038*/ 	.byte	0x04, 0x17
        /*003a*/ 	.short	(.L_977 - .L_976)
.L_976:
        /*003c*/ 	.word	0x00000000
        /*0040*/ 	.short	0x0001
        /*0042*/ 	.short	0x0008
        /*0044*/ 	.byte	0x00, 0xf5, 0x21, 0x00


	//----- nvinfo : EIATTR_KPARAM_INFO
	.align		4
.L_977:
        /*0048*/ 	.byte	0x04, 0x17
        /*004a*/ 	.short	(.L_979 - .L_978)
.L_978:
        /*004c*/ 	.word	0x00000000
        /*0050*/ 	.short	0x0000
        /*0052*/ 	.short	0x0000
        /*0054*/ 	.byte	0x00, 0xf5, 0x21, 0x00


	//----- nvinfo : EIATTR_SPARSE_MMA_MASK
	.align		4
.L_979:
        /*0058*/ 	.byte	0x03, 0x50
        /*005a*/ 	.short	0x0000


	//----- nvinfo : EIATTR_MAXREG_COUNT
	.align		4
        /*005c*/ 	.byte	0x03, 0x1b
        /*005e*/ 	.short	0x00ff


	//----- nvinfo : EIATTR_MERCURY_ISA_VERSION
	.align		4
        /*0060*/ 	.byte	0x03, 0x5f
        /*0062*/ 	.short	0x0101


	//----- nvinfo : EIATTR_VRC_CTA_INIT_COUNT
	.align		4
        /*0064*/ 	.byte	0x02, 0x4a
	.zero		1
	.zero		1


	//----- nvinfo : EIATTR_EXIT_INSTR_OFFSETS
	.align		4
        /*0068*/ 	.byte	0x04, 0x1c
        /*006a*/ 	.short	(.L_981 - .L_980)


	//   ....[0]....
.L_980:
        /*006c*/ 	.word	0x000003d0


	//----- nvinfo : EIATTR_CRS_STACK_SIZE
	.align		4
.L_981:
        /*0070*/ 	.byte	0x04, 0x1e
        /*0072*/ 	.short	(.L_983 - .L_982)
.L_982:
        /*0074*/ 	.word	0x00000000


	//----- nvinfo : EIATTR_CBANK_PARAM_SIZE
	.align		4
.L_983:
        /*0078*/ 	.byte	0x03, 0x19
        /*007a*/ 	.short	0x0028


	//----- nvinfo : EIATTR_PARAM_CBANK
	.align		4
        /*007c*/ 	.byte	0x04, 0x0a
        /*007e*/ 	.short	(.L_985 - .L_984)
	.align		4
.L_984:
        /*0080*/ 	.word	index@(.nv.constant0._Z11mapFunctionPiPfS0_S0_S0_)
        /*0084*/ 	.short	0x0380
        /*0086*/ 	.short	0x0028


	//----- nvinfo : EIATTR_SW_WAR
	.align		4
.L_985:
        /*0088*/ 	.byte	0x04, 0x36
        /*008a*/ 	.short	(.L_987 - .L_986)
.L_986:
        /*008c*/ 	.word	0x00000008
.L_987:


//--------------------- .nv.info._Z22generate_normal_kernelP17curandStateXORWOWPfS1_ --------------------------
	.section	.nv.info._Z22generate_normal_kernelP17curandStateXORWOWPfS1_,"",@"SHT_CUDA_INFO"
	.sectionflags	@""
	.align	4


	//----- nvinfo : EIATTR_CUDA_API_VERSION
	.align		4
        /*0000*/ 	.byte	0x04, 0x37
        /*0002*/ 	.short	(.L_989 - .L_988)
.L_988:
        /*0004*/ 	.word	0x00000082


	//----- nvinfo : EIATTR_KPARAM_INFO
	.align		4
.L_989:
        /*0008*/ 	.byte	0x04, 0x17
        /*000a*/ 	.short	(.L_991 - .L_990)
.L_990:
        /*000c*/ 	.word	0x00000000
        /*0010*/ 	.short	0x0002
        /*0012*/ 	.short	0x0010
        /*0014*/ 	.byte	0x00, 0xf5, 0x21, 0x00


	//----- nvinfo : EIATTR_KPARAM_INFO
	.align		4
.L_991:
        /*0018*/ 	.byte	0x04, 0x17
        /*001a*/ 	.short	(.L_993 - .L_992)
.L_992:
        /*001c*/ 	.word	0x00000000
        /*0020*/ 	.short	0x0001
        /*0022*/ 	.short	0x0008
        /*0024*/ 	.byte	0x00, 0xf5, 0x21, 0x00


	//----- nvinfo : EIATTR_KPARAM_INFO
	.align		4
.L_993:
        /*0028*/ 	.byte	0x04, 0x17
        /*002a*/ 	.short	(.L_995 - .L_994)
.L_994:
        /*002c*/ 	.word	0x00000000
        /*0030*/ 	.short	0x0000
        /*0032*/ 	.short	0x0000
        /*0034*/ 	.byte	0x00, 0xf5, 0x21, 0x00


	//----- nvinfo : EIATTR_SPARSE_MMA_MASK
	.align		4
.L_995:
        /*0038*/ 	.byte	0x03, 0x50
        /*003a*/ 	.short	0x0000


	//----- nvinfo : EIATTR_MAXREG_COUNT
	.align		4
        /*003c*/ 	.byte	0x03, 0x1b
        /*003e*/ 	.short	0x00ff


	//----- nvinfo : EIATTR_MERCURY_ISA_VERSION
	.align		4
        /*0040*/ 	.byte	0x03, 0x5f
        /*0042*/ 	.short	0x0101


	//----- nvinfo : EIATTR_VRC_CTA_INIT_COUNT
	.align		4
        /*0044*/ 	.byte	0x02, 0x4a
	.zero		1
	.zero		1


	//----- nvinfo : EIATTR_EXIT_INSTR_OFFSETS
	.align		4
        /*0048*/ 	.byte	0x04, 0x1c
        /*004a*/ 	.short	(.L_997 - .L_996)


	//   ....[0]....
.L_996:
        /*004c*/ 	.word	0x00000ba0


	//----- nvinfo : EIATTR_CRS_STACK_SIZE
	.align		4
.L_997:
        /*0050*/ 	.byte	0x04, 0x1e
        /*0052*/ 	.short	(.L_999 - .L_998)
.L_998:
        /*0054*/ 	.word	0x00000000


	//----- nvinfo : EIATTR_CBANK_PARAM_SIZE
	.align		4
.L_999:
        /*0058*/ 	.byte	0x03, 0x19
        /*005a*/ 	.short	0x0018


	//----- nvinfo : EIATTR_PARAM_CBANK
	.align		4
        /*005c*/ 	.byte	0x04, 0x0a
        /*005e*/ 	.short	(.L_1001 - .L_1000)
	.align		4
.L_1000:
        /*0060*/ 	.word	index@(.nv.constant0._Z22generate_normal_kernelP17curandStateXORWOWPfS1_)
        /*0064*/ 	.short	0x0380
        /*0066*/ 	.short	0x0018


	//----- nvinfo : EIATTR_SW_WAR
	.align		4
.L_1001:
        /*0068*/ 	.byte	0x04, 0x36
        /*006a*/ 	.short	(.L_1003 - .L_1002)
.L_1002:
        /*006c*/ 	.word	0x00000008
.L_1003:


//--------------------- .nv.info._Z12setup_kernelP17curandStateXORWOW --------------------------
	.section	.nv.info._Z12setup_kernelP17curandStateXORWOW,"",@"SHT_CUDA_INFO"
	.sectionflags	@""
	.align	4


	//----- nvinfo : EIATTR_CUDA_API_VERSION
	.align		4
        /*0000*/ 	.byte	0x04, 0x37
        /*0002*/ 	.short	(.L_1005 - .L_1004)
.L_1004:
        /*0004*/ 	.word	0x00000082


	//----- nvinfo : EIATTR_KPARAM_INFO
	.align		4
.L_1005:
        /*0008*/ 	.byte	0x04, 0x17
        /*000a*/ 	.short	(.L_1007 - .L_1006)
.L_1006:
        /*000c*/ 	.word	0x00000000
        /*0010*/ 	.short	0x0000
        /*0012*/ 	.short	0x0000
        /*0014*/ 	.byte	0x00, 0xf5, 0x21, 0x00


	//----- nvinfo : EIATTR_SPARSE_MMA_MASK
	.align		4
.L_1007:
        /*0018*/ 	.byte	0x03, 0x50
        /*001a*/ 	.short	0x0000


	//----- nvinfo : EIATTR_MAXREG_COUNT
	.align		4
        /*001c*/ 	.byte	0x03, 0x1b
        /*001e*/ 	.short	0x00ff


	//----- nvinfo : EIATTR_MERCURY_ISA_VERSION
	.align		4
        /*0020*/ 	.byte	0x03, 0x5f
        /*0022*/ 	.short	0x0101


	//----- nvinfo : EIATTR_VRC_CTA_INIT_COUNT
	.align		4
        /*0024*/ 	.byte	0x02, 0x4a
	.zero		1
	.zero		1


	//----- nvinfo : EIATTR_EXIT_INSTR_OFFSETS
	.align		4
        /*0028*/ 	.byte	0x04, 0x1c
        /*002a*/ 	.short	(.L_1009 - .L_1008)


	//   ....[0]....
.L_1008:
        /*002c*/ 	.word	0x00000ee0


	//----- nvinfo : EIATTR_CRS_STACK_SIZE
	.align		4
.L_1009:
        /*0030*/ 	.byte	0x04, 0x1e
        /*0032*/ 	.short	(.L_1011 - .L_1010)
.L_1010:
        /*0034*/ 	.word	0x00000000


	//----- nvinfo : EIATTR_CBANK_PARAM_SIZE
	.align		4
.L_1011:
        /*0038*/ 	.byte	0x03, 0x19
        /*003a*/ 	.short	0x0008


	//----- nvinfo : EIATTR_PARAM_CBANK
	.align		4
        /*003c*/ 	.byte	0x04, 0x0a
        /*003e*/ 	.short	(.L_1013 - .L_1012)
	.align		4
.L_1012:
        /*0040*/ 	.word	index@(.nv.constant0._Z12setup_kernelP17curandStateXORWOW)
        /*0044*/ 	.short	0x0380
        /*0046*/ 	.short	0x0008


	//----- nvinfo : EIATTR_SW_WAR
	.align		4
.L_1013:
        /*0048*/ 	.byte	0x04, 0x36
        /*004a*/ 	.short	(.L_1015 - .L_1014)
.L_1014:
        /*004c*/ 	.word	0x00000008
.L_1015:


//--------------------- .nv.callgraph             --------------------------
	.section	.nv.callgraph,"",@"SHT_CUDA_CALLGRAPH"
	.align	4
	.sectionentsize	8
	.align		4
        /*0000*/ 	.word	0x00000000
	.align		4
        /*0004*/ 	.word	0xffffffff
	.align		4
        /*0008*/ 	.word	0x00000000
	.align		4
        /*000c*/ 	.word	0xfffffffe
	.align		4
        /*0010*/ 	.word	0x00000000
	.align		4
        /*0014*/ 	.word	0xfffffffd
	.align		4
        /*0018*/ 	.word	0x00000000
	.align		4
        /*001c*/ 	.word	0xfffffffc


//--------------------- .nv.constant4             --------------------------
	.section	.nv.constant4,"a",@progbits
	.align	8
	.align		8
.nv.constant4:
        /*0000*/ 	.dword	precalc_xorwow_matrix
	.align		8
        /*0008*/ 	.dword	precalc_xorwow_offset_matrix
	.align		8
        /*0010*/ 	.dword	mrg32k3aM1
	.align		8
        /*0018*/ 	.dword	mrg32k3aM2
	.align		8
        /*0020*/ 	.dword	mrg32k3aM1SubSeq
	.align		8
        /*0028*/ 	.dword	mrg32k3aM2SubSeq
	.align		8
        /*0030*/ 	.dword	mrg32k3aM1Seq
	.align		8
        /*0038*/ 	.dword	mrg32k3aM2Seq
	.align		8
        /*0040*/ 	.dword	_ZN34_INTERNAL_4930d1e3_4_k_cu_eff789a34cuda3std3__45__cpo5beginE
	.align		8
        /*0048*/ 	.dword	_ZN34_INTERNAL_4930d1e3_4_k_cu_eff789a34cuda3std3__45__cpo3endE
	.align		8
        /*0050*/ 	.dword	_ZN34_INTERNAL_4930d1e3_4_k_cu_eff789a34cuda3std3__45__cpo6cbeginE
	.align		8
        /*0058*/ 	.dword	_ZN34_INTERNAL_4930d1e3_4_k_cu_eff789a34cuda3std3__45__cpo4cendE
	.align		8
        /*0060*/ 	.dword	_ZN34_INTERNAL_4930d1e3_4_k_cu_eff789a34cuda3std3__45__cpo6rbeginE
	.align		8
        /*0068*/ 	.dword	_ZN34_INTERNAL_4930d1e3_4_k_cu_eff789a34cuda3std3__45__cpo4rendE
	.align		8
        /*0070*/ 	.dword	_ZN34_INTERNAL_4930d1e3_4_k_cu_eff789a34cuda3std3__45__cpo7crbeginE
	.align		8
        /*0078*/ 	.dword	_ZN34_INTERNAL_4930d1e3_4_k_cu_eff789a34cuda3std3__45__cpo5crendE
	.align		8
        /*0080*/ 	.dword	_ZN34_INTERNAL_4930d1e3_4_k_cu_eff789a34cuda3std3__436_GLOBAL__N__4930d1e3_4_k_cu_eff789a36ignoreE
	.align		8
        /*0088*/ 	.dword	_ZN34_INTERNAL_4930d1e3_4_k_cu_eff789a34cuda3std3__419piecewise_constructE
	.align		8
        /*0090*/ 	.dword	_ZN34_INTERNAL_4930d1e3_4_k_cu_eff789a34cuda3std3__48in_placeE
	.align		8
        /*0098*/ 	.dword	_ZN34_INTERNAL_4930d1e3_4_k_cu_eff789a34cuda3std3__420unreachable_sentinelE
	.align		8
        /*00a0*/ 	.dword	_ZN34_INTERNAL_4930d1e3_4_k_cu_eff789a34cuda3std3__47nulloptE
	.align		8
        /*00a8*/ 	.dword	_ZN34_INTERNAL_4930d1e3_4_k_cu_eff789a34cuda3std3__48unexpectE
	.align		8
        /*00b0*/ 	.dword	_ZN34_INTERNAL_4930d1e3_4_k_cu_eff789a34cuda3std6ranges3__45__cpo4swapE
	.align		8
        /*00b8*/ 	.dword	_ZN34_INTERNAL_4930d1e3_4_k_cu_eff789a34cuda3std6ranges3__45__cpo9iter_moveE
	.align		8
        /*00c0*/ 	.dword	_ZN34_INTERNAL_4930d1e3_4_k_cu_eff789a34cuda3std6ranges3__45__cpo5beginE
	.align		8
        /*00c8*/ 	.dword	_ZN34_INTERNAL_4930d1e3_4_k_cu_eff789a34cuda3std6ranges3__45__cpo3endE
	.align		8
        /*00d0*/ 	.dword	_ZN34_INTERNAL_4930d1e3_4_k_cu_eff789a34cuda3std6ranges3__45__cpo6cbeginE
	.align		8
        /*00d8*/ 	.dword	_ZN34_INTERNAL_4930d1e3_4_k_cu_eff789a34cuda3std6ranges3__45__cpo4cendE
	.align		8
        /*00e0*/ 	.dword	_ZN34_INTERNAL_4930d1e3_4_k_cu_eff789a34cuda3std6ranges3__45__cpo7advanceE
	.align		8
        /*00e8*/ 	.dword	_ZN34_INTERNAL_4930d1e3_4_k_cu_eff789a34cuda3std6ranges3__45__cpo9iter_swapE
	.align		8
        /*00f0*/ 	.dword	_ZN34_INTERNAL_4930d1e3_4_k_cu_eff789a34cuda3std6ranges3__45__cpo4nextE
	.align		8
        /*00f8*/ 	.dword	_ZN34_INTERNAL_4930d1e3_4_k_cu_eff789a34cuda3std6ranges3__45__cpo4prevE
	.align		8
        /*0100*/ 	.dword	_ZN34_INTERNAL_4930d1e3_4_k_cu_eff789a34cuda3std6ranges3__45__cpo4dataE
	.align		8
        /*0108*/ 	.dword	_ZN34_INTERNAL_4930d1e3_4_k_cu_eff789a34cuda3std6ranges3__45__cpo5cdataE
	.align		8
        /*0110*/ 	.dword	_ZN34_INTERNAL_4930d1e3_4_k_cu_eff789a34cuda3std6ranges3__45__cpo4sizeE
	.align		8
        /*0118*/ 	.dword	_ZN34_INTERNAL_4930d1e3_4_k_cu_eff789a34cuda3std6ranges3__45__cpo5ssizeE
	.align		8
        /*0120*/ 	.dword	_ZN34_INTERNAL_4930d1e3_4_k_cu_eff789a34cuda3std6ranges3__45__cpo8distanceE
	.align		8
        /*0128*/ 	.dword	_ZN34_INTERNAL_4930d1e3_4_k_cu_eff789a36thrust24THRUST_300001_SM_1000_NS8cuda_cub3parE
	.align		8
        /*0130*/ 	.dword	_ZN34_INTERNAL_4930d1e3_4_k_cu_eff789a36thrust24THRUST_300001_SM_1000_NS8cuda_cub10par_nosyncE
	.align		8
        /*0138*/ 	.dword	_ZN34_INTERNAL_4930d1e3_4_k_cu_eff789a36thrust24THRUST_300001_SM_1000_NS6system6detail10sequential3seqE
	.align		8
        /*0140*/ 	.dword	_ZN34_INTERNAL_4930d1e3_4_k_cu_eff789a36thrust24THRUST_300001_SM_1000_NS6system3cpp3parE
	.align		8
        /*0148*/ 	.dword	_ZN34_INTERNAL_4930d1e3_4_k_cu_eff789a36thrust24THRUST_300001_SM_1000_NS12placeholders2_1E
	.align		8
        /*0150*/ 	.dword	_ZN34_INTERNAL_4930d1e3_4_k_cu_eff789a36thrust24THRUST_300001_SM_1000_NS12placeholders2_2E
	.align		8
        /*0158*/ 	.dword	_ZN34_INTERNAL_4930d1e3_4_k_cu_eff789a36thrust24THRUST_300001_SM_1000_NS12placeholders2_3E
	.align		8
        /*0160*/ 	.dword	_ZN34_INTERNAL_4930d1e3_4_k_cu_eff789a36thrust24THRUST_300001_SM_1000_NS12placeholders2_4E
	.align		8
        /*0168*/ 	.dword	_ZN34_INTERNAL_4930d1e3_4_k_cu_eff789a36thrust24THRUST_300001_SM_1000_NS12placeholders2_5E
	.align		8
        /*0170*/ 	.dword	_ZN34_INTERNAL_4930d1e3_4_k_cu_eff789a36thrust24THRUST_300001_SM_1000_NS12placeholders2_6E
	.align		8
        /*0178*/ 	.dword	_ZN34_INTERNAL_4930d1e3_4_k_cu_eff789a36thrust24THRUST_300001_SM_1000_NS12placeholders2_7E
	.align		8
        /*0180*/ 	.dword	_ZN34_INTERNAL_4930d1e3_4_k_cu_eff789a36thrust24THRUST_300001_SM_1000_NS12placeholders2_8E
	.align		8
        /*0188*/ 	.dword	_ZN34_INTERNAL_4930d1e3_4_k_cu_eff789a36thrust24THRUST_300001_SM_1000_NS12placeholders2_9E
	.align		8
        /*0190*/ 	.dword	_ZN34_INTERNAL_4930d1e3_4_k_cu_eff789a36thrust24THRUST_300001_SM_1000_NS12placeholders3_10E
	.align		8
        /*0198*/ 	.dword	_ZN34_INTERNAL_4930d1e3_4_k_cu_eff789a36thrust24THRUST_300001_SM_1000_NS3seqE
	.align		8
        /*01a0*/ 	.dword	_ZN34_INTERNAL_4930d1e3_4_k_cu_eff789a36thrust24THRUST_300001_SM_1000_NS6deviceE


//--------------------- .nv.constant3             --------------------------
	.section	.nv.constant3,"a",@progbits
	.align	8
.nv.constant3:
	.type		__cr_lgamma_table,@object
	.size		__cr_lgamma_table,(.L_8 - __cr_lgamma_table)
__cr_lgamma_table:
        /*0000*/ 	.byte	0x00, 0x00, 0x00, 0x00, 0x00, 0x00, 0x00, 0x00, 0x00, 0x00, 0x00, 0x00, 0x00, 0x00, 0x00, 0x00
        /*0010*/ 	.byte	0xef, 0x39, 0xfa, 0xfe, 0x42, 0x2e, 0xe6, 0x3f, 0x02, 0x20, 0x2a, 0xfa, 0x0b, 0xab, 0xfc, 0x3f
        /*0020*/ 	.byte	0xf9, 0x2c, 0x92, 0x7c, 0xa7, 0x6c, 0x09, 0x40, 0xc9, 0x79, 0x44, 0x3c, 0x64, 0x26, 0x13, 0x40
        /*0030*/ 	.byte	0xca, 0x01, 0xcf, 0x3a, 0x27, 0x51, 0x1a, 0x40, 0x30, 0xcc, 0x2d, 0xf3, 0xe1, 0x0c, 0x21, 0x40
        /*0040*/ 	.byte	0x0d, 0xb7, 0xfc, 0x82, 0x8e, 0x35, 0x25, 0x40
.L_8:


//--------------------- .text._ZN3cub18CUB_300001_SM_10006detail10radix_sort29DeviceRadixSortOnesweepKernelINS1_5radix10policy_hubIiiyE10Policy1000ELNS0_9SortOrderE0EiiyiiNS1_21identity_decomposer_tEEEvPT5_SB_PT3_PKSC_PT1_PKSG_PT2_PKSK_T4_iiT6_ --------------------------
	.section	.text._ZN3cub18CUB_300001_SM_10006detail10radix_sort29DeviceRadixSortOnesweepKernelINS1_5radix10policy_hubIiiyE10Policy1000ELNS0_9SortOrderE0EiiyiiNS1_21identity_decomposer_tEEEvPT5_SB_PT3_PKSC_PT1_PKSG_PT2_PKSK_T4_iiT6_,"ax",@progbits
	.align	128
        .global         _ZN3cub18CUB_300001_SM_10006detail10radix_sort29DeviceRadixSortOnesweepKernelINS1_5radix10policy_hubIiiyE10Policy1000ELNS0_9SortOrderE0EiiyiiNS1_21identity_decomposer_tEEEvPT5_SB_PT3_PKSC_PT1_PKSG_PT2_PKSK_T4_iiT6_
        .type           _ZN3cub18CUB_300001_SM_10006detail10radix_sort29DeviceRadixSortOnesweepKernelINS1_5radix10policy_hubIiiyE10Policy1000ELNS0_9SortOrderE0EiiyiiNS1_21identity_decomposer_tEEEvPT5_SB_PT3_PKSC_PT1_PKSG_PT2_PKSK_T4_iiT6_,@function
        .size           _ZN3cub18CUB_300001_SM_10006detail10radix_sort29DeviceRadixSortOnesweepKernelINS1_5radix10policy_hubIiiyE10Policy1000ELNS0_9SortOrderE0EiiyiiNS1_21identity_decomposer_tEEEvPT5_SB_PT3_PKSC_PT1_PKSG_PT2_PKSK_T4_iiT6_,(.L_x_1565 - _ZN3cub18CUB_300001_SM_10006detail10radix_sort29DeviceRadixSortOnesweepKernelINS1_5radix10policy_hubIiiyE10Policy1000ELNS0_9SortOrderE0EiiyiiNS1_21identity_decomposer_tEEEvPT5_SB_PT3_PKSC_PT1_PKSG_PT2_PKSK_T4_iiT6_)
        .other          _ZN3cub18CUB_300001_SM_10006detail10radix_sort29DeviceRadixSortOnesweepKernelINS1_5radix10policy_hubIiiyE10Policy1000ELNS0_9SortOrderE0EiiyiiNS1_21identity_decomposer_tEEEvPT5_SB_PT3_PKSC_PT1_PKSG_PT2_PKSK_T4_iiT6_,@"STO_CUDA_ENTRY STV_DEFAULT"
_ZN3cub18CUB_300001_SM_10006detail10radix_sort29DeviceRadixSortOnesweepKernelINS1_5radix10policy_hubIiiyE10Policy1000ELNS0_9SortOrderE0EiiyiiNS1_21identity_decomposer_tEEEvPT5_SB_PT3_PKSC_PT1_PKSG_PT2_PKSK_T4_iiT6_:
.text._ZN3cub18CUB_300001_SM_10006detail10radix_sort29DeviceRadixSortOnesweepKernelINS1_5radix10policy_hubIiiyE10Policy1000ELNS0_9SortOrderE0EiiyiiNS1_21identity_decomposer_tEEEvPT5_SB_PT3_PKSC_PT1_PKSG_PT2_PKSK_T4_iiT6_:
[----:B------:R-:W-:Y:S01]  /*0000*/  LDC R1, c[0x0][0x37c] ;  /* 0x0000df00ff017b82 */ /* 0x000fe20000000800 */
[----:B------:R-:W0:Y:S01]  /*0010*/  S2R R3, SR_TID.X ;  /* 0x0000000000037919 */ /* 0x000e220000002100 */
[----:B------:R-:W-:Y:S01]  /*0020*/  MOV R7, 0x400 ;  /* 0x0000040000077802 */ /* 0x000fe20000000f00 */
[----:B------:R-:W1:Y:S01]  /*0030*/  LDCU.64 UR6, c[0x0][0x358] ;  /* 0x00006b00ff0677ac */ /* 0x000e620008000a00 */
[----:B------:R-:W-:Y:S01]  /*0040*/  BSSY.RECONVERGENT B0, `(.L_x_0) ;  /* 0x000000c000007945 */ /* 0x000fe20003800200 */
[----:B------:R-:W2:Y:S01]  /*0050*/  S2R R0, SR_CgaCtaId ;  /* 0x0000000000007919 */ /* 0x000ea20000008800 */
[----:B0-----:R-:W-:Y:S02]  /*0060*/  ISETP.NE.AND P0, PT, R3, RZ, PT ;  /* 0x000000ff0300720c */ /* 0x001fe40003f05270 */
[----:B--2---:R-:W-:-:S11]  /*0070*/  LEA R7, R0, R7, 0x18 ;  /* 0x0000000700077211 */ /* 0x004fd600078ec0ff */
[----:B-1----:R-:W-:Y:S05]  /*0080*/  @P0 BRA `(.L_x_1) ;  /* 0x00000000001c0947 */ /* 0x002fea0003800000 */
[----:B------:R-:W0:Y:S01]  /*0090*/  LDC.64 R4, c[0x0][0x388] ;  /* 0x0000e200ff047b82 */ /* 0x000e220000000a00 */
[----:B------:R-:W-:-:S05]  /*00a0*/  IMAD.MOV.U32 R9, RZ, RZ, 0x1 ;  /* 0x00000001ff097424 */ /* 0x000fca00078e00ff */
[----:B0-----:R-:W2:Y:S02]  /*00b0*/  ATOMG.E.ADD.STRONG.GPU PT, R4, desc[UR6][R4.64], R9 ;  /* 0x80000009040479a8 */ /* 0x001ea400081ef106 */
[----:B------:R-:W0:Y:S01]  /*00c0*/  S2UR UR5, SR_CgaCtaId ;  /* 0x00000000000579c3 */ /* 0x000e220000008800 */
[----:B------:R-:W-:Y:S02]  /*00d0*/  UMOV UR4, 0x400 ;  /* 0x0000040000047882 */ /* 0x000fe40000000000 */
[----:B0-----:R-:W-:-:S09]  /*00e0*/  ULEA UR4, UR5, UR4, 0x18 ;  /* 0x0000000405047291 */ /* 0x001fd2000f8ec0ff */
[----:B--2---:R0:W-:Y:S03]  /*00f0*/  STS [UR4+0x6600], R4 ;  /* 0x00660004ff007988 */ /* 0x0041e60008000804 */
.L_x_1:
[----:B------:R-:W-:Y:S05]  /*0100*/  BSYNC.RECONVERGENT B0 ;  /* 0x0000000000007941 */ /* 0x000fea0003800200 */
.L_x_0:
[----:B------:R-:W-:Y:S06]  /*0110*/  BAR.SYNC.DEFER_BLOCKING 0x0 ;  /* 0x0000000000007b1d */ /* 0x000fec0000010000 */
[----:B------:R-:W1:Y:S01]  /*0120*/  LDCU UR4, c[0x0][0x3c0] ;  /* 0x00007800ff0477ac */ /* 0x000e620008000800 */
[----:B------:R-:W2:Y:S01]  /*0130*/  S2R R24, SR_LANEID ;  /* 0x0000000000187919 */ /* 0x000ea20000000000 */
[----:B------:R-:W3:Y:S02]  /*0140*/  LDS R42, [R7+0x6600] ;  /* 0x00660000072a7984 */ /* 0x000ee40000000800 */
[----:B---3--:R-:W-:-:S04]  /*0150*/  IMAD R0, R42, 0x1980, RZ ;  /* 0x000019802a007824 */ /* 0x008fc800078e02ff */
[----:B------:R-:W-:Y:S01]  /*0160*/  VIADD R47, R0, 0x1980 ;  /* 0x00001980002f7836 */ /* 0x000fe20000000000 */
[----:B------:R-:W-:-:S04]  /*0170*/  SHF.R.S32.HI R9, RZ, 0x1f, R0 ;  /* 0x0000001fff097819 */ /* 0x000fc80000011400 */
[----:B-1----:R-:W-:-:S13]  /*0180*/  ISETP.GT.AND P0, PT, R47, UR4, PT ;  /* 0x000000042f007c0c */ /* 0x002fda000bf04270 */
[----:B--2---:R-:W-:Y:S05]  /*0190*/  @P0 BRA `(.L_x_2) ;  /* 0x0000000000680947 */ /* 0x004fea0003800000 */
[----:B------:R-:W1:Y:S01]  /*01a0*/  LDCU.64 UR4, c[0x0][0x3a8] ;  /* 0x00007500ff0477ac */ /* 0x000e620008000a00 */
[C---:B0-----:R-:W-:Y:S02]  /*01b0*/  LOP3.LUT R4, R3.reuse, 0x1f, RZ, 0xc0, !PT ;  /* 0x0000001f03047812 */ /* 0x041fe400078ec0ff */
[----:B------:R-:W-:-:S05]  /*01c0*/  LOP3.LUT R41, R3, 0x3e0, RZ, 0xc0, !PT ;  /* 0x000003e003297812 */ /* 0x000fca00078ec0ff */
[----:B------:R-:W-:-:S05]  /*01d0*/  IMAD R5, R41, 0x11, R4 ;  /* 0x0000001129057824 */ /* 0x000fca00078e0204 */
[----:B------:R-:W-:-:S05]  /*01e0*/  IADD3 R5, P0, PT, R0, R5, RZ ;  /* 0x0000000500057210 */ /* 0x000fca0007f1e0ff */
[----:B------:R-:W-:Y:S01]  /*01f0*/  IMAD.X R0, RZ, RZ, R9, P0 ;  /* 0x000000ffff007224 */ /* 0x000fe200000e0609 */
[----:B-1----:R-:W-:-:S04]  /*0200*/  LEA R8, P0, R5, UR4, 0x2 ;  /* 0x0000000405087c11 */ /* 0x002fc8000f8010ff */
[----:B------:R-:W-:-:S05]  /*0210*/  LEA.HI.X R9, R5, UR5, R0, 0x2, P0 ;  /* 0x0000000505097c11 */ /* 0x000fca00080f1400 */
[----:B------:R0:W5:Y:S04]  /*0220*/  LDG.E R28, desc[UR6][R8.64] ;  /* 0x00000006081c7981 */ /* 0x000168000c1e1900 */
        /* <DEDUP_REMOVED lines=15> */
[----:B------:R0:W5:Y:S01]  /*0320*/  LDG.E R46, desc[UR6][R8.64+0x800] ;  /* 0x00080006082e7981 */ /* 0x000162000c1e1900 */
[----:B------:R-:W-:Y:S05]  /*0330*/  BRA `(.L_x_3) ;  /* 0x0000000400307947 */ /* 0x000fea0003800000 */
.L_x_2:
[----:B------:R-:W1:Y:S01]  /*0340*/  LDCU.64 UR8, c[0x0][0x3a8] ;  /* 0x00007500ff0877ac */ /* 0x000e620008000a00 */
[C---:B0-----:R-:W-:Y:S01]  /*0350*/  LOP3.LUT R4, R3.reuse, 0x1f, RZ, 0xc0, !PT ;  /* 0x0000001f03047812 */ /* 0x041fe200078ec0ff */
[----:B------:R-:W-:Y:S01]  /*0360*/  IMAD.MOV.U32 R28, RZ, RZ, 0x7fffffff ;  /* 0x7fffffffff1c7424 */ /* 0x000fe200078e00ff */
[----:B------:R-:W-:Y:S02]  /*0370*/  LOP3.LUT R41, R3, 0x3e0, RZ, 0xc0, !PT ;  /* 0x000003e003297812 */ /* 0x000fe400078ec0ff */
[----:B------:R-:W-:-:S03]  /*0380*/  IADD3 R5, PT, PT, -R0, UR4, RZ ;  /* 0x0000000400057c10 */ /* 0x000fc6000fffe1ff */
[----:B------:R-:W-:-:S04]  /*0390*/  IMAD R10, R41, 0x11, R4 ;  /* 0x00000011290a7824 */ /* 0x000fc800078e0204 */
[----:B------:R-:W-:Y:S01]  /*03a0*/  VIADD R8, R10, 0x40 ;  /* 0x000000400a087836 */ /* 0x000fe20000000000 */
[----:B------:R-:W-:Y:S01]  /*03b0*/  IADD3 R11, P0, PT, R0, R10, RZ ;  /* 0x0000000a000b7210 */ /* 0x000fe20007f1e0ff */
[C---:B------:R-:W-:Y:S01]  /*03c0*/  VIADD R0, R10.reuse, 0x60 ;  /* 0x000000600a007836 */ /* 0x040fe20000000000 */
[CC--:B------:R-:W-:Y:S01]  /*03d0*/  ISETP.GE.AND P2, PT, R10.reuse, R5.reuse, PT ;  /* 0x000000050a00720c */ /* 0x0c0fe20003f46270 */
[----:B------:R-:W-:Y:S01]  /*03e0*/  VIADD R6, R10, 0x20 ;  /* 0x000000200a067836 */ /* 0x000fe20000000000 */
[-C--:B------:R-:W-:Y:S01]  /*03f0*/  ISETP.GE.AND P4, PT, R8, R5.reuse, PT ;  /* 0x000000050800720c */ /* 0x080fe20003f86270 */
[----:B------:R-:W-:Y:S01]  /*0400*/  IMAD.X R12, RZ, RZ, R9, P0 ;  /* 0x000000ffff0c7224 */ /* 0x000fe200000e0609 */
[-C--:B------:R-:W-:Y:S01]  /*0410*/  ISETP.GE.AND P5, PT, R0, R5.reuse, PT ;  /* 0x000000050000720c */ /* 0x080fe20003fa6270 */
[----:B------:R-:W-:Y:S01]  /*0420*/  VIADD R0, R10, 0xa0 ;  /* 0x000000a00a007836 */ /* 0x000fe20000000000 */
[C---:B-1----:R-:W-:Y:S02]  /*0430*/  LEA R8, P0, R11.reuse, UR8, 0x2 ;  /* 0x000000080b087c11 */ /* 0x042fe4000f8010ff */
[----:B------:R-:W-:Y:S01]  /*0440*/  ISETP.GE.AND P3, PT, R6, R5, PT ;  /* 0x000000050600720c */ /* 0x000fe20003f66270 */
[----:B------:R-:W-:Y:S01]  /*0450*/  VIADD R6, R10, 0x80 ;  /* 0x000000800a067836 */ /* 0x000fe20000000000 */
[----:B------:R-:W-:-:S02]  /*0460*/  LEA.HI.X R9, R11, UR9, R12, 0x2, P0 ;  /* 0x000000090b097c11 */ /* 0x000fc400080f140c */
[-C--:B------:R-:W-:Y:S01]  /*0470*/  ISETP.GE.AND P0, PT, R0, R5.reuse, PT ;  /* 0x000000050000720c */ /* 0x080fe20003f06270 */
[----:B------:R-:W-:Y:S01]  /*0480*/  VIADD R0, R10, 0xe0 ;  /* 0x000000e00a007836 */ /* 0x000fe20000000000 */
[-C--:B------:R-:W-:Y:S01]  /*0490*/  ISETP.GE.AND P6, PT, R6, R5.reuse, PT ;  /* 0x000000050600720c */ /* 0x080fe20003fc6270 */
[----:B------:R1:W5:Y:S01]  /*04a0*/  @!P2 LDG.E R28, desc[UR6][R8.64] ;  /* 0x00000006081ca981 */ /* 0x000362000c1e1900 */
[----:B------:R-:W-:Y:S02]  /*04b0*/  IMAD.MOV.U32 R29, RZ, RZ, 0x7fffffff ;  /* 0x7fffffffff1d7424 */ /* 0x000fe400078e00ff */
[-C--:B------:R-:W-:Y:S01]  /*04c0*/  ISETP.GE.AND P2, PT, R0, R5.reuse, PT ;  /* 0x000000050000720c */ /* 0x080fe20003f46270 */
[C---:B------:R-:W-:Y:S02]  /*04d0*/  VIADD R0, R10.reuse, 0x100 ;  /* 0x000001000a007836 */ /* 0x040fe40000000000 */
[----:B------:R-:W-:Y:S01]  /*04e0*/  VIADD R6, R10, 0xc0 ;  /* 0x000000c00a067836 */ /* 0x000fe20000000000 */
[----:B------:R1:W5:Y:S01]  /*04f0*/  @!P3 LDG.E R29, desc[UR6][R8.64+0x80] ;  /* 0x00008006081db981 */ /* 0x000362000c1e1900 */
[----:B------:R-:W-:Y:S01]  /*0500*/  IMAD.MOV.U32 R31, RZ, RZ, 0x7fffffff ;  /* 0x7fffffffff1f7424 */ /* 0x000fe200078e00ff */
[-C--:B------:R-:W-:Y:S01]  /*0510*/  ISETP.GE.AND P3, PT, R0, R5.reuse, PT ;  /* 0x000000050000720c */ /* 0x080fe20003f66270 */
[----:B------:R-:W-:Y:S01]  /*0520*/  VIADD R0, R10, 0x140 ;  /* 0x000001400a007836 */ /* 0x000fe20000000000 */
[----:B------:R-:W-:Y:S01]  /*0530*/  ISETP.GE.AND P1, PT, R6, R5, PT ;  /* 0x000000050600720c */ /* 0x000fe20003f26270 */
[----:B------:R-:W-:-:S02]  /*0540*/  IMAD.MOV.U32 R32, RZ, RZ, 0x7fffffff ;  /* 0x7fffffffff207424 */ /* 0x000fc400078e00ff */
[----:B------:R1:W5:Y:S01]  /*0550*/  @!P5 LDG.E R31, desc[UR6][R8.64+0x180] ;  /* 0x00018006081fd981 */ /* 0x000362000c1e1900 */
[-C--:B------:R-:W-:Y:S01]  /*0560*/  ISETP.GE.AND P5, PT, R0, R5.reuse, PT ;  /* 0x000000050000720c */ /* 0x080fe20003fa6270 */
[C---:B------:R-:W-:Y:S02]  /*0570*/  VIADD R0, R10.reuse, 0x160 ;  /* 0x000001600a007836 */ /* 0x040fe40000000000 */
[----:B------:R-:W-:Y:S01]  /*0580*/  IMAD.MOV.U32 R30, RZ, RZ, 0x7fffffff ;  /* 0x7fffffffff1e7424 */ /* 0x000fe200078e00ff */
[----:B------:R1:W5:Y:S01]  /*0590*/  @!P6 LDG.E R32, desc[UR6][R8.64+0x200] ;  /* 0x000200060820e981 */ /* 0x000362000c1e1900 */
[----:B------:R-:W-:Y:S01]  /*05a0*/  VIADD R6, R10, 0x120 ;  /* 0x000001200a067836 */ /* 0x000fe20000000000 */
[-C--:B------:R-:W-:Y:S01]  /*05b0*/  ISETP.GE.AND P6, PT, R0, R5.reuse, PT ;  /* 0x000000050000720c */ /* 0x080fe20003fc6270 */
[----:B------:R-:W-:Y:S02]  /*05c0*/  IMAD.MOV.U32 R34, RZ, RZ, 0x7fffffff ;  /* 0x7fffffffff227424 */ /* 0x000fe400078e00ff */
[----:B------:R-:W-:Y:S01]  /*05d0*/  VIADD R0, R10, 0x1a0 ;  /* 0x000001a00a007836 */ /* 0x000fe20000000000 */
[----:B------:R1:W5:Y:S01]  /*05e0*/  @!P4 LDG.E R30, desc[UR6][R8.64+0x100] ;  /* 0x00010006081ec981 */ /* 0x000362000c1e1900 */
[----:B------:R-:W-:Y:S01]  /*05f0*/  ISETP.GE.AND P4, PT, R6, R5, PT ;  /* 0x000000050600720c */ /* 0x000fe20003f86270 */
[----:B------:R-:W-:-:S02]  /*0600*/  IMAD.MOV.U32 R33, RZ, RZ, 0x7fffffff ;  /* 0x7fffffffff217424 */ /* 0x000fc400078e00ff */
[----:B------:R1:W5:Y:S01]  /*0610*/  @!P1 LDG.E R34, desc[UR6][R8.64+0x300] ;  /* 0x0003000608229981 */ /* 0x000362000c1e1900 */
[----:B------:R-:W-:Y:S01]  /*0620*/  IMAD.MOV.U32 R35, RZ, RZ, 0x7fffffff ;  /* 0x7fffffffff237424 */ /* 0x000fe200078e00ff */
[-C--:B------:R-:W-:Y:S01]  /*0630*/  ISETP.GE.AND P1, PT, R0, R5.reuse, PT ;  /* 0x000000050000720c */ /* 0x080fe20003f26270 */
[C---:B------:R-:W-:Y:S01]  /*0640*/  VIADD R6, R10.reuse, 0x180 ;  /* 0x000001800a067836 */ /* 0x040fe20000000000 */
[----:B------:R1:W5:Y:S01]  /*0650*/  @!P0 LDG.E R33, desc[UR6][R8.64+0x280] ;  /* 0x0002800608218981 */ /* 0x000362000c1e1900 */
[----:B------:R-:W-:Y:S02]  /*0660*/  VIADD R0, R10, 0x1c0 ;  /* 0x000001c00a007836 */ /* 0x000fe40000000000 */
[----:B------:R-:W-:Y:S01]  /*0670*/  IMAD.MOV.U32 R36, RZ, RZ, 0x7fffffff ;  /* 0x7fffffffff247424 */ /* 0x000fe200078e00ff */
[----:B------:R1:W5:Y:S01]  /*0680*/  @!P2 LDG.E R35, desc[UR6][R8.64+0x380] ;  /* 0x000380060823a981 */ /* 0x000362000c1e1900 */
[----:B------:R-:W-:Y:S01]  /*0690*/  IMAD.MOV.U32 R37, RZ, RZ, 0x7fffffff ;  /* 0x7fffffffff257424 */ /* 0x000fe200078e00ff */
[-C--:B------:R-:W-:Y:S01]  /*06a0*/  ISETP.GE.AND P0, PT, R6, R5.reuse, PT ;  /* 0x000000050600720c */ /* 0x080fe20003f06270 */
[----:B------:R-:W-:Y:S01]  /*06b0*/  VIADD R6, R10, 0x1e0 ;  /* 0x000001e00a067836 */ /* 0x000fe20000000000 */
[-C--:B------:R-:W-:Y:S01]  /*06c0*/  ISETP.GE.AND P2, PT, R0, R5.reuse, PT ;  /* 0x000000050000720c */ /* 0x080fe20003f46270 */
[----:B------:R-:W-:Y:S01]  /*06d0*/  VIADD R0, R10, 0x200 ;  /* 0x000002000a007836 */ /* 0x000fe20000000000 */
[----:B------:R1:W5:Y:S02]  /*06e0*/  @!P3 LDG.E R36, desc[UR6][R8.64+0x400] ;  /* 0x000400060824b981 */ /* 0x000364000c1e1900 */
[----:B------:R-:W-:-:S02]  /*06f0*/  ISETP.GE.AND P3, PT, R6, R5, PT ;  /* 0x000000050600720c */ /* 0x000fc40003f66270 */
[----:B------:R1:W5:Y:S01]  /*0700*/  @!P4 LDG.E R37, desc[UR6][R8.64+0x480] ;  /* 0x000480060825c981 */ /* 0x000362000c1e1900 */
[----:B------:R-:W-:Y:S01]  /*0710*/  ISETP.GE.AND P4, PT, R0, R5, PT ;  /* 0x000000050000720c */ /* 0x000fe20003f86270 */
[----:B------:R-:W-:Y:S02]  /*0720*/  IMAD.MOV.U32 R38, RZ, RZ, 0x7fffffff ;  /* 0x7fffffffff267424 */ /* 0x000fe400078e00ff */
[----:B------:R-:W-:Y:S02]  /*0730*/  IMAD.MOV.U32 R39, RZ, RZ, 0x7fffffff ;  /* 0x7fffffffff277424 */ /* 0x000fe400078e00ff */
[----:B------:R-:W-:Y:S02]  /*0740*/  IMAD.MOV.U32 R40, RZ, RZ, 0x7fffffff ;  /* 0x7fffffffff287424 */ /* 0x000fe400078e00ff */
[----:B------:R-:W-:Y:S01]  /*0750*/  IMAD.MOV.U32 R43, RZ, RZ, 0x7fffffff ;  /* 0x7fffffffff2b7424 */ /* 0x000fe200078e00ff */
[----:B------:R1:W5:Y:S01]  /*0760*/  @!P5 LDG.E R38, desc[UR6][R8.64+0x500] ;  /* 0x000500060826d981 */ /* 0x000362000c1e1900 */
[----:B------:R-:W-:-:S02]  /*0770*/  IMAD.MOV.U32 R44, RZ, RZ, 0x7fffffff ;  /* 0x7fffffffff2c7424 */ /* 0x000fc400078e00ff */
[----:B------:R-:W-:Y:S01]  /*0780*/  IMAD.MOV.U32 R45, RZ, RZ, 0x7fffffff ;  /* 0x7fffffffff2d7424 */ /* 0x000fe200078e00ff */
[----:B------:R1:W5:Y:S01]  /*0790*/  @!P6 LDG.E R39, desc[UR6][R8.64+0x580] ;  /* 0x000580060827e981 */ /* 0x000362000c1e1900 */
[----:B------:R-:W-:-:S03]  /*07a0*/  IMAD.MOV.U32 R46, RZ, RZ, 0x7fffffff ;  /* 0x7fffffffff2e7424 */ /* 0x000fc600078e00ff */
[----:B------:R1:W5:Y:S04]  /*07b0*/  @!P0 LDG.E R40, desc[UR6][R8.64+0x600] ;  /* 0x0006000608288981 */ /* 0x000368000c1e1900 */
[----:B------:R1:W5:Y:S04]  /*07c0*/  @!P1 LDG.E R43, desc[UR6][R8.64+0x680] ;  /* 0x00068006082b9981 */ /* 0x000368000c1e1900 */
[----:B------:R1:W5:Y:S04]  /*07d0*/  @!P2 LDG.E R44, desc[UR6][R8.64+0x700] ;  /* 0x00070006082ca981 */ /* 0x000368000c1e1900 */
[----:B------:R1:W5:Y:S04]  /*07e0*/  @!P3 LDG.E R45, desc[UR6][R8.64+0x780] ;  /* 0x00078006082db981 */ /* 0x000368000c1e1900 */
[----:B------:R1:W5:Y:S02]  /*07f0*/  @!P4 LDG.E R46, desc[UR6][R8.64+0x800] ;  /* 0x00080006082ec981 */ /* 0x000364000c1e1900 */
.L_x_3:
[----:B------:R-:W-:Y:S01]  /*0800*/  VIMNMX R5, PT, PT, R24, 0xe0, !PT ;  /* 0x000000e018057848 */ /* 0x000fe20007fe0100 */
[----:B------:R-:W2:Y:S01]  /*0810*/  LDCU UR4, c[0x0][0x3c8] ;  /* 0x00007900ff0477ac */ /* 0x000ea20008000800 */
[----:B------:R-:W-:Y:S01]  /*0820*/  SHF.R.U32.HI R0, RZ, 0x5, R3 ;  /* 0x00000005ff007819 */ /* 0x000fe20000011603 */
[----:B------:R-:W-:Y:S01]  /*0830*/  BSSY.RECONVERGENT B0, `(.L_x_4) ;  /* 0x0000025000007945 */ /* 0x000fe20003800200 */
[--C-:B------:R-:W-:Y:S01]  /*0840*/  IADD3 R5, PT, PT, R5, 0x1f, -R24.reuse ;  /* 0x0000001f05057810 */ /* 0x100fe20007ffe818 */
[----:B------:R-:W-:Y:S01]  /*0850*/  UMOV UR5, 0xffffffff ;  /* 0xffffffff00057882 */ /* 0x000fe20000000000 */
[----:B01----:R-:W-:Y:S02]  /*0860*/  IMAD.MOV.U32 R8, RZ, RZ, R24 ;  /* 0x000000ffff087224 */ /* 0x003fe400078e0018 */
[C---:B------:R-:W-:Y:S01]  /*0870*/  ISETP.GE.U32.AND P0, PT, R5.reuse, 0x1e0, PT ;  /* 0x000001e00500780c */ /* 0x040fe20003f06070 */
[----:B------:R-:W-:Y:S01]  /*0880*/  IMAD.SHL.U32 R0, R0, 0x400, RZ ;  /* 0x0000040000007824 */ /* 0x000fe200078e00ff */
[----:B------:R-:W-:-:S04]  /*0890*/  LEA.HI R6, R5, 0x1, RZ, 0x1b ;  /* 0x0000000105067811 */ /* 0x000fc800078fd8ff */
[----:B------:R-:W-:-:S04]  /*08a0*/  LOP3.LUT R9, R6, 0xf, RZ, 0xc0, !PT ;  /* 0x0000000f06097812 */ /* 0x000fc800078ec0ff */
[----:B------:R-:W-:Y:S01]  /*08b0*/  ISETP.NE.AND P1, PT, R9, RZ, PT ;  /* 0x000000ff0900720c */ /* 0x000fe20003f25270 */
[----:B--2---:R-:W-:Y:S02]  /*08c0*/  USHF.L.U32 UR4, UR5, UR4, URZ ;  /* 0x0000000405047299 */ /* 0x004fe400080006ff */
[----:B------:R-:W-:Y:S10]  /*08d0*/  @!P0 BRA `(.L_x_5) ;  /* 0x0000000000688947 */ /* 0x000ff40003800000 */
[----:B------:R-:W-:Y:S01]  /*08e0*/  IMAD R10, R24, 0x4, R0 ;  /* 0x00000004180a7824 */ /* 0x000fe200078e0200 */
[----:B------:R-:W-:Y:S01]  /*08f0*/  LOP3.LUT R5, R6, 0xffffff0, RZ, 0xc0, !PT ;  /* 0x0ffffff006057812 */ /* 0x000fe200078ec0ff */
[----:B------:R-:W-:-:S03]  /*0900*/  IMAD.MOV.U32 R8, RZ, RZ, R24 ;  /* 0x000000ffff087224 */ /* 0x000fc600078e0018 */
[----:B------:R-:W-:Y:S01]  /*0910*/  IADD3 R10, PT, PT, R10, 0x400, R7 ;  /* 0x000004000a0a7810 */ /* 0x000fe20007ffe007 */
[----:B------:R-:W-:-:S07]  /*0920*/  IMAD.MOV R5, RZ, RZ, -R5 ;  /* 0x000000ffff057224 */ /* 0x000fce00078e0a05 */
.L_x_6:
[----:B------:R-:W-:Y:S01]  /*0930*/  VIADD R5, R5, 0x10 ;  /* 0x0000001005057836 */ /* 0x000fe20000000000 */
[----:B------:R-:W-:Y:S01]  /*0940*/  STS [R10+-0x400], RZ ;  /* 0xfffc00ff0a007388 */ /* 0x000fe20000000800 */
[----:B------:R-:W-:-:S03]  /*0950*/  VIADD R8, R8, 0x200 ;  /* 0x0000020008087836 */ /* 0x000fc60000000000 */
[----:B------:R-:W-:Y:S01]  /*0960*/  ISETP.NE.AND P0, PT, R5, RZ, PT ;  /* 0x000000ff0500720c */ /* 0x000fe20003f05270 */
[----:B------:R-:W-:Y:S04]  /*0970*/  STS [R10+-0x380], RZ ;  /* 0xfffc80ff0a007388 */ /* 0x000fe80000000800 */
[----:B------:R-:W-:Y:S04]  /*0980*/  STS [R10+-0x300], RZ ;  /* 0xfffd00ff0a007388 */ /* 0x000fe80000000800 */
[----:B------:R-:W-:Y:S04]  /*0990*/  STS [R10+-0x280], RZ ;  /* 0xfffd80ff0a007388 */ /* 0x000fe80000000800 */
[----:B------:R-:W-:Y:S04]  /*09a0*/  STS [R10+-0x200], RZ ;  /* 0xfffe00ff0a007388 */ /* 0x000fe80000000800 */
[----:B------:R-:W-:Y:S04]  /*09b0*/  STS [R10+-0x180], RZ ;  /* 0xfffe80ff0a007388 */ /* 0x000fe80000000800 */
[----:B------:R-:W-:Y:S04]  /*09c0*/  STS [R10+-0x100], RZ ;  /* 0xffff00ff0a007388 */ /* 0x000fe80000000800 */
[----:B------:R-:W-:Y:S04]  /*09d0*/  STS [R10+-0x80], RZ ;  /* 0xffff80ff0a007388 */ /* 0x000fe80000000800 */
[----:B------:R-:W-:Y:S04]  /*09e0*/  STS [R10], RZ ;  /* 0x000000ff0a007388 */ /* 0x000fe80000000800 */
[----:B------:R-:W-:Y:S04]  /*09f0*/  STS [R10+0x80], RZ ;  /* 0x000080ff0a007388 */ /* 0x000fe80000000800 */
[----:B------:R-:W-:Y:S04]  /*0a00*/  STS [R10+0x100], RZ ;  /* 0x000100ff0a007388 */ /* 0x000fe80000000800 */
[----:B------:R-:W-:Y:S04]  /*0a10*/  STS [R10+0x180], RZ ;  /* 0x000180ff0a007388 */ /* 0x000fe80000000800 */
[----:B------:R-:W-:Y:S04]  /*0a20*/  STS [R10+0x200], RZ ;  /* 0x000200ff0a007388 */ /* 0x000fe80000000800 */
[----:B------:R-:W-:Y:S04]  /*0a30*/  STS [R10+0x280], RZ ;  /* 0x000280ff0a007388 */ /* 0x000fe80000000800 */
[----:B------:R-:W-:Y:S04]  /*0a40*/  STS [R10+0x300], RZ ;  /* 0x000300ff0a007388 */ /* 0x000fe80000000800 */
[----:B------:R0:W-:Y:S02]  /*0a50*/  STS [R10+0x380], RZ ;  /* 0x000380ff0a007388 */ /* 0x0001e40000000800 */
[----:B0-----:R-:W-:Y:S01]  /*0a60*/  VIADD R10, R10, 0x800 ;  /* 0x000008000a0a7836 */ /* 0x001fe20000000000 */
[----:B------:R-:W-:Y:S06]  /*0a70*/  @P0 BRA `(.L_x_6) ;  /* 0xfffffffc00ac0947 */ /* 0x000fec000383ffff */
.L_x_5:
[----:B------:R-:W-:Y:S05]  /*0a80*/  BSYNC.RECONVERGENT B0 ;  /* 0x0000000000007941 */ /* 0x000fea0003800200 */
.L_x_4:
[----:B------:R-:W-:Y:S01]  /*0a90*/  BSSY.RECONVERGENT B0, `(.L_x_7) ;  /* 0x0000026000007945 */ /* 0x000fe20003800200 */
[----:B------:R-:W-:-:S03]  /*0aa0*/  IMAD.IADD R5, R7, 0x1, R0 ;  /* 0x0000000107057824 */ /* 0x000fc600078e0200 */
[----:B------:R-:W-:Y:S05]  /*0ab0*/  @!P1 BRA `(.L_x_8) ;  /* 0x00000000008c9947 */ /* 0x000fea0003800000 */
[----:B------:R-:W-:Y:S01]  /*0ac0*/  ISETP.GE.U32.AND P0, PT, R9, 0x8, PT ;  /* 0x000000080900780c */ /* 0x000fe20003f06070 */
[----:B------:R-:W-:Y:S01]  /*0ad0*/  BSSY.RECONVERGENT B1, `(.L_x_9) ;  /* 0x000000e000017945 */ /* 0x000fe20003800200 */
[----:B------:R-:W-:-:S04]  /*0ae0*/  LOP3.LUT R10, R6, 0x7, RZ, 0xc0, !PT ;  /* 0x00000007060a7812 */ /* 0x000fc800078ec0ff */
[----:B------:R-:W-:-:S07]  /*0af0*/  ISETP.NE.AND P1, PT, R10, RZ, PT ;  /* 0x000000ff0a00720c */ /* 0x000fce0003f25270 */
[----:B------:R-:W-:Y:S06]  /*0b00*/  @!P0 BRA `(.L_x_10) ;  /* 0x0000000000288947 */ /* 0x000fec0003800000 */
[C---:B------:R-:W-:Y:S02]  /*0b10*/  IMAD R9, R8.reuse, 0x4, R5 ;  /* 0x0000000408097824 */ /* 0x040fe400078e0205 */
[----:B------:R-:W-:-:S03]  /*0b20*/  VIADD R8, R8, 0x100 ;  /* 0x0000010008087836 */ /* 0x000fc60000000000 */
[----:B------:R0:W-:Y:S04]  /*0b30*/  STS [R9], RZ ;  /* 0x000000ff09007388 */ /* 0x0001e80000000800 */
[----:B------:R0:W-:Y:S04]  /*0b40*/  STS [R9+0x80], RZ ;  /* 0x000080ff09007388 */ /* 0x0001e80000000800 */
[----:B------:R0:W-:Y:S04]  /*0b50*/  STS [R9+0x100], RZ ;  /* 0x000100ff09007388 */ /* 0x0001e80000000800 */
[----:B------:R0:W-:Y:S04]  /*0b60*/  STS [R9+0x180], RZ ;  /* 0x000180ff09007388 */ /* 0x0001e80000000800 */
[----:B------:R0:W-:Y:S04]  /*0b70*/  STS [R9+0x200], RZ ;  /* 0x000200ff09007388 */ /* 0x0001e80000000800 */
[----:B------:R0:W-:Y:S04]  /*0b80*/  STS [R9+0x280], RZ ;  /* 0x000280ff09007388 */ /* 0x0001e80000000800 */
[----:B------:R0:W-:Y:S04]  /*0b90*/  STS [R9+0x300], RZ ;  /* 0x000300ff09007388 */ /* 0x0001e80000000800 */
[----:B------:R0:W-:Y:S02]  /*0ba0*/  STS [R9+0x380], RZ ;  /* 0x000380ff09007388 */ /* 0x0001e40000000800 */
.L_x_10:
[----:B------:R-:W-:Y:S05]  /*0bb0*/  BSYNC.RECONVERGENT B1 ;  /* 0x0000000000017941 */ /* 0x000fea0003800200 */
.L_x_9:
[----:B------:R-:W-:Y:S05]  /*0bc0*/  @!P1 BRA `(.L_x_8) ;  /* 0x0000000000489947 */ /* 0x000fea0003800000 */
[----:B------:R-:W-:Y:S02]  /*0bd0*/  ISETP.GE.U32.AND P0, PT, R10, 0x4, PT ;  /* 0x000000040a00780c */ /* 0x000fe40003f06070 */
[----:B------:R-:W-:-:S04]  /*0be0*/  LOP3.LUT R6, R6, 0x3, RZ, 0xc0, !PT ;  /* 0x0000000306067812 */ /* 0x000fc800078ec0ff */
[----:B------:R-:W-:-:S07]  /*0bf0*/  ISETP.NE.AND P1, PT, R6, RZ, PT ;  /* 0x000000ff0600720c */ /* 0x000fce0003f25270 */
[C---:B0-----:R-:W-:Y:S02]  /*0c00*/  @P0 IMAD R9, R8.reuse, 0x4, R5 ;  /* 0x0000000408090824 */ /* 0x041fe400078e0205 */
[----:B------:R-:W-:-:S03]  /*0c10*/  @P0 VIADD R8, R8, 0x80 ;  /* 0x0000008008080836 */ /* 0x000fc60000000000 */
[----:B------:R1:W-:Y:S04]  /*0c20*/  @P0 STS [R9], RZ ;  /* 0x000000ff09000388 */ /* 0x0003e80000000800 */
[----:B------:R1:W-:Y:S04]  /*0c30*/  @P0 STS [R9+0x80], RZ ;  /* 0x000080ff09000388 */ /* 0x0003e80000000800 */
[----:B------:R1:W-:Y:S04]  /*0c40*/  @P0 STS [R9+0x100], RZ ;  /* 0x000100ff09000388 */ /* 0x0003e80000000800 */
[----:B------:R1:W-:Y:S01]  /*0c50*/  @P0 STS [R9+0x180], RZ ;  /* 0x000180ff09000388 */ /* 0x0003e20000000800 */
[----:B------:R-:W-:Y:S05]  /*0c60*/  @!P1 BRA `(.L_x_8) ;  /* 0x0000000000209947 */ /* 0x000fea0003800000 */
[----:B------:R-:W-:Y:S02]  /*0c70*/  IMAD R0, R8, 0x4, R0 ;  /* 0x0000000408007824 */ /* 0x000fe400078e0200 */
[----:B------:R-:W-:Y:S02]  /*0c80*/  IMAD.MOV R6, RZ, RZ, -R6 ;  /* 0x000000ffff067224 */ /* 0x000fe400078e0a06 */
[----:B------:R-:W-:-:S07]  /*0c90*/  IMAD.IADD R0, R7, 0x1, R0 ;  /* 0x0000000107007824 */ /* 0x000fce00078e0200 */
.L_x_11:
[----:B------:R-:W-:Y:S01]  /*0ca0*/  VIADD R6, R6, 0x1 ;  /* 0x0000000106067836 */ /* 0x000fe20000000000 */
[----:B------:R0:W-:Y:S04]  /*0cb0*/  STS [R0], RZ ;  /* 0x000000ff00007388 */ /* 0x0001e80000000800 */
[----:B------:R-:W-:Y:S01]  /*0cc0*/  ISETP.NE.AND P0, PT, R6, RZ, PT ;  /* 0x000000ff0600720c */ /* 0x000fe20003f05270 */
[----:B0-----:R-:W-:-:S12]  /*0cd0*/  VIADD R0, R0, 0x80 ;  /* 0x0000008000007836 */ /* 0x001fd80000000000 */
[----:B------:R-:W-:Y:S05]  /*0ce0*/  @P0 BRA `(.L_x_11) ;  /* 0xfffffffc00ec0947 */ /* 0x000fea000383ffff */
.L_x_8:
[----:B------:R-:W-:Y:S05]  /*0cf0*/  BSYNC.RECONVERGENT B0 ;  /* 0x0000000000007941 */ /* 0x000fea0003800200 */
.L_x_7:
[----:B------:R-:W2:Y:S01]  /*0d00*/  LDCU UR5, c[0x0][0x3c4] ;  /* 0x00007880ff0577ac */ /* 0x000ea20008000800 */
[----:B-----5:R-:W-:Y:S01]  /*0d10*/  LOP3.LUT R27, R28, 0x80000000, RZ, 0x3c, !PT ;  /* 0x800000001c1b7812 */ /* 0x020fe200078e3cff */
[----:B------:R-:W-:Y:S01]  /*0d20*/  BSSY.RECONVERGENT B0, `(.L_x_12) ;  /* 0x0000080000007945 */ /* 0x000fe20003800200 */
[----:B------:R-:W-:Y:S02]  /*0d30*/  LOP3.LUT R22, R29, 0x80000000, RZ, 0x3c, !PT ;  /* 0x800000001d167812 */ /* 0x000fe400078e3cff */
[----:B------:R-:W-:Y:S02]  /*0d40*/  LOP3.LUT R21, R30, 0x80000000, RZ, 0x3c, !PT ;  /* 0x800000001e157812 */ /* 0x000fe400078e3cff */
[----:B------:R-:W-:Y:S02]  /*0d50*/  LOP3.LUT R18, R31, 0x80000000, RZ, 0x3c, !PT ;  /* 0x800000001f127812 */ /* 0x000fe400078e3cff */
[----:B------:R-:W-:Y:S02]  /*0d60*/  LOP3.LUT R20, R33, 0x80000000, RZ, 0x3c, !PT ;  /* 0x8000000021147812 */ /* 0x000fe400078e3cff */
[----:B------:R-:W-:-:S02]  /*0d70*/  LOP3.LUT R23, R32, 0x80000000, RZ, 0x3c, !PT ;  /* 0x8000000020177812 */ /* 0x000fc400078e3cff */
[----:B------:R-:W-:Y:S02]  /*0d80*/  LOP3.LUT R25, R34, 0x80000000, RZ, 0x3c, !PT ;  /* 0x8000000022197812 */ /* 0x000fe400078e3cff */
[----:B------:R-:W-:Y:S02]  /*0d90*/  LOP3.LUT R17, R36, 0x80000000, RZ, 0x3c, !PT ;  /* 0x8000000024117812 */ /* 0x000fe400078e3cff */
[----:B------:R-:W-:Y:S02]  /*0da0*/  LOP3.LUT R19, R38, 0x80000000, RZ, 0x3c, !PT ;  /* 0x8000000026137812 */ /* 0x000fe400078e3cff */
[----:B--2---:R-:W-:Y:S02]  /*0db0*/  SHF.R.U32.HI R49, RZ, UR5, R27 ;  /* 0x00000005ff317c19 */ /* 0x004fe4000801161b */
[----:B------:R-:W-:Y:S02]  /*0dc0*/  SHF.R.U32.HI R52, RZ, UR5, R22 ;  /* 0x00000005ff347c19 */ /* 0x000fe40008011616 */
[----:B------:R-:W-:-:S02]  /*0dd0*/  LOP3.LUT R49, R49, UR4, RZ, 0x30, !PT ;  /* 0x0000000431317c12 */ /* 0x000fc4000f8e30ff */
[----:B------:R-:W-:Y:S02]  /*0de0*/  LOP3.LUT R52, R52, UR4, RZ, 0x30, !PT ;  /* 0x0000000434347c12 */ /* 0x000fe4000f8e30ff */
[----:B------:R-:W-:Y:S01]  /*0df0*/  SHF.R.U32.HI R56, RZ, UR5, R21 ;  /* 0x00000005ff387c19 */ /* 0x000fe20008011615 */
[--C-:B------:R-:W-:Y:S01]  /*0e00*/  IMAD R0, R49, 0x4, R5.reuse ;  /* 0x0000000431007824 */ /* 0x100fe200078e0205 */
[----:B------:R-:W-:Y:S01]  /*0e10*/  SHF.R.U32.HI R48, RZ, UR5, R18 ;  /* 0x00000005ff307c19 */ /* 0x000fe20008011612 */
[----:B------:R-:W-:Y:S01]  /*0e20*/  IMAD R6, R52, 0x4, R5 ;  /* 0x0000000434067824 */ /* 0x000fe200078e0205 */
[----:B------:R-:W-:Y:S01]  /*0e30*/  LOP3.LUT R56, R56, UR4, RZ, 0x30, !PT ;  /* 0x0000000438387c12 */ /* 0x000fe2000f8e30ff */
[----:B------:R-:W-:Y:S01]  /*0e40*/  NOP ;  /* 0x0000000000007918 */ /* 0x000fe20000000000 */
[----:B01----:R-:W-:Y:S01]  /*0e50*/  SHF.R.U32.HI R9, RZ, UR5, R20 ;  /* 0x00000005ff097c19 */ /* 0x003fe20008011614 */
[----:B------:R0:W-:Y:S01]  /*0e60*/  ATOMS.POPC.INC.32 RZ, [R0+URZ] ;  /* 0x0000000000ff7f8c */ /* 0x0001e2000d8000ff */
[----:B------:R-:W-:-:S02]  /*0e70*/  LOP3.LUT R48, R48, UR4, RZ, 0x30, !PT ;  /* 0x0000000430307c12 */ /* 0x000fc4000f8e30ff */
[----:B------:R-:W-:Y:S01]  /*0e80*/  SHF.R.U32.HI R8, RZ, UR5, R23 ;  /* 0x00000005ff087c19 */ /* 0x000fe20008011617 */
[----:B------:R1:W-:Y:S01]  /*0e90*/  ATOMS.POPC.INC.32 RZ, [R6+URZ] ;  /* 0x0000000006ff7f8c */ /* 0x0003e2000d8000ff */
[----:B------:R-:W-:Y:S02]  /*0ea0*/  SHF.R.U32.HI R11, RZ, UR5, R25 ;  /* 0x00000005ff0b7c19 */ /* 0x000fe40008011619 */
[----:B------:R-:W-:Y:S01]  /*0eb0*/  LOP3.LUT R10, R9, UR4, RZ, 0x30, !PT ;  /* 0x00000004090a7c12 */ /* 0x000fe2000f8e30ff */
[--C-:B0-----:R-:W-:Y:S01]  /*0ec0*/  IMAD R0, R56, 0x4, R5.reuse ;  /* 0x0000000438007824 */ /* 0x101fe200078e0205 */
[----:B------:R-:W-:Y:S02]  /*0ed0*/  LOP3.LUT R8, R8, UR4, RZ, 0x30, !PT ;  /* 0x0000000408087c12 */ /* 0x000fe4000f8e30ff */
[----:B------:R-:W-:Y:S01]  /*0ee0*/  LOP3.LUT R12, R11, UR4, RZ, 0x30, !PT ;  /* 0x000000040b0c7c12 */ /* 0x000fe2000f8e30ff */
[--C-:B-1----:R-:W-:Y:S01]  /*0ef0*/  IMAD R6, R48, 0x4, R5.reuse ;  /* 0x0000000430067824 */ /* 0x102fe200078e0205 */
[----:B------:R0:W-:Y:S01]  /*0f00*/  ATOMS.POPC.INC.32 RZ, [R0+URZ] ;  /* 0x0000000000ff7f8c */ /* 0x0001e2000d8000ff */
[--C-:B------:R-:W-:Y:S01]  /*0f10*/  IMAD R9, R10, 0x4, R5.reuse ;  /* 0x000000040a097824 */ /* 0x100fe200078e0205 */
[----:B------:R-:W-:Y:S01]  /*0f20*/  LOP3.LUT R10, R35, 0x80000000, RZ, 0x3c, !PT ;  /* 0x80000000230a7812 */ /* 0x000fe200078e3cff */
[--C-:B------:R-:W-:Y:S01]  /*0f30*/  IMAD R8, R8, 0x4, R5.reuse ;  /* 0x0000000408087824 */ /* 0x100fe200078e0205 */
[----:B------:R1:W-:Y:S01]  /*0f40*/  ATOMS.POPC.INC.32 RZ, [R6+URZ] ;  /* 0x0000000006ff7f8c */ /* 0x0003e2000d8000ff */
[----:B------:R-:W-:Y:S01]  /*0f50*/  IMAD R11, R12, 0x4, R5 ;  /* 0x000000040c0b7824 */ /* 0x000fe200078e0205 */
[----:B------:R-:W-:-:S02]  /*0f60*/  LOP3.LUT R12, R37, 0x80000000, RZ, 0x3c, !PT ;  /* 0x80000000250c7812 */ /* 0x000fc400078e3cff */
[----:B------:R-:W-:Y:S01]  /*0f70*/  LOP3.LUT R16, R39, 0x80000000, RZ, 0x3c, !PT ;  /* 0x8000000027107812 */ /* 0x000fe200078e3cff */
[----:B------:R-:W-:Y:S01]  /*0f80*/  ATOMS.POPC.INC.32 RZ, [R8+URZ] ;  /* 0x0000000008ff7f8c */ /* 0x000fe2000d8000ff */
[----:B0-----:R-:W-:Y:S02]  /*0f90*/  SHF.R.U32.HI R0, RZ, UR5, R10 ;  /* 0x00000005ff007c19 */ /* 0x001fe4000801160a */
[----:B-1----:R-:W-:Y:S01]  /*0fa0*/  SHF.R.U32.HI R6, RZ, UR5, R17 ;  /* 0x00000005ff067c19 */ /* 0x002fe20008011611 */
[----:B------:R0:W-:Y:S01]  /*0fb0*/  ATOMS.POPC.INC.32 RZ, [R9+URZ] ;  /* 0x0000000009ff7f8c */ /* 0x0001e2000d8000ff */
[----:B------:R-:W-:Y:S02]  /*0fc0*/  SHF.R.U32.HI R14, RZ, UR5, R19 ;  /* 0x00000005ff0e7c19 */ /* 0x000fe40008011613 */
[----:B------:R-:W-:Y:S01]  /*0fd0*/  LOP3.LUT R6, R6, UR4, RZ, 0x30, !PT ;  /* 0x0000000406067c12 */ /* 0x000fe2000f8e30ff */
[----:B------:R1:W-:Y:S01]  /*0fe0*/  ATOMS.POPC.INC.32 RZ, [R11+URZ] ;  /* 0x000000000bff7f8c */ /* 0x0003e2000d8000ff */
[----:B------:R-:W-:-:S02]  /*0ff0*/  SHF.R.U32.HI R13, RZ, UR5, R12 ;  /* 0x00000005ff0d7c19 */ /* 0x000fc4000801160c */
[----:B------:R-:W-:Y:S02]  /*1000*/  LOP3.LUT R0, R0, UR4, RZ, 0x30, !PT ;  /* 0x0000000400007c12 */ /* 0x000fe4000f8e30ff */
[----:B0-----:R-:W-:Y:S02]  /*1010*/  SHF.R.U32.HI R9, RZ, UR5, R16 ;  /* 0x00000005ff097c19 */ /* 0x001fe40008011610 */
[----:B------:R-:W-:Y:S01]  /*1020*/  LOP3.LUT R50, R14, UR4, RZ, 0x30, !PT ;  /* 0x000000040e327c12 */ /* 0x000fe2000f8e30ff */
[--C-:B------:R-:W-:Y:S01]  /*1030*/  IMAD R14, R6, 0x4, R5.reuse ;  /* 0x00000004060e7824 */ /* 0x100fe200078e0205 */
[----:B------:R-:W-:Y:S01]  /*1040*/  LOP3.LUT R8, R13, UR4, RZ, 0x30, !PT ;  /* 0x000000040d087c12 */ /* 0x000fe2000f8e30ff */
[--C-:B------:R-:W-:Y:S01]  /*1050*/  IMAD R0, R0, 0x4, R5.reuse ;  /* 0x0000000400007824 */ /* 0x100fe200078e0205 */
[----:B------:R-:W-:Y:S01]  /*1060*/  LOP3.LUT R6, R9, UR4, RZ, 0x30, !PT ;  /* 0x0000000409067c12 */ /* 0x000fe2000f8e30ff */
[--C-:B------:R-:W-:Y:S01]  /*1070*/  IMAD R50, R50, 0x4, R5.reuse ;  /* 0x0000000432327824 */ /* 0x100fe200078e0205 */
[----:B------:R-:W-:Y:S01]  /*1080*/  LOP3.LUT R9, R40, 0x80000000, RZ, 0x3c, !PT ;  /* 0x8000000028097812 */ /* 0x000fe200078e3cff */
[--C-:B------:R-:W-:Y:S01]  /*1090*/  IMAD R26, R8, 0x4, R5.reuse ;  /* 0x00000004081a7824 */ /* 0x100fe200078e0205 */
[----:B------:R0:W-:Y:S01]  /*10a0*/  ATOMS.POPC.INC.32 RZ, [R0+URZ] ;  /* 0x0000000000ff7f8c */ /* 0x0001e2000d8000ff */
[----:B------:R-:W-:Y:S01]  /*10b0*/  IMAD R51, R6, 0x4, R5 ;  /* 0x0000000406337824 */ /* 0x000fe200078e0205 */
[----:B------:R-:W-:-:S02]  /*10c0*/  LOP3.LUT R6, R43, 0x80000000, RZ, 0x3c, !PT ;  /* 0x800000002b067812 */ /* 0x000fc400078e3cff */
[----:B-1----:R-:W-:Y:S01]  /*10d0*/  LOP3.LUT R11, R44, 0x80000000, RZ, 0x3c, !PT ;  /* 0x800000002c0b7812 */ /* 0x002fe200078e3cff */
[----:B------:R1:W-:Y:S01]  /*10e0*/  ATOMS.POPC.INC.32 RZ, [R14+URZ] ;  /* 0x000000000eff7f8c */ /* 0x0003e2000d8000ff */
[----:B------:R-:W-:Y:S02]  /*10f0*/  LOP3.LUT R8, R45, 0x80000000, RZ, 0x3c, !PT ;  /* 0x800000002d087812 */ /* 0x000fe400078e3cff */
[----:B------:R-:W-:Y:S01]  /*1100*/  LOP3.LUT R13, R46, 0x80000000, RZ, 0x3c, !PT ;  /* 0x800000002e0d7812 */ /* 0x000fe200078e3cff */
[----:B------:R2:W-:Y:S01]  /*1110*/  ATOMS.POPC.INC.32 RZ, [R26+URZ] ;  /* 0x000000001aff7f8c */ /* 0x0005e2000d8000ff */
[----:B0-----:R-:W-:Y:S02]  /*1120*/  SHF.R.U32.HI R0, RZ, UR5, R9 ;  /* 0x00000005ff007c19 */ /* 0x001fe40008011609 */
[----:B------:R-:W-:Y:S01]  /*1130*/  SHF.R.U32.HI R53, RZ, UR5, R11 ;  /* 0x00000005ff357c19 */ /* 0x000fe2000801160b */
[----:B-1----:R-:W0:Y:S01]  /*1140*/  LDC.64 R14, c[0x0][0x380] ;  /* 0x0000e000ff0e7b82 */ /* 0x002e220000000a00 */
[----:B------:R-:W-:Y:S01]  /*1150*/  SHF.R.U32.HI R55, RZ, UR5, R8 ;  /* 0x00000005ff377c19 */ /* 0x000fe20008011608 */
[----:B------:R1:W-:Y:S01]  /*1160*/  ATOMS.POPC.INC.32 RZ, [R50+URZ] ;  /* 0x0000000032ff7f8c */ /* 0x0003e2000d8000ff */
[----:B------:R-:W-:-:S02]  /*1170*/  SHF.R.U32.HI R57, RZ, UR5, R13 ;  /* 0x00000005ff397c19 */ /* 0x000fc4000801160d */
[----:B--2---:R-:W-:Y:S01]  /*1180*/  SHF.R.U32.HI R26, RZ, UR5, R6 ;  /* 0x00000005ff1a7c19 */ /* 0x004fe20008011606 */
[----:B------:R2:W-:Y:S01]  /*1190*/  ATOMS.POPC.INC.32 RZ, [R51+URZ] ;  /* 0x0000000033ff7f8c */ /* 0x0005e2000d8000ff */
[----:B------:R-:W-:Y:S02]  /*11a0*/  LOP3.LUT R0, R0, UR4, RZ, 0x30, !PT ;  /* 0x0000000400007c12 */ /* 0x000fe4000f8e30ff */
[----:B------:R-:W-:Y:S02]  /*11b0*/  LOP3.LUT R54, R26, UR4, RZ, 0x30, !PT ;  /* 0x000000041a367c12 */ /* 0x000fe4000f8e30ff */
[----:B------:R-:W-:Y:S01]  /*11c0*/  LOP3.LUT R58, R53, UR4, RZ, 0x30, !PT ;  /* 0x00000004353a7c12 */ /* 0x000fe2000f8e30ff */
[--C-:B------:R-:W-:Y:S01]  /*11d0*/  IMAD R53, R0, 0x4, R5.reuse ;  /* 0x0000000400357824 */ /* 0x100fe200078e0205 */
[----:B------:R-:W-:Y:S01]  /*11e0*/  ISETP.GT.U32.AND P2, PT, R3, 0xff, PT ;  /* 0x000000ff0300780c */ /* 0x000fe20003f44070 */
[--C-:B------:R-:W-:Y:S01]  /*11f0*/  IMAD R54, R54, 0x4, R5.reuse ;  /* 0x0000000436367824 */ /* 0x100fe200078e0205 */
[----:B------:R-:W-:Y:S01]  /*1200*/  LOP3.LUT R60, R55, UR4, RZ, 0x30, !PT ;  /* 0x00000004373c7c12 */ /* 0x000fe2000f8e30ff */
[--C-:B------:R-:W-:Y:S01]  /*1210*/  IMAD R58, R58, 0x4, R5.reuse ;  /* 0x000000043a3a7824 */ /* 0x100fe200078e0205 */
[----:B------:R-:W-:Y:S01]  /*1220*/  LOP3.LUT R26, R57, UR4, RZ, 0x30, !PT ;  /* 0x00000004391a7c12 */ /* 0x000fe2000f8e30ff */
[----:B------:R3:W-:Y:S01]  /*1230*/  ATOMS.POPC.INC.32 RZ, [R53+URZ] ;  /* 0x0000000035ff7f8c */ /* 0x0007e2000d8000ff */
[----:B-1----:R-:W-:Y:S01]  /*1240*/  P2R R50, PR, RZ, 0x4 ;  /* 0x00000004ff327803 */ /* 0x002fe20000000000 */
[----:B------:R-:W-:-:S02]  /*1250*/  IMAD R60, R60, 0x4, R5 ;  /* 0x000000043c3c7824 */ /* 0x000fc400078e0205 */
[----:B------:R-:W-:Y:S01]  /*1260*/  IMAD R5, R26, 0x4, R5 ;  /* 0x000000041a057824 */ /* 0x000fe200078e0205 */
[----:B------:R3:W-:Y:S01]  /*1270*/  ATOMS.POPC.INC.32 RZ, [R54+URZ] ;  /* 0x0000000036ff7f8c */ /* 0x0007e2000d8000ff */
[----:B--2---:R-:W-:Y:S02]  /*1280*/  IMAD R51, R3, 0x4, R7 ;  /* 0x0000000403337824 */ /* 0x004fe400078e0207 */
[----:B------:R-:W-:Y:S01]  /*1290*/  IMAD.MOV.U32 R0, RZ, RZ, RZ ;  /* 0x000000ffff007224 */ /* 0x000fe200078e00ff */
[----:B------:R3:W-:Y:S04]  /*12a0*/  ATOMS.POPC.INC.32 RZ, [R58+URZ] ;  /* 0x000000003aff7f8c */ /* 0x0007e8000d8000ff */
[----:B------:R3:W-:Y:S04]  /*12b0*/  ATOMS.POPC.INC.32 RZ, [R60+URZ] ;  /* 0x000000003cff7f8c */ /* 0x0007e8000d8000ff */
[----:B------:R3:W-:Y:S01]  /*12c0*/  ATOMS.POPC.INC.32 RZ, [R5+URZ] ;  /* 0x0000000005ff7f8c */ /* 0x0007e2000d8000ff */
[----:B------:R-:W-:Y:S06]  /*12d0*/  BAR.SYNC.DEFER_BLOCKING 0x0 ;  /* 0x0000000000007b1d */ /* 0x000fec0000010000 */
[----:B------:R-:W-:Y:S05]  /*12e0*/  @P2 BRA `(.L_x_13) ;  /* 0x00000000008c2947 */ /* 0x000fea0003800000 */
[----:B------:R-:W1:Y:S04]  /*12f0*/  LDS R0, [R51] ;  /* 0x0000000033007984 */ /* 0x000e680000000800 */
[----:B---3--:R-:W2:Y:S04]  /*1300*/  LDS R5, [R51+0x400] ;  /* 0x0004000033057984 */ /* 0x008ea80000000800 */
[----:B------:R-:W3:Y:S04]  /*1310*/  LDS R53, [R51+0x800] ;  /* 0x0008000033357984 */ /* 0x000ee80000000800 */
[----:B------:R-:W4:Y:S04]  /*1320*/  LDS R55, [R51+0xc00] ;  /* 0x000c000033377984 */ /* 0x000f280000000800 */
[----:B------:R-:W5:Y:S04]  /*1330*/  LDS R57, [R51+0x1000] ;  /* 0x0010000033397984 */ /* 0x000f680000000800 */
[----:B------:R-:W0:Y:S04]  /*1340*/  LDS R59, [R51+0x1400] ;  /* 0x00140000333b7984 */ /* 0x000e280000000800 */
[----:B------:R-:W-:Y:S04]  /*1350*/  LDS R61, [R51+0x2000] ;  /* 0x00200000333d7984 */ /* 0x000fe80000000800 */
[----:B------:R-:W-:Y:S04]  /*1360*/  LDS R63, [R51+0x2400] ;  /* 0x00240000333f7984 */ /* 0x000fe80000000800 */
[----:B------:R-:W-:Y:S04]  /*1370*/  LDS R65, [R51+0x2800] ;  /* 0x0028000033417984 */ /* 0x000fe80000000800 */
[----:B------:R-:W-:Y:S04]  /*1380*/  STS [R51], RZ ;  /* 0x000000ff33007388 */ /* 0x000fe80000000800 */
[----:B-1----:R-:W-:Y:S01]  /*1390*/  STS [R51+0x400], R0 ;  /* 0x0004000033007388 */ /* 0x002fe20000000800 */
[----:B--2---:R-:W-:-:S03]  /*13a0*/  IMAD.IADD R54, R0, 0x1, R5 ;  /* 0x0000000100367824 */ /* 0x004fc600078e0205 */
[----:B------:R-:W1:Y:S01]  /*13b0*/  LDS R5, [R51+0x1800] ;  /* 0x0018000033057984 */ /* 0x000e620000000800 */
[----:B---3--:R-:W-:-:S03]  /*13c0*/  IMAD.IADD R58, R54, 0x1, R53 ;  /* 0x00000001363a7824 */ /* 0x008fc600078e0235 */
[----:B------:R-:W2:Y:S01]  /*13d0*/  LDS R53, [R51+0x1c00] ;  /* 0x001c000033357984 */ /* 0x000ea20000000800 */
[----:B----4-:R-:W-:-:S03]  /*13e0*/  IMAD.IADD R60, R58, 0x1, R55 ;  /* 0x000000013a3c7824 */ /* 0x010fc600078e0237 */
[----:B------:R1:W-:Y:S01]  /*13f0*/  STS [R51+0x800], R54 ;  /* 0x0008003633007388 */ /* 0x0003e20000000800 */
[----:B-----5:R-:W-:-:S03]  /*1400*/  IMAD.IADD R62, R60, 0x1, R57 ;  /* 0x000000013c3e7824 */ /* 0x020fc600078e0239 */
[----:B------:R-:W3:Y:S01]  /*1410*/  LDS R55, [R51+0x2c00] ;  /* 0x002c000033377984 */ /* 0x000ee20000000800 */
[----:B0-----:R-:W-:-:S03]  /*1420*/  IMAD.IADD R64, R62, 0x1, R59 ;  /* 0x000000013e407824 */ /* 0x001fc600078e023b */
[----:B------:R0:W-:Y:S04]  /*1430*/  STS [R51+0xc00], R58 ;  /* 0x000c003a33007388 */ /* 0x0001e80000000800 */
[----:B------:R4:W-:Y:S04]  /*1440*/  STS [R51+0x1000], R60 ;  /* 0x0010003c33007388 */ /* 0x0009e80000000800 */
[----:B------:R4:W-:Y:S04]  /*1450*/  STS [R51+0x1400], R62 ;  /* 0x0014003e33007388 */ /* 0x0009e80000000800 */
[----:B------:R4:W-:Y:S01]  /*1460*/  STS [R51+0x1800], R64 ;  /* 0x0018004033007388 */ /* 0x0009e20000000800 */
[----:B-1----:R-:W-:-:S04]  /*1470*/  IMAD.IADD R54, R64, 0x1, R5 ;  /* 0x0000000140367824 */ /* 0x002fc800078e0205 */
[----:B--2---:R-:W-:Y:S01]  /*1480*/  IMAD.IADD R66, R54, 0x1, R53 ;  /* 0x0000000136427824 */ /* 0x004fe200078e0235 */
[----:B------:R4:W-:Y:S03]  /*1490*/  STS [R51+0x1c00], R54 ;  /* 0x001c003633007388 */ /* 0x0009e60000000800 */
[----:B------:R-:W-:Y:S01]  /*14a0*/  IMAD.IADD R68, R66, 0x1, R61 ;  /* 0x0000000142447824 */ /* 0x000fe200078e023d */
[----:B------:R4:W-:Y:S03]  /*14b0*/  STS [R51+0x2000], R66 ;  /* 0x0020004233007388 */ /* 0x0009e60000000800 */
[----:B------:R-:W-:Y:S01]  /*14c0*/  IMAD.IADD R70, R68, 0x1, R63 ;  /* 0x0000000144467824 */ /* 0x000fe200078e023f */
[----:B------:R4:W-:Y:S03]  /*14d0*/  STS [R51+0x2400], R68 ;  /* 0x0024004433007388 */ /* 0x0009e60000000800 */
[----:B0-----:R-:W-:Y:S01]  /*14e0*/  IMAD.IADD R58, R70, 0x1, R65 ;  /* 0x00000001463a7824 */ /* 0x001fe200078e0241 */
[----:B------:R4:W-:Y:S03]  /*14f0*/  STS [R51+0x2800], R70 ;  /* 0x0028004633007388 */ /* 0x0009e60000000800 */
[----:B---3--:R-:W-:Y:S01]  /*1500*/  IMAD.IADD R0, R58, 0x1, R55 ;  /* 0x000000013a007824 */ /* 0x008fe200078e0237 */
[----:B------:R4:W-:Y:S06]  /*1510*/  STS [R51+0x2c00], R58 ;  /* 0x002c003a33007388 */ /* 0x0009ec0000000800 */
.L_x_13:
[----:B------:R-:W-:Y:S05]  /*1520*/  BSYNC.RECONVERGENT B0 ;  /* 0x0000000000007941 */ /* 0x000fea0003800200 */
.L_x_12:
[----:B------:R-:W-:Y:S01]  /*1530*/  ISETP.NE.AND P0, PT, R0, 0x1980, PT ;  /* 0x000019800000780c */ /* 0x000fe20003f05270 */
[----:B---3--:R-:W-:Y:S01]  /*1540*/  IMAD R5, R42, 0x100, R3 ;  /* 0x000001002a057824 */ /* 0x008fe200078e0203 */
[----:B------:R-:W-:Y:S01]  /*1550*/  @!P2 LOP3.LUT R53, R0, 0x40000000, RZ, 0xfc, !PT ;  /* 0x400000000035a812 */ /* 0x000fe200078efcff */
[----:B------:R-:W-:Y:S01]  /*1560*/  IMAD R41, R41, 0x11, RZ ;  /* 0x0000001129297824 */ /* 0x000fe200078e02ff */
[----:B------:R-:W-:Y:S01]  /*1570*/  ISETP.LT.U32.AND P0, PT, R3, 0x100, !P0 ;  /* 0x000001000300780c */ /* 0x000fe20004701070 */
[----:B0-----:R-:W-:-:S03]  /*1580*/  IMAD.WIDE R14, R5, 0x4, R14 ;  /* 0x00000004050e7825 */ /* 0x001fc600078e020e */
[----:B------:R-:W-:Y:S01]  /*1590*/  LOP3.LUT R57, R41, R4, RZ, 0xfc, !PT ;  /* 0x0000000429397212 */ /* 0x000fe200078efcff */
[----:B----4-:R-:W-:Y:S01]  /*15a0*/  IMAD R54, R42, 0x1980, RZ ;  /* 0x000019802a367824 */ /* 0x010fe200078e02ff */
[----:B------:R0:W-:Y:S07]  /*15b0*/  @!P2 STG.E.STRONG.SYS desc[UR6][R14.64], R53 ;  /* 0x000000350e00a986 */ /* 0x0001ee000c115906 */
[----:B------:R-:W-:Y:S06]  /*15c0*/  BAR.RED.OR.DEFER_BLOCKING 0x0, P0 ;  /* 0x0000000000007b1d */ /* 0x000fec0000014800 */
[----:B------:R-:W1:Y:S01]  /*15d0*/  B2R.RESULT RZ, P0 ;  /* 0x0000000000ff731c */ /* 0x000e620000004000 */
[----:B------:R-:W-:-:S04]  /*15e0*/  IADD3 R4, P1, PT, R54, R57, RZ ;  /* 0x0000003936047210 */ /* 0x000fc80007f3e0ff */
[----:B------:R-:W-:Y:S01]  /*15f0*/  LEA.HI.X.SX32 R55, R54, RZ, 0x1, P1 ;  /* 0x000000ff36377211 */ /* 0x000fe200008f0eff */
[----:B------:R-:W-:-:S03]  /*1600*/  IMAD.SHL.U32 R5, R4, 0x4, RZ ;  /* 0x0000000404057824 */ /* 0x000fc600078e00ff */
[----:B------:R-:W-:Y:S01]  /*1610*/  SHF.L.U64.HI R4, R4, 0x2, R55 ;  /* 0x0000000204047819 */ /* 0x000fe20000010237 */
[----:B01----:R-:W-:Y:S06]  /*1620*/  @!P0 BRA `(.L_x_14) ;  /* 0x0000001000b48947 */ /* 0x003fec0003800000 */
[----:B------:R-:W0:Y:S01]  /*1630*/  LDCU.64 UR8, c[0x0][0x3b8] ;  /* 0x00007700ff0877ac */ /* 0x000e220008000a00 */
[----:B------:R-:W-:Y:S01]  /*1640*/  BSSY B1, `(.L_x_15) ;  /* 0x0000032000017945 */ /* 0x000fe20003800000 */
[----:B------:R-:W-:Y:S01]  /*1650*/  IMAD R13, R3, 0x8, R7 ;  /* 0x00000008030d7824 */ /* 0x000fe200078e0207 */
[----:B0-----:R-:W-:-:S04]  /*1660*/  IADD3 R8, P0, PT, R5, UR8, RZ ;  /* 0x0000000805087c10 */ /* 0x001fc8000ff1e0ff */
[----:B------:R-:W-:Y:S01]  /*1670*/  IADD3.X R9, PT, PT, R4, UR9, RZ, P0, !PT ;  /* 0x0000000904097c10 */ /* 0x000fe200087fe4ff */
[----:B------:R-:W-:Y:S08]  /*1680*/  @P2 BRA `(.L_x_16) ;  /* 0x0000000000b42947 */ /* 0x000ff00003800000 */
[----:B------:R-:W0:Y:S02]  /*1690*/  LDCU.64 UR8, c[0x0][0x398] ;  /* 0x00007300ff0877ac */ /* 0x000e240008000a00 */
[----:B0-----:R-:W-:-:S04]  /*16a0*/  LEA R10, P0, R3, UR8, 0x3 ;  /* 0x00000008030a7c11 */ /* 0x001fc8000f8018ff */
[----:B------:R-:W-:-:S05]  /*16b0*/  LEA.HI.X R11, R3, UR9, RZ, 0x3, P0 ;  /* 0x00000009030b7c11 */ /* 0x000fca00080f1cff */
[----:B------:R-:W2:Y:S01]  /*16c0*/  LDG.E.64 R4, desc[UR6][R10.64] ;  /* 0x000000060a047981 */ /* 0x000ea2000c1e1b00 */
[----:B------:R-:W-:-:S04]  /*16d0*/  ISETP.GT.U32.AND P0, PT, R3, R49, PT ;  /* 0x000000310300720c */ /* 0x000fc80003f04070 */
[----:B------:R-:W-:-:S04]  /*16e0*/  SEL R17, RZ, 0x1980, !P0 ;  /* 0x00001980ff117807 */ /* 0x000fc80004000000 */
[----:B--2---:R-:W-:Y:S01]  /*16f0*/  IADD3 R4, P0, PT, R4, -R17, RZ ;  /* 0x8000001104047210 */ /* 0x004fe20007f1e0ff */
[----:B------:R-:W-:-:S03]  /*1700*/  IMAD.MOV.U32 R17, RZ, RZ, R0 ;  /* 0x000000ffff117224 */ /* 0x000fc600078e0000 */
[----:B------:R-:W-:Y:S02]  /*1710*/  IADD3.X R5, PT, PT, R5, -0x1, RZ, P0, !PT ;  /* 0xffffffff05057810 */ /* 0x000fe400007fe4ff */
[----:B------:R-:W-:-:S03]  /*1720*/  ISETP.GE.AND P0, PT, R42, 0x1, PT ;  /* 0x000000012a00780c */ /* 0x000fc60003f06270 */
[----:B------:R0:W-:Y:S10]  /*1730*/  STS.64 [R13+0x6600], R4 ;  /* 0x006600040d007388 */ /* 0x0001f40000000a00 */
[----:B------:R-:W-:Y:S05]  /*1740*/  @!P0 BRA `(.L_x_17) ;  /* 0x00000000006c8947 */ /* 0x000fea0003800000 */
[----:B------:R-:W-:Y:S01]  /*1750*/  BSSY B0, `(.L_x_18) ;  /* 0x0000019000007945 */ /* 0x000fe20003800000 */
[----:B------:R-:W-:Y:S02]  /*1760*/  IMAD.MOV.U32 R6, RZ, RZ, -0x1 ;  /* 0xffffffffff067424 */ /* 0x000fe400078e00ff */
[----:B------:R-:W-:Y:S02]  /*1770*/  IMAD.MOV.U32 R10, RZ, RZ, R42 ;  /* 0x000000ffff0a7224 */ /* 0x000fe400078e002a */
[----:B------:R-:W-:-:S07]  /*1780*/  IMAD.MOV.U32 R17, RZ, RZ, R0 ;  /* 0x000000ffff117224 */ /* 0x000fce00078e0000 */
.L_x_22:
[----:B0-----:R-:W0:Y:S01]  /*1790*/  LDC.64 R4, c[0x0][0x380] ;  /* 0x0000e000ff047b82 */ /* 0x001e220000000a00 */
[----:B------:R-:W-:Y:S01]  /*17a0*/  VIADD R19, R10, 0xffffffff ;  /* 0xffffffff0a137836 */ /* 0x000fe20000000000 */
[----:B------:R-:W-:Y:S03]  /*17b0*/  BSSY B2, `(.L_x_19) ;  /* 0x0000008000027945 */ /* 0x000fe60003800000 */
[----:B------:R-:W-:-:S04]  /*17c0*/  IMAD R11, R19, 0x100, R3 ;  /* 0x00000100130b7824 */ /* 0x000fc800078e0203 */
[----:B0-----:R-:W-:-:S07]  /*17d0*/  IMAD.WIDE R4, R11, 0x4, R4 ;  /* 0x000000040b047825 */ /* 0x001fce00078e0204 */
.L_x_20:
[----:B------:R-:W-:Y:S05]  /*17e0*/  YIELD ;  /* 0x0000000000007946 */ /* 0x000fea0003800000 */
[----:B------:R0:W-:Y:S06]  /*17f0*/  MEMBAR.SC.CTA ;  /* 0x0000000000007992 */ /* 0x0001ec0000000000 */
[----:B0-----:R-:W2:Y:S02]  /*1800*/  LDG.E.STRONG.SYS R11, desc[UR6][R4.64] ;  /* 0x00000006040b7981 */ /* 0x001ea4000c1f5900 */
[----:B--2---:R-:W-:-:S13]  /*1810*/  ISETP.NE.AND P0, PT, R11, RZ, PT ;  /* 0x000000ff0b00720c */ /* 0x004fda0003f05270 */
[----:B------:R-:W-:Y:S05]  /*1820*/  @!P0 BRA `(.L_x_20) ;  /* 0xfffffffc00ec8947 */ /* 0x000fea000383ffff */
[----:B------:R-:W-:Y:S05]  /*1830*/  BSYNC B2 ;  /* 0x0000000000027941 */ /* 0x000fea0003800000 */
.L_x_19:
[----:B------:R-:W-:Y:S01]  /*1840*/  BSSY.RECONVERGENT B2, `(.L_x_21) ;  /* 0x0000006000027945 */ /* 0x000fe20003800200 */
[C---:B------:R-:W-:Y:S02]  /*1850*/  ISETP.GT.AND P0, PT, R11.reuse, -0x1, PT ;  /* 0xffffffff0b00780c */ /* 0x040fe40003f04270 */
[----:B------:R-:W-:Y:S01]  /*1860*/  LOP3.LUT R4, R11, 0x3fffffff, RZ, 0xc0, !PT ;  /* 0x3fffffff0b047812 */ /* 0x000fe200078ec0ff */
[----:B------:R-:W-:Y:S05]  /*1870*/  WARPSYNC.EXCLUSIVE R6 ;  /* 0x0000000006007348 */ /* 0x000fea0003a00000 */
[----:B------:R-:W-:-:S05]  /*1880*/  IMAD.IADD R17, R4, 0x1, R17 ;  /* 0x0000000104117824 */ /* 0x000fca00078e0211 */
[----:B------:R-:W-:-:S07]  /*1890*/  VOTE.ANY R6, PT, P0 ;  /* 0x0000000000067806 */ /* 0x000fce00000e0100 */
[----:B------:R-:W-:Y:S05]  /*18a0*/  BSYNC.RECONVERGENT B2 ;  /* 0x0000000000027941 */ /* 0x000fea0003800200 */
.L_x_21:
[----:B------:R-:W-:Y:S01]  /*18b0*/  ISETP.GT.U32.AND P1, PT, R10, 0x1, PT ;  /* 0x000000010a00780c */ /* 0x000fe20003f24070 */
[----:B------:R-:W-:-:S12]  /*18c0*/  IMAD.MOV.U32 R10, RZ, RZ, R19 ;  /* 0x000000ffff0a7224 */ /* 0x000fd800078e0013 */
[----:B------:R-:W-:Y:S05]  /*18d0*/  @P0 BRA P1, `(.L_x_22) ;  /* 0xfffffffc00ac0947 */ /* 0x000fea000083ffff */
[----:B------:R-:W-:Y:S05]  /*18e0*/  BSYNC B0 ;  /* 0x0000000000007941 */ /* 0x000fea0003800000 */
.L_x_18:
[----:B------:R1:W2:Y:S02]  /*18f0*/  LDS.64 R4, [R13+0x6600] ;  /* 0x006600000d047984 */ /* 0x0002a40000000a00 */
.L_x_17:
[C---:B------:R-:W-:Y:S01]  /*1900*/  IMAD.IADD R19, R17.reuse, 0x1, -R0 ;  /* 0x0000000111137824 */ /* 0x040fe200078e0a00 */
[----:B------:R-:W-:-:S04]  /*1910*/  LOP3.LUT R11, R17, 0x80000000, RZ, 0xfc, !PT ;  /* 0x80000000110b7812 */ /* 0x000fc800078efcff */
[C---:B0-2---:R-:W-:Y:S01]  /*1920*/  IADD3 R4, P0, PT, R19.reuse, R4, RZ ;  /* 0x0000000413047210 */ /* 0x045fe20007f1e0ff */
[----:B------:R0:W-:Y:S03]  /*1930*/  STG.E.STRONG.SYS desc[UR6][R14.64], R11 ;  /* 0x0000000b0e007986 */ /* 0x0001e6000c115906 */
[----:B------:R-:W-:-:S05]  /*1940*/  LEA.HI.X.SX32 R5, R19, R5, 0x1, P0 ;  /* 0x0000000513057211 */ /* 0x000fca00000f0eff */
[----:B------:R0:W-:Y:S04]  /*1950*/  STS.64 [R13+0x6600], R4 ;  /* 0x006600040d007388 */ /* 0x0001e80000000a00 */
.L_x_16:
[----:B------:R-:W-:Y:S05]  /*1960*/  BSYNC B1 ;  /* 0x0000000000017941 */ /* 0x000fea0003800000 */
.L_x_15:
[----:B0-----:R-:W0:Y:S01]  /*1970*/  LDC R5, c[0x0][0x3c0] ;  /* 0x0000f000ff057b82 */ /* 0x001e220000000800 */
[----:B------:R-:W-:-:S07]  /*1980*/  IMAD R4, R49, 0x8, R7 ;  /* 0x0000000831047824 */ /* 0x000fce00078e0207 */
[----:B------:R-:W2:Y:S01]  /*1990*/  LDC.64 R16, c[0x0][0x390] ;  /* 0x0000e400ff107b82 */ /* 0x000ea20000000a00 */
[----:B0-----:R-:W-:Y:S02]  /*19a0*/  ISETP.GE.AND P0, PT, R47, R5, PT ;  /* 0x000000052f00720c */ /* 0x001fe40003f06270 */
[----:B--2---:R-:W-:-:S04]  /*19b0*/  ISETP.EQ.U32.AND P1, PT, R16, RZ, PT ;  /* 0x000000ff1000720c */ /* 0x004fc80003f22070 */
[----:B------:R-:W-:-:S04]  /*19c0*/  ISETP.EQ.OR.EX P0, PT, R17, RZ, !P0, P1 ;  /* 0x000000ff1100720c */ /* 0x000fc80004702710 */
[----:B------:R-:W-:-:S13]  /*19d0*/  ISETP.GT.U32.OR P0, PT, R3, 0xff, P0 ;  /* 0x000000ff0300780c */ /* 0x000fda0000704470 */
[----:B------:R-:W-:Y:S05]  /*19e0*/  @P0 BRA `(.L_x_23) ;  /* 0x0000000000240947 */ /* 0x000fea0003800000 */
[----:B------:R-:W0:Y:S01]  /*19f0*/  LDS.64 R10, [R13+0x6600] ;  /* 0x006600000d0a7984 */ /* 0x000e220000000a00 */
[C---:B------:R-:W-:Y:S02]  /*1a00*/  ISETP.GT.U32.AND P0, PT, R3.reuse, R49, PT ;  /* 0x000000310300720c */ /* 0x040fe40003f04070 */
[C---:B------:R-:W-:Y:S02]  /*1a10*/  LEA R6, P2, R3.reuse, R16, 0x3 ;  /* 0x0000001003067211 */ /* 0x040fe400078418ff */
[----:B------:R-:W-:Y:S02]  /*1a20*/  SEL R7, RZ, 0x1980, !P0 ;  /* 0x00001980ff077807 */ /* 0x000fe40004000000 */
[--C-:B------:R-:W-:Y:S02]  /*1a30*/  SHF.R.S32.HI R15, RZ, 0x1f, R0.reuse ;  /* 0x0000001fff0f7819 */ /* 0x100fe40000011400 */
[----:B0-----:R-:W-:Y:S02]  /*1a40*/  IADD3 R2, P0, P1, R10, R7, R0 ;  /* 0x000000070a027210 */ /* 0x001fe4000791e000 */
[----:B------:R-:W-:-:S02]  /*1a50*/  LEA.HI.X R7, R3, R17, RZ, 0x3, P2 ;  /* 0x0000001103077211 */ /* 0x000fc400010f1cff */
[----:B------:R-:W-:-:S05]  /*1a60*/  IADD3.X R3, PT, PT, R11, RZ, R15, P0, P1 ;  /* 0x000000ff0b037210 */ /* 0x000fca00007e240f */
[----:B------:R0:W-:Y:S04]  /*1a70*/  STG.E.64 desc[UR6][R6.64], R2 ;  /* 0x0000000206007986 */ /* 0x0001e8000c101b06 */
.L_x_23:
[----:B------:R-:W-:Y:S05]  /*1a80*/  WARPSYNC.ALL ;  /* 0x0000000000007948 */ /* 0x000fea0003800000 */
[----:B------:R-:W-:Y:S01]  /*1a90*/  BAR.SYNC.DEFER_BLOCKING 0x0 ;  /* 0x0000000000007b1d */ /* 0x000fe20000010000 */
[----:B------:R-:W-:-:S05]  /*1aa0*/  ISETP.GT.AND P0, PT, R47, R5, PT ;  /* 0x000000052f00720c */ /* 0x000fca0003f04270 */
[----:B0-----:R0:W2:Y:S08]  /*1ab0*/  LDS.64 R2, [R4+0x6600] ;  /* 0x0066000004027984 */ /* 0x0010b00000000a00 */
[----:B0-----:R-:W-:Y:S05]  /*1ac0*/  @P0 BRA `(.L_x_24) ;  /* 0x00000000005c0947 */ /* 0x001fea0003800000 */
[----:B------:R-:W0:Y:S01]  /*1ad0*/  LDCU.64 UR4, c[0x0][0x3a0] ;  /* 0x00007400ff0477ac */ /* 0x000e220008000a00 */
[----:B--2---:R-:W-:-:S05]  /*1ae0*/  IADD3 R0, P1, PT, R57, R2, RZ ;  /* 0x0000000239007210 */ /* 0x004fca0007f3e0ff */
[----:B------:R-:W-:Y:S01]  /*1af0*/  IMAD.X R7, RZ, RZ, R3, P1 ;  /* 0x000000ffff077224 */ /* 0x000fe200008e0603 */
[----:B0-----:R-:W-:-:S04]  /*1b00*/  LEA R2, P1, R0, UR4, 0x2 ;  /* 0x0000000400027c11 */ /* 0x001fc8000f8210ff */
[----:B------:R-:W-:-:S05]  /*1b10*/  LEA.HI.X R3, R0, UR5, R7, 0x2, P1 ;  /* 0x0000000500037c11 */ /* 0x000fca00088f1407 */
[----:B------:R2:W-:Y:S04]  /*1b20*/  STG.E desc[UR6][R2.64], R28 ;  /* 0x0000001c02007986 */ /* 0x0005e8000c101906 */
        /* <DEDUP_REMOVED lines=15> */
[----:B------:R2:W-:Y:S01]  /*1c20*/  STG.E desc[UR6][R2.64+0x800], R46 ;  /* 0x0008002e02007986 */ /* 0x0005e2000c101906 */
[----:B------:R-:W-:Y:S05]  /*1c30*/  BRA `(.L_x_25) ;  /* 0x0000000000e07947 */ /* 0x000fea0003800000 */
.L_x_24:
[----:B------:R-:W0:Y:S01]  /*1c40*/  LDCU.64 UR4, c[0x0][0x3a0] ;  /* 0x00007400ff0477ac */ /* 0x000e220008000a00 */
[----:B------:R-:W-:Y:S01]  /*1c50*/  IMAD R4, R42, -0x1980, R5 ;  /* 0xffffe6802a047824 */ /* 0x000fe200078e0205 */
[C---:B--2---:R-:W-:Y:S01]  /*1c60*/  IADD3 R0, P1, PT, R57.reuse, R2, RZ ;  /* 0x0000000239007210 */ /* 0x044fe20007f3e0ff */
[C---:B------:R-:W-:Y:S02]  /*1c70*/  VIADD R11, R57.reuse, 0x20 ;  /* 0x00000020390b7836 */ /* 0x040fe40000000000 */
[C---:B-1----:R-:W-:Y:S01]  /*1c80*/  VIADD R13, R57.reuse, 0x40 ;  /* 0x00000040390d7836 */ /* 0x042fe20000000000 */
[-C--:B------:R-:W-:Y:S01]  /*1c90*/  ISETP.GE.AND P5, PT, R57, R4.reuse, PT ;  /* 0x000000043900720c */ /* 0x080fe20003fa6270 */
[----:B------:R-:W-:Y:S01]  /*1ca0*/  IMAD.X R7, RZ, RZ, R3, P1 ;  /* 0x000000ffff077224 */ /* 0x000fe200008e0603 */
[-C--:B------:R-:W-:Y:S01]  /*1cb0*/  ISETP.GE.AND P4, PT, R11, R4.reuse, PT ;  /* 0x000000040b00720c */ /* 0x080fe20003f86270 */
[----:B------:R-:W-:Y:S01]  /*1cc0*/  VIADD R11, R57, 0x60 ;  /* 0x00000060390b7836 */ /* 0x000fe20000000000 */
[----:B------:R-:W-:Y:S01]  /*1cd0*/  ISETP.GE.AND P3, PT, R13, R4, PT ;  /* 0x000000040d00720c */ /* 0x000fe20003f66270 */
[----:B------:R-:W-:-:S02]  /*1ce0*/  VIADD R13, R57, 0x80 ;  /* 0x00000080390d7836 */ /* 0x000fc40000000000 */
[----:B------:R-:W-:Y:S01]  /*1cf0*/  VIADD R15, R57, 0xa0 ;  /* 0x000000a0390f7836 */ /* 0x000fe20000000000 */
[-C--:B------:R-:W-:Y:S01]  /*1d00*/  ISETP.GE.AND P2, PT, R11, R4.reuse, PT ;  /* 0x000000040b00720c */ /* 0x080fe20003f46270 */
[----:B------:R-:W-:Y:S01]  /*1d10*/  VIADD R11, R57, 0xc0 ;  /* 0x000000c0390b7836 */ /* 0x000fe20000000000 */
[C---:B0-----:R-:W-:Y:S02]  /*1d20*/  LEA R2, P1, R0.reuse, UR4, 0x2 ;  /* 0x0000000400027c11 */ /* 0x041fe4000f8210ff */
[-C--:B------:R-:W-:Y:S02]  /*1d30*/  ISETP.GE.AND P6, PT, R15, R4.reuse, PT ;  /* 0x000000040f00720c */ /* 0x080fe40003fc6270 */
[----:B------:R-:W-:Y:S02]  /*1d40*/  LEA.HI.X R3, R0, UR5, R7, 0x2, P1 ;  /* 0x0000000500037c11 */ /* 0x000fe400088f1407 */
[----:B------:R-:W-:Y:S01]  /*1d50*/  ISETP.GE.AND P1, PT, R13, R4, PT ;  /* 0x000000040d00720c */ /* 0x000fe20003f26270 */
[----:B------:R-:W-:-:S02]  /*1d60*/  VIADD R13, R57, 0xe0 ;  /* 0x000000e0390d7836 */ /* 0x000fc40000000000 */
[----:B------:R0:W-:Y:S01]  /*1d70*/  @!P5 STG.E desc[UR6][R2.64], R28 ;  /* 0x0000001c0200d986 */ /* 0x0001e2000c101906 */
[-C--:B------:R-:W-:Y:S01]  /*1d80*/  ISETP.GE.AND P5, PT, R11, R4.reuse, PT ;  /* 0x000000040b00720c */ /* 0x080fe20003fa6270 */
[----:B------:R-:W-:Y:S02]  /*1d90*/  VIADD R11, R57, 0x100 ;  /* 0x00000100390b7836 */ /* 0x000fe40000000000 */
[----:B------:R0:W-:Y:S01]  /*1da0*/  @!P4 STG.E desc[UR6][R2.64+0x80], R29 ;  /* 0x0000801d0200c986 */ /* 0x0001e2000c101906 */
[-C--:B------:R-:W-:Y:S01]  /*1db0*/  ISETP.GE.AND P4, PT, R13, R4.reuse, PT ;  /* 0x000000040d00720c */ /* 0x080fe20003f86270 */
[----:B------:R-:W-:Y:S02]  /*1dc0*/  VIADD R13, R57, 0x120 ;  /* 0x00000120390d7836 */ /* 0x000fe40000000000 */
[----:B------:R0:W-:Y:S01]  /*1dd0*/  @!P3 STG.E desc[UR6][R2.64+0x100], R30 ;  /* 0x0001001e0200b986 */ /* 0x0001e2000c101906 */
        /* <DEDUP_REMOVED lines=21> */
[----:B------:R-:W-:-:S03]  /*1f30*/  ISETP.GE.AND P2, PT, R13, R4, PT ;  /* 0x000000040d00720c */ /* 0x000fc60003f46270 */
[----:B------:R0:W-:Y:S01]  /*1f40*/  @!P1 STG.E desc[UR6][R2.64+0x500], R38 ;  /* 0x0005002602009986 */ /* 0x0001e2000c101906 */
[----:B------:R-:W-:-:S03]  /*1f50*/  ISETP.GE.AND P1, PT, R11, R4, PT ;  /* 0x000000040b00720c */ /* 0x000fc60003f26270 */
[----:B------:R0:W-:Y:S04]  /*1f60*/  @!P6 STG.E desc[UR6][R2.64+0x580], R39 ;  /* 0x000580270200e986 */ /* 0x0001e8000c101906 */
[----:B------:R0:W-:Y:S04]  /*1f70*/  @!P5 STG.E desc[UR6][R2.64+0x600], R40 ;  /* 0x000600280200d986 */ /* 0x0001e8000c101906 */
[----:B------:R0:W-:Y:S04]  /*1f80*/  @!P4 STG.E desc[UR6][R2.64+0x680], R43 ;  /* 0x0006802b0200c986 */ /* 0x0001e8000c101906 */
[----:B------:R0:W-:Y:S04]  /*1f90*/  @!P3 STG.E desc[UR6][R2.64+0x700], R44 ;  /* 0x0007002c0200b986 */ /* 0x0001e8000c101906 */
[----:B------:R0:W-:Y:S04]  /*1fa0*/  @!P2 STG.E desc[UR6][R2.64+0x780], R45 ;  /* 0x0007802d0200a986 */ /* 0x0001e8000c101906 */
[----:B------:R0:W-:Y:S02]  /*1fb0*/  @!P1 STG.E desc[UR6][R2.64+0x800], R46 ;  /* 0x0008002e02009986 */ /* 0x0001e4000c101906 */
.L_x_25:
[----:B------:R-:W-:Y:S05]  /*1fc0*/  @P0 BRA `(.L_x_26) ;  /* 0x0000000000480947 */ /* 0x000fea0003800000 */
[----:B------:R3:W5:Y:S04]  /*1fd0*/  LDG.E R11, desc[UR6][R8.64] ;  /* 0x00000006080b7981 */ /* 0x000768000c1e1900 */
[----:B-1----:R3:W5:Y:S04]  /*1fe0*/  LDG.E R13, desc[UR6][R8.64+0x80] ;  /* 0x00008006080d7981 */ /* 0x002768000c1e1900 */
[----:B------:R3:W5:Y:S04]  /*1ff0*/  LDG.E R15, desc[UR6][R8.64+0x100] ;  /* 0x00010006080f7981 */ /* 0x000768000c1e1900 */
[----:B------:R3:W5:Y:S04]  /*2000*/  LDG.E R17, desc[UR6][R8.64+0x180] ;  /* 0x0001800608117981 */ /* 0x000768000c1e1900 */
[----:B------:R3:W5:Y:S04]  /*2010*/  LDG.E R19, desc[UR6][R8.64+0x200] ;  /* 0x0002000608137981 */ /* 0x000768000c1e1900 */
[----:B------:R3:W5:Y:S04]  /*2020*/  LDG.E R21, desc[UR6][R8.64+0x280] ;  /* 0x0002800608157981 */ /* 0x000768000c1e1900 */
[----:B------:R3:W5:Y:S04]  /*2030*/  LDG.E R23, desc[UR6][R8.64+0x300] ;  /* 0x0003000608177981 */ /* 0x000768000c1e1900 */
[----:B------:R3:W5:Y:S04]  /*2040*/  LDG.E R25, desc[UR6][R8.64+0x380] ;  /* 0x0003800608197981 */ /* 0x000768000c1e1900 */
[----:B------:R3:W5:Y:S04]  /*2050*/  LDG.E R27, desc[UR6][R8.64+0x400] ;  /* 0x00040006081b7981 */ /* 0x000768000c1e1900 */
[----:B0-2---:R3:W5:Y:S04]  /*2060*/  LDG.E R29, desc[UR6][R8.64+0x480] ;  /* 0x00048006081d7981 */ /* 0x005768000c1e1900 */
        /* <DEDUP_REMOVED lines=8> */
.L_x_26:
[----:B------:R-:W-:Y:S02]  /*20f0*/  IMAD.IADD R54, R5, 0x1, -R54 ;  /* 0x0000000105367824 */ /* 0x000fe400078e0a36 */
[C---:B0-2---:R-:W-:Y:S02]  /*2100*/  VIADD R3, R57.reuse, 0x20 ;  /* 0x0000002039037836 */ /* 0x045fe40000000000 */
[C---:B------:R-:W-:Y:S01]  /*2110*/  VIADD R45, R57.reuse, 0x40 ;  /* 0x00000040392d7836 */ /* 0x040fe20000000000 */
[CC--:B------:R-:W-:Y:S01]  /*2120*/  ISETP.GE.AND P5, PT, R57.reuse, R54.reuse, PT ;  /* 0x000000363900720c */ /* 0x0c0fe20003fa6270 */
[----:B------:R-:W-:Y:S01]  /*2130*/  VIADD R47, R57, 0x80 ;  /* 0x00000080392f7836 */ /* 0x000fe20000000000 */
[-C--:B------:R-:W-:Y:S01]  /*2140*/  ISETP.GE.AND P4, PT, R3, R54.reuse, PT ;  /* 0x000000360300720c */ /* 0x080fe20003f86270 */
[----:B------:R-:W-:Y:S01]  /*2150*/  VIADD R3, R57, 0x60 ;  /* 0x0000006039037836 */ /* 0x000fe20000000000 */
[-C--:B------:R-:W-:Y:S01]  /*2160*/  ISETP.GE.AND P3, PT, R45, R54.reuse, PT ;  /* 0x000000362d00720c */ /* 0x080fe20003f66270 */
[----:B------:R-:W-:Y:S01]  /*2170*/  VIADD R45, R57, 0xa0 ;  /* 0x000000a0392d7836 */ /* 0x000fe20000000000 */
[----:B------:R-:W-:-:S02]  /*2180*/  ISETP.GE.AND P1, PT, R47, R54, PT ;  /* 0x000000362f00720c */ /* 0x000fc40003f26270 */
[-C--:B------:R-:W-:Y:S01]  /*2190*/  ISETP.GE.AND P2, PT, R3, R54.reuse, PT ;  /* 0x000000360300720c */ /* 0x080fe20003f46270 */
[----:B------:R-:W-:Y:S01]  /*21a0*/  VIADD R3, R57, 0xc0 ;  /* 0x000000c039037836 */ /* 0x000fe20000000000 */
[-C--:B------:R-:W-:Y:S01]  /*21b0*/  ISETP.GE.AND P6, PT, R45, R54.reuse, PT ;  /* 0x000000362d00720c */ /* 0x080fe20003fc6270 */
[----:B------:R-:W-:Y:S02]  /*21c0*/  VIADD R45, R57, 0xe0 ;  /* 0x000000e0392d7836 */ /* 0x000fe40000000000 */
[----:B------:R0:W5:Y:S01]  /*21d0*/  @!P5 LDG.E R11, desc[UR6][R8.64] ;  /* 0x00000006080bd981 */ /* 0x000162000c1e1900 */
[-C--:B------:R-:W-:Y:S01]  /*21e0*/  ISETP.GE.AND P5, PT, R3, R54.reuse, PT ;  /* 0x000000360300720c */ /* 0x080fe20003fa6270 */
[----:B------:R-:W-:Y:S02]  /*21f0*/  VIADD R3, R57, 0x100 ;  /* 0x0000010039037836 */ /* 0x000fe40000000000 */
[----:B-1----:R0:W5:Y:S01]  /*2200*/  @!P4 LDG.E R13, desc[UR6][R8.64+0x80] ;  /* 0x00008006080dc981 */ /* 0x002162000c1e1900 */
[----:B------:R-:W-:Y:S01]  /*2210*/  ISETP.GE.AND P4, PT, R45, R54, PT ;  /* 0x000000362d00720c */ /* 0x000fe20003f86270 */
[----:B------:R-:W-:-:S02]  /*2220*/  VIADD R45, R57, 0x120 ;  /* 0x00000120392d7836 */ /* 0x000fc40000000000 */
[----:B------:R0:W5:Y:S01]  /*2230*/  @!P3 LDG.E R15, desc[UR6][R8.64+0x100] ;  /* 0x00010006080fb981 */ /* 0x000162000c1e1900 */
[-C--:B------:R-:W-:Y:S01]  /*2240*/  ISETP.GE.AND P3, PT, R3, R54.reuse, PT ;  /* 0x000000360300720c */ /* 0x080fe20003f66270 */
[----:B------:R-:W-:Y:S02]  /*2250*/  VIADD R3, R57, 0x140 ;  /* 0x0000014039037836 */ /* 0x000fe40000000000 */
[----:B------:R0:W5:Y:S01]  /*2260*/  @!P2 LDG.E R17, desc[UR6][R8.64+0x180] ;  /* 0x000180060811a981 */ /* 0x000162000c1e1900 */
[-C--:B------:R-:W-:Y:S01]  /*2270*/  ISETP.GE.AND P2, PT, R45, R54.reuse, PT ;  /* 0x000000362d00720c */ /* 0x080fe20003f46270 */
[----:B------:R-:W-:Y:S02]  /*2280*/  VIADD R45, R57, 0x160 ;  /* 0x00000160392d7836 */ /* 0x000fe40000000000 */
[----:B------:R0:W5:Y:S01]  /*2290*/  @!P1 LDG.E R19, desc[UR6][R8.64+0x200] ;  /* 0x0002000608139981 */ /* 0x000162000c1e1900 */
        /* <DEDUP_REMOVED lines=15> */
[----:B------:R-:W-:-:S03]  /*2390*/  ISETP.GE.AND P2, PT, R45, R54, PT ;  /* 0x000000362d00720c */ /* 0x000fc60003f46270 */
[----:B------:R0:W5:Y:S01]  /*23a0*/  @!P1 LDG.E R31, desc[UR6][R8.64+0x500] ;  /* 0x00050006081f9981 */ /* 0x000162000c1e1900 */
[----:B------:R-:W-:-:S03]  /*23b0*/  ISETP.GE.AND P1, PT, R3, R54, PT ;  /* 0x000000360300720c */ /* 0x000fc60003f26270 */
[----:B------:R0:W5:Y:S04]  /*23c0*/  @!P6 LDG.E R33, desc[UR6][R8.64+0x580] ;  /* 0x000580060821e981 */ /* 0x000168000c1e1900 */
[----:B------:R0:W5:Y:S04]  /*23d0*/  @!P5 LDG.E R35, desc[UR6][R8.64+0x600] ;  /* 0x000600060823d981 */ /* 0x000168000c1e1900 */
[----:B------:R0:W5:Y:S04]  /*23e0*/  @!P4 LDG.E R37, desc[UR6][R8.64+0x680] ;  /* 0x000680060825c981 */ /* 0x000168000c1e1900 */
[----:B------:R0:W5:Y:S04]  /*23f0*/  @!P3 LDG.E R39, desc[UR6][R8.64+0x700] ;  /* 0x000700060827b981 */ /* 0x000168000c1e1900 */
[----:B------:R0:W5:Y:S04]  /*2400*/  @!P2 LDG.E R41, desc[UR6][R8.64+0x780] ;  /* 0x000780060829a981 */ /* 0x000168000c1e1900 */
[----:B------:R0:W5:Y:S02]  /*2410*/  @!P1 LDG.E R43, desc[UR6][R8.64+0x800] ;  /* 0x00080006082b9981 */ /* 0x000164000c1e1900 */
.L_x_27:
[----:B------:R-:W-:Y:S05]  /*2420*/  @P0 BRA `(.L_x_28) ;  /* 0x0000000000540947 */ /* 0x000fea0003800000 */
[----:B------:R-:W1:Y:S02]  /*2430*/  LDCU.64 UR4, c[0x0][0x3b0] ;  /* 0x00007600ff0477ac */ /* 0x000e640008000a00 */
[----:B-1----:R-:W-:-:S04]  /*2440*/  LEA R2, P0, R0, UR4, 0x2 ;  /* 0x0000000400027c11 */ /* 0x002fc8000f8010ff */
[----:B------:R-:W-:-:S05]  /*2450*/  LEA.HI.X R3, R0, UR5, R7, 0x2, P0 ;  /* 0x0000000500037c11 */ /* 0x000fca00080f1407 */
[----:B-----5:R-:W-:Y:S04]  /*2460*/  STG.E desc[UR6][R2.64], R11 ;  /* 0x0000000b02007986 */ /* 0x020fe8000c101906 */
[----:B------:R-:W-:Y:S04]  /*2470*/  STG.E desc[UR6][R2.64+0x80], R13 ;  /* 0x0000800d02007986 */ /* 0x000fe8000c101906 */
        /* <DEDUP_REMOVED lines=14> */
[----:B------:R-:W-:Y:S01]  /*2560*/  STG.E desc[UR6][R2.64+0x800], R43 ;  /* 0x0008002b02007986 */ /* 0x000fe2000c101906 */
[----:B------:R-:W-:Y:S05]  /*2570*/  EXIT ;  /* 0x000000000000794d */ /* 0x000fea0003800000 */
.L_x_28:
[----:B------:R-:W1:Y:S01]  /*2580*/  LDCU.64 UR4, c[0x0][0x3b0] ;  /* 0x00007600ff0477ac */ /* 0x000e620008000a00 */
[----:B------:R-:W-:Y:S02]  /*2590*/  IMAD R42, R42, -0x1980, R5 ;  /* 0xffffe6802a2a7824 */ /* 0x000fe400078e0205 */
[C---:B------:R-:W-:Y:S02]  /*25a0*/  VIADD R5, R57.reuse, 0x40 ;  /* 0x0000004039057836 */ /* 0x040fe40000000000 */
[C---:B------:R-:W-:Y:S01]  /*25b0*/  VIADD R3, R57.reuse, 0x20 ;  /* 0x0000002039037836 */ /* 0x040fe20000000000 */
[CC--:B------:R-:W-:Y:S01]  /*25c0*/  ISETP.GE.AND P3, PT, R57.reuse, R42.reuse, PT ;  /* 0x0000002a3900720c */ /* 0x0c0fe20003f66270 */
[----:B0--3--:R-:W-:Y:S01]  /*25d0*/  VIADD R9, R57, 0x60 ;  /* 0x0000006039097836 */ /* 0x009fe20000000000 */
[-C--:B------:R-:W-:Y:S01]  /*25e0*/  ISETP.GE.AND P1, PT, R5, R42.reuse, PT ;  /* 0x0000002a0500720c */ /* 0x080fe20003f26270 */
[----:B------:R-:W-:Y:S01]  /*25f0*/  VIADD R5, R57, 0x80 ;  /* 0x0000008039057836 */ /* 0x000fe20000000000 */
[-C--:B------:R-:W-:Y:S01]  /*2600*/  ISETP.GE.AND P2, PT, R3, R42.reuse, PT ;  /* 0x0000002a0300720c */ /* 0x080fe20003f46270 */
[----:B------:R-:W-:Y:S01]  /*2610*/  VIADD R45, R57, 0xc0 ;  /* 0x000000c0392d7836 */ /* 0x000fe20000000000 */
[-C--:B------:R-:W-:Y:S01]  /*2620*/  ISETP.GE.AND P0, PT, R9, R42.reuse, PT ;  /* 0x0000002a0900720c */ /* 0x080fe20003f06270 */
[----:B------:R-:W-:Y:S01]  /*2630*/  VIADD R9, R57, 0xa0 ;  /* 0x000000a039097836 */ /* 0x000fe20000000000 */
[----:B------:R-:W-:Y:S01]  /*2640*/  ISETP.GE.AND P6, PT, R5, R42, PT ;  /* 0x0000002a0500720c */ /* 0x000fe20003fc6270 */
[----:B------:R-:W-:Y:S01]  /*2650*/  VIADD R5, R57, 0xe0 ;  /* 0x000000e039057836 */ /* 0x000fe20000000000 */
[----:B-1----:R-:W-:-:S02]  /*2660*/  LEA R2, P4, R0, UR4, 0x2 ;  /* 0x0000000400027c11 */ /* 0x002fc4000f8810ff */
[-C--:B------:R-:W-:Y:S02]  /*2670*/  ISETP.GE.AND P5, PT, R9, R42.reuse, PT ;  /* 0x0000002a0900720c */ /* 0x080fe40003fa6270 */
[----:B------:R-:W-:Y:S01]  /*2680*/  LEA.HI.X R3, R0, UR5, R7, 0x2, P4 ;  /* 0x0000000500037c11 */ /* 0x000fe2000a0f1407 */
[----:B------:R-:W-:Y:S01]  /*2690*/  VIADD R7, R57, 0x100 ;  /* 0x0000010039077836 */ /* 0x000fe20000000000 */
[----:B------:R-:W-:-:S03]  /*26a0*/  ISETP.GE.AND P4, PT, R45, R42, PT ;  /* 0x0000002a2d00720c */ /* 0x000fc60003f86270 */
[----:B-----5:R0:W-:Y:S01]  /*26b0*/  @!P3 STG.E desc[UR6][R2.64], R11 ;  /* 0x0000000b0200b986 */ /* 0x0201e2000c101906 */
        /* <DEDUP_REMOVED lines=19> */
[C---:B------:R-:W-:Y:S02]  /*27f0*/  VIADD R5, R57.reuse, 0x1e0 ;  /* 0x000001e039057836 */ /* 0x040fe40000000000 */
[----:B------:R-:W-:Y:S01]  /*2800*/  VIADD R57, R57, 0x200 ;  /* 0x0000020039397836 */ /* 0x000fe20000000000 */
[----:B------:R0:W-:Y:S01]  /*2810*/  @!P3 STG.E desc[UR6][R2.64+0x380], R25 ;  /* 0x000380190200b986 */ /* 0x0001e2000c101906 */
[----:B------:R-:W-:-:S03]  /*2820*/  ISETP.GE.AND P3, PT, R7, R42, PT ;  /* 0x0000002a0700720c */ /* 0x000fc60003f66270 */
        /* <DEDUP_REMOVED lines=9> */
[----:B------:R0:W-:Y:S01]  /*28c0*/  @!P2 STG.E desc[UR6][R2.64+0x780], R41 ;  /* 0x000780290200a986 */ /* 0x0001e2000c101906 */
[----:B------:R-:W-:Y:S05]  /*28d0*/  @P1 EXIT ;  /* 0x000000000000194d */ /* 0x000fea0003800000 */
[----:B------:R-:W-:Y:S01]  /*28e0*/  STG.E desc[UR6][R2.64+0x800], R43 ;  /* 0x0008002b02007986 */ /* 0x000fe2000c101906 */
[----:B------:R-:W-:Y:S05]  /*28f0*/  EXIT ;  /* 0x000000000000794d */ /* 0x000fea0003800000 */
.L_x_14:
[----:B------:R-:W-:Y:S01]  /*2900*/  IMAD.MOV.U32 R2, RZ, RZ, RZ ;  /* 0x000000ffff027224 */ /* 0x000fe200078e00ff */
[C---:B------:R-:W-:Y:S01]  /*2910*/  ISETP.GT.U32.AND P0, PT, R3.reuse, 0x1f, PT ;  /* 0x0000001f0300780c */ /* 0x040fe20003f04070 */
[----:B------:R-:W-:Y:S05]  /*2920*/  WARPSYNC.ALL ;  /* 0x0000000000007948 */ /* 0x000fea0003800000 */
[----:B------:R-:W-:-:S04]  /*2930*/  IMAD.HI.U32 R14, R3, 0x15555556, R2 ;  /* 0x15555556030e7827 */ /* 0x000fc800078e0002 */
[----:B------:R-:W-:-:S05]  /*2940*/  IMAD R15, R14, 0x4, R7 ;  /* 0x000000040e0f7824 */ /* 0x000fca00078e0207 */
[----:B------:R0:W-:Y:S01]  /*2950*/  STS [R15+0x3410], R0 ;  /* 0x003410000f007388 */ /* 0x0001e20000000800 */
[----:B------:R-:W-:Y:S06]  /*2960*/  BAR.SYNC.DEFER_BLOCKING 0x0 ;  /* 0x0000000000007b1d */ /* 0x000fec0000010000 */
[----:B------:R-:W-:Y:S05]  /*2970*/  @P0 BRA `(.L_x_29) ;  /* 0x0000000000dc0947 */ /* 0x000fea0003800000 */
[----:B------:R-:W-:Y:S01]  /*2980*/  IMAD R14, R3, 0x34, R7 ;  /* 0x00000034030e7824 */ /* 0x000fe200078e0207 */
[----:B------:R-:W-:-:S04]  /*2990*/  UMOV UR8, 0xffffffff ;  /* 0xffffffff00087882 */ /* 0x000fc80000000000 */
[----:B------:R-:W-:Y:S04]  /*29a0*/  LDS R28, [R14+0x3410] ;  /* 0x003410000e1c7984 */ /* 0x000fe80000000800 */
[----:B------:R-:W-:Y:S04]  /*29b0*/  LDS R29, [R14+0x3414] ;  /* 0x003414000e1d7984 */ /* 0x000fe80000000800 */
[----:B------:R-:W1:Y:S04]  /*29c0*/  LDS R30, [R14+0x3418] ;  /* 0x003418000e1e7984 */ /* 0x000e680000000800 */
[----:B------:R-:W-:Y:S04]  /*29d0*/  LDS R31, [R14+0x341c] ;  /* 0x00341c000e1f7984 */ /* 0x000fe80000000800 */
[----:B------:R-:W2:Y:S04]  /*29e0*/  LDS R32, [R14+0x3420] ;  /* 0x003420000e207984 */ /* 0x000ea80000000800 */
[----:B------:R-:W-:Y:S04]  /*29f0*/  LDS R33, [R14+0x3424] ;  /* 0x003424000e217984 */ /* 0x000fe80000000800 */
[----:B------:R-:W3:Y:S04]  /*2a00*/  LDS R34, [R14+0x3428] ;  /* 0x003428000e227984 */ /* 0x000ee80000000800 */
[----:B------:R-:W-:Y:S04]  /*2a10*/  LDS R35, [R14+0x342c] ;  /* 0x00342c000e237984 */ /* 0x000fe80000000800 */
[----:B------:R-:W4:Y:S04]  /*2a20*/  LDS R36, [R14+0x3430] ;  /* 0x003430000e247984 */ /* 0x000f280000000800 */
[----:B------:R-:W-:Y:S04]  /*2a30*/  LDS R37, [R14+0x3434] ;  /* 0x003434000e257984 */ /* 0x000fe80000000800 */
[----:B------:R-:W5:Y:S04]  /*2a40*/  LDS R38, [R14+0x3438] ;  /* 0x003438000e267984 */ /* 0x000f680000000800 */
[----:B------:R-:W0:Y:S01]  /*2a50*/  LDS R39, [R14+0x343c] ;  /* 0x00343c000e277984 */ /* 0x000e220000000800 */
[----:B-1----:R-:W-:-:S04]  /*2a60*/  IADD3 R40, PT, PT, R30, R29, R28 ;  /* 0x0000001d1e287210 */ /* 0x002fc80007ffe01c */
[----:B--2---:R-:W-:-:S04]  /*2a70*/  IADD3 R40, PT, PT, R32, R40, R31 ;  /* 0x0000002820287210 */ /* 0x004fc80007ffe01f */
[----:B---3--:R-:W-:-:S04]  /*2a80*/  IADD3 R40, PT, PT, R34, R40, R33 ;  /* 0x0000002822287210 */ /* 0x008fc80007ffe021 */
[----:B----4-:R-:W-:-:S04]  /*2a90*/  IADD3 R40, PT, PT, R36, R40, R35 ;  /* 0x0000002824287210 */ /* 0x010fc80007ffe023 */
[----:B-----5:R-:W-:-:S05]  /*2aa0*/  IADD3 R40, PT, PT, R38, R40, R37 ;  /* 0x0000002826287210 */ /* 0x020fca0007ffe025 */
[----:B0-----:R-:W-:Y:S01]  /*2ab0*/  IMAD.IADD R39, R39, 0x1, R40 ;  /* 0x0000000127277824 */ /* 0x001fe200078e0228 */
[----:B------:R-:W-:Y:S06]  /*2ac0*/  BRA.DIV UR8, `(.L_x_30) ;  /* 0x0000007a08547947 */ /* 0x000fec000b800000 */
[----:B------:R-:W0:Y:S02]  /*2ad0*/  SHFL.UP P0, R40, R39, 0x1, RZ ;  /* 0x0420000027287989 */ /* 0x000e2400000000ff */
[----:B0-----:R-:W-:-:S05]  /*2ae0*/  @P0 IMAD.IADD R40, R39, 0x1, R40 ;  /* 0x0000000127280824 */ /* 0x001fca00078e0228 */
[----:B------:R-:W0:Y:S02]  /*2af0*/  SHFL.UP P0, R43, R40, 0x2, RZ ;  /* 0x04400000282b7989 */ /* 0x000e2400000000ff */
[----:B0-----:R-:W-:-:S05]  /*2b00*/  @P0 IMAD.IADD R43, R40, 0x1, R43 ;  /* 0x00000001282b0824 */ /* 0x001fca00078e022b */
[----:B------:R-:W0:Y:S02]  /*2b10*/  SHFL.UP P0, R44, R43, 0x4, RZ ;  /* 0x048000002b2c7989 */ /* 0x000e2400000000ff */
[----:B0-----:R-:W-:-:S05]  /*2b20*/  @P0 IMAD.IADD R44, R43, 0x1, R44 ;  /* 0x000000012b2c0824 */ /* 0x001fca00078e022c */
[----:B------:R-:W0:Y:S02]  /*2b30*/  SHFL.UP P0, R45, R44, 0x8, RZ ;  /* 0x050000002c2d7989 */ /* 0x000e2400000000ff */
[----:B0-----:R-:W-:-:S05]  /*2b40*/  @P0 IMAD.IADD R45, R44, 0x1, R45 ;  /* 0x000000012c2d0824 */ /* 0x001fca00078e022d */
[----:B------:R0:W1:Y:S02]  /*2b50*/  SHFL.UP P0, R46, R45, 0x10, RZ ;  /* 0x060000002d2e7989 */ /* 0x00006400000000ff */
.L_x_120:
[----:B-1----:R-:W-:-:S04]  /*2b60*/  @P0 IMAD.IADD R46, R45, 0x1, R46 ;  /* 0x000000012d2e0824 */ /* 0x002fc800078e022e */
[----:B------:R-:W-:-:S04]  /*2b70*/  IMAD.IADD R39, R46, 0x1, -R39 ;  /* 0x000000012e277824 */ /* 0x000fc800078e0a27 */
[----:B------:R-:W-:Y:S01]  /*2b80*/  IMAD.IADD R28, R28, 0x1, R39 ;  /* 0x000000011c1c7824 */ /* 0x000fe200078e0227 */
[----:B------:R1:W-:Y:S03]  /*2b90*/  STS [R14+0x3410], R39 ;  /* 0x003410270e007388 */ /* 0x0003e60000000800 */
        /* <DEDUP_REMOVED lines=19> */
[----:B------:R1:W-:Y:S04]  /*2cd0*/  STS [R14+0x3438], R37 ;  /* 0x003438250e007388 */ /* 0x0003e80000000800 */
[----:B------:R1:W-:Y:S02]  /*2ce0*/  STS [R14+0x343c], R43 ;  /* 0x00343c2b0e007388 */ /* 0x0003e40000000800 */
.L_x_29:
[----:B------:R-:W-:Y:S05]  /*2cf0*/  WARPSYNC.ALL ;  /* 0x0000000000007948 */ /* 0x000fea0003800000 */
[----:B------:R-:W-:Y:S01]  /*2d00*/  BAR.SYNC.DEFER_BLOCKING 0x0 ;  /* 0x0000000000007b1d */ /* 0x000fe20000010000 */
[----:B------:R-:W-:Y:S02]  /*2d10*/  ISETP.NE.AND P0, PT, R50, RZ, PT ;  /* 0x000000ff3200720c */ /* 0x000fe40003f05270 */
[----:B-1----:R-:W-:-:S03]  /*2d20*/  SHF.R.U32.HI R28, RZ, UR5, R27 ;  /* 0x00000005ff1c7c19 */ /* 0x002fc6000801161b */
[----:B------:R-:W-:Y:S01]  /*2d30*/  BSSY.RECONVERGENT B0, `(.L_x_31) ;  /* 0x0000028000007945 */ /* 0x000fe20003800200 */
[----:B------:R-:W-:Y:S01]  /*2d40*/  LOP3.LUT R28, R28, UR4, RZ, 0x30, !PT ;  /* 0x000000041c1c7c12 */ /* 0x000fe2000f8e30ff */
[----:B0-----:R-:W0:Y:S06]  /*2d50*/  LDS R15, [R15+0x3410] ;  /* 0x003410000f0f7984 */ /* 0x001e2c0000000800 */
[----:B------:R-:W-:Y:S05]  /*2d60*/  @P0 BRA `(.L_x_32) ;  /* 0x0000000000900947 */ /* 0x000fea0003800000 */
[----:B------:R-:W0:Y:S04]  /*2d70*/  LDS R14, [R51] ;  /* 0x00000000330e7984 */ /* 0x000e280000000800 */
[----:B------:R-:W1:Y:S04]  /*2d80*/  LDS R30, [R51+0x400] ;  /* 0x00040000331e7984 */ /* 0x000e680000000800 */
[----:B------:R-:W2:Y:S04]  /*2d90*/  LDS R32, [R51+0x800] ;  /* 0x0008000033207984 */ /* 0x000ea80000000800 */
[----:B------:R-:W3:Y:S04]  /*2da0*/  LDS R34, [R51+0xc00] ;  /* 0x000c000033227984 */ /* 0x000ee80000000800 */
[----:B------:R-:W4:Y:S04]  /*2db0*/  LDS R36, [R51+0x1000] ;  /* 0x0010000033247984 */ /* 0x000f280000000800 */
[----:B------:R-:W5:Y:S04]  /*2dc0*/  LDS R38, [R51+0x1400] ;  /* 0x0014000033267984 */ /* 0x000f680000000800 */
[----:B------:R-:W5:Y:S04]  /*2dd0*/  LDS R40, [R51+0x1800] ;  /* 0x0018000033287984 */ /* 0x000f680000000800 */
[----:B------:R-:W5:Y:S04]  /*2de0*/  LDS R44, [R51+0x1c00] ;  /* 0x001c0000332c7984 */ /* 0x000f680000000800 */
[----:B------:R-:W5:Y:S04]  /*2df0*/  LDS R46, [R51+0x2000] ;  /* 0x00200000332e7984 */ /* 0x000f680000000800 */
[----:B------:R-:W5:Y:S04]  /*2e00*/  LDS R58, [R51+0x2400] ;  /* 0x00240000333a7984 */ /* 0x000f680000000800 */
[----:B------:R-:W5:Y:S01]  /*2e10*/  LDS R60, [R51+0x2800] ;  /* 0x00280000333c7984 */ /* 0x000f620000000800 */
[----:B0-----:R-:W-:-:S03]  /*2e20*/  IMAD.IADD R14, R15, 0x1, R14 ;  /* 0x000000010f0e7824 */ /* 0x001fc600078e020e */
[----:B------:R-:W0:Y:S01]  /*2e30*/  LDS R62, [R51+0x2c00] ;  /* 0x002c0000333e7984 */ /* 0x000e220000000800 */
[C---:B-1----:R-:W-:Y:S02]  /*2e40*/  IMAD.IADD R30, R15.reuse, 0x1, R30 ;  /* 0x000000010f1e7824 */ /* 0x042fe400078e021e */
[C---:B--2---:R-:W-:Y:S01]  /*2e50*/  IMAD.IADD R32, R15.reuse, 0x1, R32 ;  /* 0x000000010f207824 */ /* 0x044fe200078e0220 */
[----:B------:R1:W-:Y:S01]  /*2e60*/  STS [R51], R14 ;  /* 0x0000000e33007388 */ /* 0x0003e20000000800 */
[----:B---3--:R-:W-:-:S03]  /*2e70*/  IMAD.IADD R34, R15, 0x1, R34 ;  /* 0x000000010f227824 */ /* 0x008fc600078e0222 */
[----:B------:R1:W-:Y:S01]  /*2e80*/  STS [R51+0x400], R30 ;  /* 0x0004001e33007388 */ /* 0x0003e20000000800 */
[----:B----4-:R-:W-:-:S03]  /*2e90*/  IMAD.IADD R36, R15, 0x1, R36 ;  /* 0x000000010f247824 */ /* 0x010fc600078e0224 */
[----:B------:R1:W-:Y:S01]  /*2ea0*/  STS [R51+0x800], R32 ;  /* 0x0008002033007388 */ /* 0x0003e20000000800 */
[----:B-----5:R-:W-:-:S03]  /*2eb0*/  IMAD.IADD R38, R15, 0x1, R38 ;  /* 0x000000010f267824 */ /* 0x020fc600078e0226 */
[----:B------:R1:W-:Y:S01]  /*2ec0*/  STS [R51+0xc00], R34 ;  /* 0x000c002233007388 */ /* 0x0003e20000000800 */
[----:B------:R-:W-:-:S03]  /*2ed0*/  IMAD.IADD R40, R15, 0x1, R40 ;  /* 0x000000010f287824 */ /* 0x000fc600078e0228 */
        /* <DEDUP_REMOVED lines=9> */
[----:B0-----:R-:W-:-:S03]  /*2f70*/  IMAD.IADD R62, R15, 0x1, R62 ;  /* 0x000000010f3e7824 */ /* 0x001fc600078e023e */
[----:B------:R1:W-:Y:S04]  /*2f80*/  STS [R51+0x2400], R58 ;  /* 0x0024003a33007388 */ /* 0x0003e80000000800 */
[----:B------:R1:W-:Y:S04]  /*2f90*/  STS [R51+0x2800], R60 ;  /* 0x0028003c33007388 */ /* 0x0003e80000000800 */
[----:B------:R1:W-:Y:S02]  /*2fa0*/  STS [R51+0x2c00], R62 ;  /* 0x002c003e33007388 */ /* 0x0003e40000000800 */
.L_x_32:
[----:B------:R-:W-:Y:S05]  /*2fb0*/  BSYNC.RECONVERGENT B0 ;  /* 0x0000000000007941 */ /* 0x000fea0003800200 */
.L_x_31:
[----:B------:R-:W-:Y:S01]  /*2fc0*/  BAR.SYNC.DEFER_BLOCKING 0x0 ;  /* 0x0000000000007b1d */ /* 0x000fe20000010000 */
[----:B------:R-:W-:Y:S01]  /*2fd0*/  R2P PR, R28, 0x7f ;  /* 0x0000007f1c007804 */ /* 0x000fe20000000000 */
[----:B------:R-:W-:-:S04]  /*2fe0*/  IMAD.MOV.U32 R47, RZ, RZ, RZ ;  /* 0x000000ffff2f7224 */ /* 0x000fc800078e00ff */
[----:B------:R-:W-:Y:S08]  /*2ff0*/  BSSY.RECONVERGENT B0, `(.L_x_33) ;  /* 0x0000024000007945 */ /* 0x000ff00003800200 */
[----:B-1----:R-:W-:Y:S02]  /*3000*/  VOTE.ANY R14, PT, P0 ;  /* 0x00000000000e7806 */ /* 0x002fe400000e0100 */
[----:B------:R-:W-:-:S02]  /*3010*/  VOTE.ANY R29, PT, P1 ;  /* 0x00000000001d7806 */ /* 0x000fc400008e0100 */
[----:B------:R-:W-:Y:S02]  /*3020*/  @!P0 LOP3.LUT R14, RZ, R14, RZ, 0x33, !PT ;  /* 0x0000000eff0e8212 */ /* 0x000fe400078e33ff */
[----:B------:R-:W-:Y:S02]  /*3030*/  VOTE.ANY R31, PT, P2 ;  /* 0x00000000001f7806 */ /* 0x000fe400010e0100 */
[----:B------:R-:W-:Y:S02]  /*3040*/  @!P1 LOP3.LUT R29, RZ, R29, RZ, 0x33, !PT ;  /* 0x0000001dff1d9212 */ /* 0x000fe400078e33ff */
[----:B------:R-:W-:Y:S02]  /*3050*/  VOTE.ANY R33, PT, P3 ;  /* 0x0000000000217806 */ /* 0x000fe400018e0100 */
[----:B------:R-:W-:Y:S02]  /*3060*/  @!P2 LOP3.LUT R31, RZ, R31, RZ, 0x33, !PT ;  /* 0x0000001fff1fa212 */ /* 0x000fe400078e33ff */
[----:B------:R-:W-:-:S02]  /*3070*/  LOP3.LUT R14, R29, R14, RZ, 0xc0, !PT ;  /* 0x0000000e1d0e7212 */ /* 0x000fc400078ec0ff */
[----:B------:R-:W-:Y:S02]  /*3080*/  @!P3 LOP3.LUT R33, RZ, R33, RZ, 0x33, !PT ;  /* 0x00000021ff21b212 */ /* 0x000fe400078e33ff */
[----:B------:R-:W-:Y:S02]  /*3090*/  LOP3.LUT R14, R31, R14, RZ, 0xc0, !PT ;  /* 0x0000000e1f0e7212 */ /* 0x000fe400078ec0ff */
[----:B------:R-:W-:Y:S02]  /*30a0*/  VOTE.ANY R29, PT, P4 ;  /* 0x00000000001d7806 */ /* 0x000fe400020e0100 */
[----:B------:R-:W-:Y:S02]  /*30b0*/  LOP3.LUT R14, R33, R14, RZ, 0xc0, !PT ;  /* 0x0000000e210e7212 */ /* 0x000fe400078ec0ff */
[----:B------:R-:W-:Y:S02]  /*30c0*/  @!P4 LOP3.LUT R29, RZ, R29, RZ, 0x33, !PT ;  /* 0x0000001dff1dc212 */ /* 0x000fe400078e33ff */
[----:B------:R-:W-:-:S02]  /*30d0*/  VOTE.ANY R31, PT, P5 ;  /* 0x00000000001f7806 */ /* 0x000fc400028e0100 */
[----:B------:R-:W-:Y:S01]  /*30e0*/  LOP3.LUT R14, R29, R14, RZ, 0xc0, !PT ;  /* 0x0000000e1d0e7212 */ /* 0x000fe200078ec0ff */
[----:B------:R-:W-:Y:S01]  /*30f0*/  IMAD.SHL.U32 R29, R3, 0x20, RZ ;  /* 0x00000020031d7824 */ /* 0x000fe200078e00ff */
[----:B------:R-:W-:Y:S02]  /*3100*/  LOP3.LUT P0, RZ, R28, 0x80, RZ, 0xc0, !PT ;  /* 0x000000801cff7812 */ /* 0x000fe4000780c0ff */
[----:B------:R-:W-:Y:S02]  /*3110*/  @!P5 LOP3.LUT R31, RZ, R31, RZ, 0x33, !PT ;  /* 0x0000001fff1fd212 */ /* 0x000fe400078e33ff */
[----:B------:R-:W-:Y:S02]  /*3120*/  VOTE.ANY R30, PT, P6 ;  /* 0x00000000001e7806 */ /* 0x000fe400030e0100 */
[----:B------:R-:W-:Y:S02]  /*3130*/  LOP3.LUT R31, R31, R14, RZ, 0xc0, !PT ;  /* 0x0000000e1f1f7212 */ /* 0x000fe400078ec0ff */
[----:B------:R-:W1:Y:S01]  /*3140*/  S2R R14, SR_LEMASK ;  /* 0x00000000000e7919 */ /* 0x000e620000003a00 */
[----:B------:R-:W-:-:S04]  /*3150*/  @!P6 LOP3.LUT R30, RZ, R30, RZ, 0x33, !PT ;  /* 0x0000001eff1ee212 */ /* 0x000fc800078e33ff */
[----:B------:R-:W-:Y:S02]  /*3160*/  VOTE.ANY R32, PT, P0 ;  /* 0x0000000000207806 */ /* 0x000fe400000e0100 */
[----:B------:R-:W-:Y:S02]  /*3170*/  LOP3.LUT R31, R30, R31, RZ, 0xc0, !PT ;  /* 0x0000001f1e1f7212 */ /* 0x000fe400078ec0ff */
[----:B------:R-:W-:Y:S02]  /*3180*/  @!P0 LOP3.LUT R32, RZ, R32, RZ, 0x33, !PT ;  /* 0x00000020ff208212 */ /* 0x000fe400078e33ff */
[----:B------:R-:W-:Y:S02]  /*3190*/  LOP3.LUT R30, R29, 0x7c00, RZ, 0xc0, !PT ;  /* 0x00007c001d1e7812 */ /* 0x000fe400078ec0ff */
[----:B------:R-:W-:-:S03]  /*31a0*/  LOP3.LUT R31, R32, R31, RZ, 0xc0, !PT ;  /* 0x0000001f201f7212 */ /* 0x000fc600078ec0ff */
[----:B------:R-:W-:Y:S01]  /*31b0*/  IMAD.IADD R29, R7, 0x1, R30 ;  /* 0x00000001071d7824 */ /* 0x000fe200078e021e */
[----:B------:R-:W2:Y:S01]  /*31c0*/  FLO.U32 R32, R31 ;  /* 0x0000001f00207300 */ /* 0x000ea200000e0000 */
[----:B-1----:R-:W-:Y:S02]  /*31d0*/  LOP3.LUT R44, R14, R31, RZ, 0xc0, !PT ;  /* 0x0000001f0e2c7212 */ /* 0x002fe400078ec0ff */
[----:B--2---:R-:W-:-:S05]  /*31e0*/  ISETP.NE.AND P0, PT, R24, R32, PT ;  /* 0x000000201800720c */ /* 0x004fca0003f05270 */
[----:B------:R-:W1:Y:S08]  /*31f0*/  POPC R44, R44 ;  /* 0x0000002c002c7309 */ /* 0x000e700000000000 */
[----:B------:R-:W-:Y:S05]  /*3200*/  @P0 BRA `(.L_x_34) ;  /* 0x0000000000080947 */ /* 0x000fea0003800000 */
[----:B------:R-:W-:-:S06]  /*3210*/  IMAD R47, R28, 0x4, R29 ;  /* 0x000000041c2f7824 */ /* 0x000fcc00078e021d */
[----:B-1----:R2:W3:Y:S02]  /*3220*/  ATOMS.ADD R47, [R47], R44 ;  /* 0x0000002c2f2f738c */ /* 0x0024e40000000000 */
.L_x_34:
[----:B------:R-:W-:Y:S05]  /*3230*/  BSYNC.RECONVERGENT B0 ;  /* 0x0000000000007941 */ /* 0x000fea0003800200 */
.L_x_33:
[----:B------:R-:W-:Y:S01]  /*3240*/  R2P PR, R52, 0x7f ;  /* 0x0000007f34007804 */ /* 0x000fe20000000000 */
[----:B---3--:R3:W4:Y:S01]  /*3250*/  SHFL.IDX PT, R47, R47, R32, 0x1f ;  /* 0x00001f202f2f7589 */ /* 0x00872200000e0000 */
[----:B------:R-:W-:Y:S01]  /*3260*/  BSSY.RECONVERGENT B0, `(.L_x_35) ;  /* 0x0000021000007945 */ /* 0x000fe20003800200 */
[----:B------:R-:W-:-:S10]  /*3270*/  IMAD.MOV.U32 R49, RZ, RZ, RZ ;  /* 0x000000ffff317224 */ /* 0x000fd400078e00ff */
[----:B------:R-:W-:Y:S02]  /*3280*/  VOTE.ANY R28, PT, P0 ;  /* 0x00000000001c7806 */ /* 0x000fe400000e0100 */
[----:B------:R-:W-:Y:S02]  /*3290*/  VOTE.ANY R31, PT, P1 ;  /* 0x00000000001f7806 */ /* 0x000fe400008e0100 */
[----:B------:R-:W-:Y:S02]  /*32a0*/  @!P0 LOP3.LUT R28, RZ, R28, RZ, 0x33, !PT ;  /* 0x0000001cff1c8212 */ /* 0x000fe400078e33ff */
[----:B------:R-:W-:Y:S02]  /*32b0*/  VOTE.ANY R33, PT, P2 ;  /* 0x0000000000217806 */ /* 0x000fe400010e0100 */
[----:B------:R-:W-:Y:S02]  /*32c0*/  @!P1 LOP3.LUT R31, RZ, R31, RZ, 0x33, !PT ;  /* 0x0000001fff1f9212 */ /* 0x000fe400078e33ff */
[----:B------:R-:W-:-:S02]  /*32d0*/  @!P2 LOP3.LUT R33, RZ, R33, RZ, 0x33, !PT ;  /* 0x00000021ff21a212 */ /* 0x000fc400078e33ff */
[----:B------:R-:W-:Y:S02]  /*32e0*/  LOP3.LUT R28, R31, R28, RZ, 0xc0, !PT ;  /* 0x0000001c1f1c7212 */ /* 0x000fe400078ec0ff */
[----:B------:R-:W-:Y:S02]  /*32f0*/  VOTE.ANY R31, PT, P3 ;  /* 0x00000000001f7806 */ /* 0x000fe400018e0100 */
[----:B------:R-:W-:Y:S02]  /*3300*/  LOP3.LUT R28, R33, R28, RZ, 0xc0, !PT ;  /* 0x0000001c211c7212 */ /* 0x000fe400078ec0ff */
[----:B------:R-:W-:Y:S02]  /*3310*/  LOP3.LUT P0, RZ, R52, 0x80, RZ, 0xc0, !PT ;  /* 0x0000008034ff7812 */ /* 0x000fe4000780c0ff */
[----:B------:R-:W-:Y:S02]  /*3320*/  VOTE.ANY R33, PT, P4 ;  /* 0x0000000000217806 */ /* 0x000fe400020e0100 */
[----:B------:R-:W-:-:S02]  /*3330*/  @!P3 LOP3.LUT R31, RZ, R31, RZ, 0x33, !PT ;  /* 0x0000001fff1fb212 */ /* 0x000fc400078e33ff */
[----:B------:R-:W-:Y:S02]  /*3340*/  @!P4 LOP3.LUT R33, RZ, R33, RZ, 0x33, !PT ;  /* 0x00000021ff21c212 */ /* 0x000fe400078e33ff */
[----:B------:R-:W-:Y:S02]  /*3350*/  LOP3.LUT R28, R31, R28, RZ, 0xc0, !PT ;  /* 0x0000001c1f1c7212 */ /* 0x000fe400078ec0ff */
[----:B------:R-:W-:Y:S02]  /*3360*/  VOTE.ANY R31, PT, P5 ;  /* 0x00000000001f7806 */ /* 0x000fe400028e0100 */
[----:B------:R-:W-:Y:S02]  /*3370*/  LOP3.LUT R28, R33, R28, RZ, 0xc0, !PT ;  /* 0x0000001c211c7212 */ /* 0x000fe400078ec0ff */
[----:B------:R-:W-:Y:S02]  /*3380*/  VOTE.ANY R33, PT, P6 ;  /* 0x0000000000217806 */ /* 0x000fe400030e0100 */
[----:B------:R-:W-:-:S02]  /*3390*/  @!P5 LOP3.LUT R31, RZ, R31, RZ, 0x33, !PT ;  /* 0x0000001fff1fd212 */ /* 0x000fc400078e33ff */
[----:B------:R-:W-:Y:S02]  /*33a0*/  VOTE.ANY R35, PT, P0 ;  /* 0x0000000000237806 */ /* 0x000fe400000e0100 */
[----:B------:R-:W-:Y:S02]  /*33b0*/  @!P6 LOP3.LUT R33, RZ, R33, RZ, 0x33, !PT ;  /* 0x00000021ff21e212 */ /* 0x000fe400078e33ff */
[----:B------:R-:W-:Y:S02]  /*33c0*/  LOP3.LUT R28, R31, R28, RZ, 0xc0, !PT ;  /* 0x0000001c1f1c7212 */ /* 0x000fe400078ec0ff */
[----:B------:R-:W-:Y:S02]  /*33d0*/  @!P0 LOP3.LUT R35, RZ, R35, RZ, 0x33, !PT ;  /* 0x00000023ff238212 */ /* 0x000fe400078e33ff */
[----:B------:R-:W-:-:S04]  /*33e0*/  LOP3.LUT R28, R33, R28, RZ, 0xc0, !PT ;  /* 0x0000001c211c7212 */ /* 0x000fc800078ec0ff */
[----:B------:R-:W-:-:S04]  /*33f0*/  LOP3.LUT R35, R35, R28, RZ, 0xc0, !PT ;  /* 0x0000001c23237212 */ /* 0x000fc800078ec0ff */
[----:B------:R-:W5:Y:S01]  /*3400*/  FLO.U32 R30, R35 ;  /* 0x00000023001e7300 */ /* 0x000f6200000e0000 */
[----:B------:R-:W-:-:S07]  /*3410*/  LOP3.LUT R46, R14, R35, RZ, 0xc0, !PT ;  /* 0x000000230e2e7212 */ /* 0x000fce00078ec0ff */
[----:B------:R-:W0:Y:S01]  /*3420*/  POPC R46, R46 ;  /* 0x0000002e002e7309 */ /* 0x000e220000000000 */
[----:B-----5:R-:W-:-:S13]  /*3430*/  ISETP.NE.AND P0, PT, R24, R30, PT ;  /* 0x0000001e1800720c */ /* 0x020fda0003f05270 */
[----:B0--34-:R-:W-:Y:S05]  /*3440*/  @P0 BRA `(.L_x_36) ;  /* 0x0000000000080947 */ /* 0x019fea0003800000 */
[----:B------:R-:W-:-:S06]  /*3450*/  IMAD R49, R52, 0x4, R29 ;  /* 0x0000000434317824 */ /* 0x000fcc00078e021d */
[----:B------:R0:W3:Y:S02]  /*3460*/  ATOMS.ADD R49, [R49], R46 ;  /* 0x0000002e3131738c */ /* 0x0000e40000000000 */
.L_x_36:
[----:B------:R-:W-:Y:S05]  /*3470*/  BSYNC.RECONVERGENT B0 ;  /* 0x0000000000007941 */ /* 0x000fea0003800200 */
.L_x_35:
        /* <DEDUP_REMOVED lines=35> */
.L_x_38:
[----:B------:R-:W-:Y:S05]  /*36b0*/  BSYNC.RECONVERGENT B0 ;  /* 0x0000000000007941 */ /* 0x000fea0003800200 */
.L_x_37:
        /* <DEDUP_REMOVED lines=27> */
[----:B------:R-:W-:Y:S02]  /*3870*/  LOP3.LUT R35, R35, R28, RZ, 0xc0, !PT ;  /* 0x0000001c23237212 */ /* 0x000fe400078ec0ff */
[----:B------:R-:W-:Y:S02]  /*3880*/  SHF.R.U32.HI R28, RZ, UR5, R23 ;  /* 0x00000005ff1c7c19 */ /* 0x000fe40008011617 */
[----:B------:R-:W5:Y:S01]  /*3890*/  FLO.U32 R39, R35 ;  /* 0x0000002300277300 */ /* 0x000f6200000e0000 */
[----:B------:R-:W-:Y:S02]  /*38a0*/  LOP3.LUT R53, R14, R35, RZ, 0xc0, !PT ;  /* 0x000000230e357212 */ /* 0x000fe400078ec0ff */
[----:B------:R-:W-:-:S05]  /*38b0*/  LOP3.LUT R30, R28, UR4, RZ, 0x30, !PT ;  /* 0x000000041c1e7c12 */ /* 0x000fca000f8e30ff */
[----:B------:R-:W0:Y:S01]  /*38c0*/  POPC R53, R53 ;  /* 0x0000003500357309 */ /* 0x000e220000000000 */
[----:B-----5:R-:W-:-:S13]  /*38d0*/  ISETP.NE.AND P0, PT, R24, R39, PT ;  /* 0x000000271800720c */ /* 0x020fda0003f05270 */
[----:B0--34-:R-:W-:Y:S05]  /*38e0*/  @P0 BRA `(.L_x_40) ;  /* 0x0000000000080947 */ /* 0x019fea0003800000 */
[----:B------:R-:W-:-:S05]  /*38f0*/  IMAD R48, R48, 0x4, R29 ;  /* 0x0000000430307824 */ /* 0x000fca00078e021d */
[----:B------:R0:W3:Y:S02]  /*3900*/  ATOMS.ADD R56, [R48], R53 ;  /* 0x000000353038738c */ /* 0x0000e40000000000 */
.L_x_40:
[----:B------:R-:W-:Y:S05]  /*3910*/  BSYNC.RECONVERGENT B0 ;  /* 0x0000000000007941 */ /* 0x000fea0003800200 */
.L_x_39:
        /* <DEDUP_REMOVED lines=30> */
[----:B0-----:R-:W-:Y:S02]  /*3b00*/  LOP3.LUT R48, R14, R35, RZ, 0xc0, !PT ;  /* 0x000000230e307212 */ /* 0x001fe400078ec0ff */
[----:B------:R-:W-:-:S05]  /*3b10*/  LOP3.LUT R34, R28, UR4, RZ, 0x30, !PT ;  /* 0x000000041c227c12 */ /* 0x000fca000f8e30ff */
[----:B------:R-:W0:Y:S01]  /*3b20*/  POPC R48, R48 ;  /* 0x0000003000307309 */ /* 0x000e220000000000 */
[----:B-----5:R-:W-:-:S13]  /*3b30*/  ISETP.NE.AND P0, PT, R24, R32, PT ;  /* 0x000000201800720c */ /* 0x020fda0003f05270 */
[----:B0--34-:R-:W-:Y:S05]  /*3b40*/  @P0 BRA `(.L_x_42) ;  /* 0x0000000000080947 */ /* 0x019fea0003800000 */
[----:B------:R-:W-:-:S06]  /*3b50*/  IMAD R45, R30, 0x4, R29 ;  /* 0x000000041e2d7824 */ /* 0x000fcc00078e021d */
[----:B------:R0:W3:Y:S02]  /*3b60*/  ATOMS.ADD R45, [R45], R48 ;  /* 0x000000302d2d738c */ /* 0x0000e40000000000 */
.L_x_42:
[----:B------:R-:W-:Y:S05]  /*3b70*/  BSYNC.RECONVERGENT B0 ;  /* 0x0000000000007941 */ /* 0x000fea0003800200 */
.L_x_41:
        /* <DEDUP_REMOVED lines=35> */
[----:B------:R-:W-:-:S06]  /*3db0*/  IMAD R36, R34, 0x4, R29 ;  /* 0x0000000422247824 */ /* 0x000fcc00078e021d */
[----:B------:R0:W3:Y:S02]  /*3dc0*/  ATOMS.ADD R36, [R36], R37 ;  /* 0x000000252424738c */ /* 0x0000e40000000000 */
.L_x_44:
[----:B------:R-:W-:Y:S05]  /*3dd0*/  BSYNC.RECONVERGENT B0 ;  /* 0x0000000000007941 */ /* 0x000fea0003800200 */
.L_x_43:
        /* <DEDUP_REMOVED lines=37> */
.L_x_46:
[----:B------:R-:W-:Y:S05]  /*4030*/  BSYNC.RECONVERGENT B0 ;  /* 0x0000000000007941 */ /* 0x000fea0003800200 */
.L_x_45:
        /* <DEDUP_REMOVED lines=37> */
.L_x_48:
[----:B------:R-:W-:Y:S05]  /*4290*/  BSYNC.RECONVERGENT B0 ;  /* 0x0000000000007941 */ /* 0x000fea0003800200 */
.L_x_47:
[----:B------:R-:W-:Y:S01]  /*42a0*/  R2P PR, R40, 0x7f ;  /* 0x0000007f28007804 */ /* 0x000fe20000000000 */
[----:B---3--:R3:W4:Y:S01]  /*42b0*/  SHFL.IDX PT, R32, R32, R55, 0x1f ;  /* 0x00001f3720207589 */ /* 0x00872200000e0000 */
[----:B------:R-:W-:Y:S01]  /*42c0*/  SHF.R.U32.HI R38, RZ, UR5, R12 ;  /* 0x00000005ff267c19 */ /* 0x000fe2000801160c */
[----:B------:R-:W-:Y:S01]  /*42d0*/  BSSY.RECONVERGENT B0, `(.L_x_49) ;  /* 0x0000022000007945 */ /* 0x000fe20003800200 */
[----:B------:R-:W-:Y:S02]  /*42e0*/  IMAD.MOV.U32 R30, RZ, RZ, RZ ;  /* 0x000000ffff1e7224 */ /* 0x000fe400078e00ff */
[----:B------:R-:W-:-:S07]  /*42f0*/  LOP3.LUT R38, R38, UR4, RZ, 0x30, !PT ;  /* 0x0000000426267c12 */ /* 0x000fce000f8e30ff */
        /* <DEDUP_REMOVED lines=31> */
.L_x_50:
[----:B------:R-:W-:Y:S05]  /*44f0*/  BSYNC.RECONVERGENT B0 ;  /* 0x0000000000007941 */ /* 0x000fea0003800200 */
.L_x_49:
        /* <DEDUP_REMOVED lines=9> */
[----:B------:R-:W-:Y:S02]  /*4590*/  @!P1 LOP3.LUT R39, RZ, R39, RZ, 0x33, !PT ;  /* 0x00000027ff279212 */ /* 0x000fe400078e33ff */
[----:B------:R-:W-:Y:S02]  /*45a0*/  VOTE.ANY R55, PT, P2 ;  /* 0x0000000000377806 */ /* 0x000fe400010e0100 */
[----:B------:R-:W-:-:S02]  /*45b0*/  LOP3.LUT R28, R39, R28, RZ, 0xc0, !PT ;  /* 0x0000001c271c7212 */ /* 0x000fc400078ec0ff */
[----:B------:R-:W-:Y:S02]  /*45c0*/  VOTE.ANY R39, PT, P3 ;  /* 0x0000000000277806 */ /* 0x000fe400018e0100 */
[----:B------:R-:W-:Y:S02]  /*45d0*/  @!P2 LOP3.LUT R55, RZ, R55, RZ, 0x33, !PT ;  /* 0x00000037ff37a212 */ /* 0x000fe400078e33ff */
[----:B------:R-:W-:Y:S02]  /*45e0*/  @!P3 LOP3.LUT R39, RZ, R39, RZ, 0x33, !PT ;  /* 0x00000027ff27b212 */ /* 0x000fe400078e33ff */
[----:B------:R-:W-:Y:S02]  /*45f0*/  LOP3.LUT R28, R55, R28, RZ, 0xc0, !PT ;  /* 0x0000001c371c7212 */ /* 0x000fe400078ec0ff */
[----:B------:R-:W-:Y:S02]  /*4600*/  LOP3.LUT P0, RZ, R38, 0x80, RZ, 0xc0, !PT ;  /* 0x0000008026ff7812 */ /* 0x000fe4000780c0ff */
[----:B------:R-:W-:-:S02]  /*4610*/  VOTE.ANY R55, PT, P4 ;  /* 0x0000000000377806 */ /* 0x000fc400020e0100 */
[----:B------:R-:W-:Y:S02]  /*4620*/  LOP3.LUT R28, R39, R28, RZ, 0xc0, !PT ;  /* 0x0000001c271c7212 */ /* 0x000fe400078ec0ff */
[----:B------:R-:W-:Y:S02]  /*4630*/  VOTE.ANY R39, PT, P5 ;  /* 0x0000000000277806 */ /* 0x000fe400028e0100 */
[----:B------:R-:W-:Y:S02]  /*4640*/  @!P4 LOP3.LUT R55, RZ, R55, RZ, 0x33, !PT ;  /* 0x00000037ff37c212 */ /* 0x000fe400078e33ff */
[----:B------:R-:W-:Y:S02]  /*4650*/  @!P5 LOP3.LUT R39, RZ, R39, RZ, 0x33, !PT ;  /* 0x00000027ff27d212 */ /* 0x000fe400078e33ff */
[----:B------:R-:W-:Y:S02]  /*4660*/  LOP3.LUT R28, R55, R28, RZ, 0xc0, !PT ;  /* 0x0000001c371c7212 */ /* 0x000fe400078ec0ff */
[----:B------:R-:W-:-:S02]  /*4670*/  VOTE.ANY R55, PT, P6 ;  /* 0x0000000000377806 */ /* 0x000fc400030e0100 */
[----:B------:R-:W-:Y:S02]  /*4680*/  LOP3.LUT R28, R39, R28, RZ, 0xc0, !PT ;  /* 0x0000001c271c7212 */ /* 0x000fe400078ec0ff */
[----:B------:R-:W-:Y:S02]  /*4690*/  VOTE.ANY R39, PT, P0 ;  /* 0x0000000000277806 */ /* 0x000fe400000e0100 */
[----:B------:R-:W-:Y:S02]  /*46a0*/  @!P6 LOP3.LUT R55, RZ, R55, RZ, 0x33, !PT ;  /* 0x00000037ff37e212 */ /* 0x000fe400078e33ff */
        /* <DEDUP_REMOVED lines=8> */
[----:B------:R-:W-:-:S05]  /*4730*/  IMAD R43, R38, 0x4, R29 ;  /* 0x00000004262b7824 */ /* 0x000fca00078e021d */
[----:B------:R0:W3:Y:S02]  /*4740*/  ATOMS.ADD R60, [R43], R28 ;  /* 0x0000001c2b3c738c */ /* 0x0000e40000000000 */
.L_x_52:
[----:B------:R-:W-:Y:S05]  /*4750*/  BSYNC.RECONVERGENT B0 ;  /* 0x0000000000007941 */ /* 0x000fea0003800200 */
.L_x_51:
[----:B------:R-:W-:Y:S01]  /*4760*/  R2P PR, R40, 0x7f ;  /* 0x0000007f28007804 */ /* 0x000fe20000000000 */
[----:B---3--:R3:W4:Y:S01]  /*4770*/  SHFL.IDX PT, R39, R60, R39, 0x1f ;  /* 0x00001f273c277589 */ /* 0x00872200000e0000 */
[----:B------:R-:W-:Y:S01]  /*4780*/  SHF.R.U32.HI R58, RZ, UR5, R16 ;  /* 0x00000005ff3a7c19 */ /* 0x000fe20008011610 */
[----:B------:R-:W-:Y:S01]  /*4790*/  BSSY.RECONVERGENT B0, `(.L_x_53) ;  /* 0x0000022000007945 */ /* 0x000fe20003800200 */
[----:B------:R-:W-:Y:S02]  /*47a0*/  IMAD.MOV.U32 R64, RZ, RZ, RZ ;  /* 0x000000ffff407224 */ /* 0x000fe400078e00ff */
[----:B------:R-:W-:-:S07]  /*47b0*/  LOP3.LUT R58, R58, UR4, RZ, 0x30, !PT ;  /* 0x000000043a3a7c12 */ /* 0x000fce000f8e30ff */
[----:B------:R-:W-:Y:S02]  /*47c0*/  VOTE.ANY R38, PT, P0 ;  /* 0x0000000000267806 */ /* 0x000fe400000e0100 */
[----:B0-----:R-:W-:Y:S02]  /*47d0*/  VOTE.ANY R43, PT, P1 ;  /* 0x00000000002b7806 */ /* 0x001fe400008e0100 */
[----:B------:R-:W-:Y:S02]  /*47e0*/  @!P0 LOP3.LUT R38, RZ, R38, RZ, 0x33, !PT ;  /* 0x00000026ff268212 */ /* 0x000fe400078e33ff */
[----:B------:R-:W-:Y:S02]  /*47f0*/  @!P1 LOP3.LUT R43, RZ, R43, RZ, 0x33, !PT ;  /* 0x0000002bff2b9212 */ /* 0x000fe400078e33ff */
[----:B------:R-:W-:Y:S02]  /*4800*/  LOP3.LUT P0, RZ, R40, 0x80, RZ, 0xc0, !PT ;  /* 0x0000008028ff7812 */ /* 0x000fe4000780c0ff */
[----:B------:R-:W-:-:S02]  /*4810*/  LOP3.LUT R38, R43, R38, RZ, 0xc0, !PT ;  /* 0x000000262b267212 */ /* 0x000fc400078ec0ff */
[----:B------:R-:W-:-:S04]  /*4820*/  VOTE.ANY R43, PT, P2 ;  /* 0x00000000002b7806 */ /* 0x000fc800010e0100 */
[----:B------:R-:W-:-:S04]  /*4830*/  @!P2 LOP3.LUT R43, RZ, R43, RZ, 0x33, !PT ;  /* 0x0000002bff2ba212 */ /* 0x000fc800078e33ff */
[----:B------:R-:W-:Y:S02]  /*4840*/  LOP3.LUT R38, R43, R38, RZ, 0xc0, !PT ;  /* 0x000000262b267212 */ /* 0x000fe400078ec0ff */
        /* <DEDUP_REMOVED lines=14> */
[----:B------:R-:W-:-:S04]  /*4930*/  LOP3.LUT R55, R43, R38, RZ, 0xc0, !PT ;  /* 0x000000262b377212 */ /* 0x000fc800078ec0ff */
[----:B------:R-:W0:Y:S01]  /*4940*/  FLO.U32 R43, R55 ;  /* 0x00000037002b7300 */ /* 0x000e2200000e0000 */
[----:B------:R-:W-:-:S07]  /*4950*/  LOP3.LUT R38, R14, R55, RZ, 0xc0, !PT ;  /* 0x000000370e267212 */ /* 0x000fce00078ec0ff */
[----:B------:R-:W1:Y:S01]  /*4960*/  POPC R38, R38 ;  /* 0x0000002600267309 */ /* 0x000e620000000000 */
[----:B0-----:R-:W-:-:S13]  /*4970*/  ISETP.NE.AND P0, PT, R24, R43, PT ;  /* 0x0000002b1800720c */ /* 0x001fda0003f05270 */
[----:B-1-34-:R-:W-:Y:S05]  /*4980*/  @P0 BRA `(.L_x_54) ;  /* 0x0000000000080947 */ /* 0x01afea0003800000 */
[----:B------:R-:W-:-:S05]  /*4990*/  IMAD R55, R40, 0x4, R29 ;  /* 0x0000000428377824 */ /* 0x000fca00078e021d */
[----:B------:R0:W1:Y:S02]  /*49a0*/  ATOMS.ADD R64, [R55], R38 ;  /* 0x000000263740738c */ /* 0x0000640000000000 */
.L_x_54:
[----:B------:R-:W-:Y:S05]  /*49b0*/  BSYNC.RECONVERGENT B0 ;  /* 0x0000000000007941 */ /* 0x000fea0003800200 */
.L_x_53:
[----:B------:R-:W-:Y:S01]  /*49c0*/  R2P PR, R58, 0x7f ;  /* 0x0000007f3a007804 */ /* 0x000fe20000000000 */
[----:B-1----:R1:W3:Y:S01]  /*49d0*/  SHFL.IDX PT, R43, R64, R43, 0x1f ;  /* 0x00001f2b402b7589 */ /* 0x0022e200000e0000 */
        /* <DEDUP_REMOVED lines=30> */
[----:B------:R-:W4:Y:S01]  /*4bc0*/  POPC R40, R40 ;  /* 0x0000002800287309 */ /* 0x000f220000000000 */
[----:B0-----:R-:W-:-:S13]  /*4bd0*/  ISETP.NE.AND P0, PT, R24, R55, PT ;  /* 0x000000371800720c */ /* 0x001fda0003f05270 */
[----:B-1-34-:R-:W-:Y:S05]  /*4be0*/  @P0 BRA `(.L_x_56) ;  /* 0x0000000000080947 */ /* 0x01afea0003800000 */
[----:B------:R-:W-:-:S05]  /*4bf0*/  IMAD R59, R58, 0x4, R29 ;  /* 0x000000043a3b7824 */ /* 0x000fca00078e021d */
[----:B------:R0:W1:Y:S02]  /*4c00*/  ATOMS.ADD R62, [R59], R40 ;  /* 0x000000283b3e738c */ /* 0x0000640000000000 */
.L_x_56:
[----:B------:R-:W-:Y:S05]  /*4c10*/  BSYNC.RECONVERGENT B0 ;  /* 0x0000000000007941 */ /* 0x000fea0003800200 */
.L_x_55:
[----:B------:R-:W-:Y:S01]  /*4c20*/  R2P PR, R60, 0x7f ;  /* 0x0000007f3c007804 */ /* 0x000fe20000000000 */
[----:B--2---:R-:W-:Y:S01]  /*4c30*/  IMAD.IADD R44, R44, 0x1, R47 ;  /* 0x000000012c2c7824 */ /* 0x004fe200078e022f */
[----:B------:R-:W-:Y:S01]  /*4c40*/  BSSY.RECONVERGENT B0, `(.L_x_57) ;  /* 0x0000025000007945 */ /* 0x000fe20003800200 */
[----:B------:R-:W-:Y:S02]  /*4c50*/  IMAD.IADD R46, R46, 0x1, R49 ;  /* 0x000000012e2e7824 */ /* 0x000fe400078e0231 */
[----:B-1----:R1:W2:Y:S01]  /*4c60*/  SHFL.IDX PT, R49, R62, R55, 0x1f ;  /* 0x00001f373e317589 */ /* 0x0022a200000e0000 */
[----:B------:R-:W-:-:S07]  /*4c70*/  IMAD.MOV.U32 R64, RZ, RZ, RZ ;  /* 0x000000ffff407224 */ /* 0x000fce00078e00ff */
[----:B------:R-:W-:Y:S02]  /*4c80*/  VOTE.ANY R58, PT, P0 ;  /* 0x00000000003a7806 */ /* 0x000fe400000e0100 */
[----:B------:R-:W-:Y:S02]  /*4c90*/  VOTE.ANY R47, PT, P1 ;  /* 0x00000000002f7806 */ /* 0x000fe400008e0100 */
        /* <DEDUP_REMOVED lines=22> */
[----:B------:R-:W-:Y:S02]  /*4e00*/  SHF.R.U32.HI R58, RZ, UR5, R6 ;  /* 0x00000005ff3a7c19 */ /* 0x000fe40008011606 */
[----:B0-----:R-:W0:Y:S01]  /*4e10*/  FLO.U32 R59, R61 ;  /* 0x0000003d003b7300 */ /* 0x001e2200000e0000 */
[----:B------:R-:W-:Y:S02]  /*4e20*/  LOP3.LUT R47, R14, R61, RZ, 0xc0, !PT ;  /* 0x0000003d0e2f7212 */ /* 0x000fe400078ec0ff */
[----:B------:R-:W-:-:S05]  /*4e30*/  LOP3.LUT R58, R58, UR4, RZ, 0x30, !PT ;  /* 0x000000043a3a7c12 */ /* 0x000fca000f8e30ff */
[----:B------:R-:W3:Y:S01]  /*4e40*/  POPC R47, R47 ;  /* 0x0000002f002f7309 */ /* 0x000ee20000000000 */
[----:B0-----:R-:W-:-:S13]  /*4e50*/  ISETP.NE.AND P0, PT, R24, R59, PT ;  /* 0x0000003b1800720c */ /* 0x001fda0003f05270 */
[----:B-123--:R-:W-:Y:S05]  /*4e60*/  @P0 BRA `(.L_x_58) ;  /* 0x0000000000080947 */ /* 0x00efea0003800000 */
[----:B------:R-:W-:-:S05]  /*4e70*/  IMAD R60, R60, 0x4, R29 ;  /* 0x000000043c3c7824 */ /* 0x000fca00078e021d */
[----:B------:R0:W1:Y:S02]  /*4e80*/  ATOMS.ADD R64, [R60], R47 ;  /* 0x0000002f3c40738c */ /* 0x0000640000000000 */
.L_x_58:
[----:B------:R-:W-:Y:S05]  /*4e90*/  BSYNC.RECONVERGENT B0 ;  /* 0x0000000000007941 */ /* 0x000fea0003800200 */
.L_x_57:
[----:B------:R-:W-:Y:S01]  /*4ea0*/  R2P PR, R58, 0x7f ;  /* 0x0000007f3a007804 */ /* 0x000fe20000000000 */
[----:B------:R-:W-:Y:S01]  /*4eb0*/  IMAD.IADD R52, R51, 0x1, R52 ;  /* 0x0000000133347824 */ /* 0x000fe200078e0234 */
[----:B-1----:R1:W2:Y:S01]  /*4ec0*/  SHFL.IDX PT, R64, R64, R59, 0x1f ;  /* 0x00001f3b40407589 */ /* 0x0022a200000e0000 */
[----:B------:R-:W-:Y:S01]  /*4ed0*/  BSSY.RECONVERGENT B0, `(.L_x_59) ;  /* 0x0000024000007945 */ /* 0x000fe20003800200 */
[----:B------:R-:W-:Y:S02]  /*4ee0*/  IMAD.IADD R56, R53, 0x1, R56 ;  /* 0x0000000135387824 */ /* 0x000fe400078e0238 */
[----:B------:R-:W-:-:S07]  /*4ef0*/  IMAD.MOV.U32 R62, RZ, RZ, RZ ;  /* 0x000000ffff3e7224 */ /* 0x000fce00078e00ff */
        /* <DEDUP_REMOVED lines=25> */
[----:B------:R-:W0:Y:S01]  /*5090*/  FLO.U32 R55, R61 ;  /* 0x0000003d00377300 */ /* 0x000e2200000e0000 */
[----:B------:R-:W-:Y:S02]  /*50a0*/  LOP3.LUT R51, R14, R61, RZ, 0xc0, !PT ;  /* 0x0000003d0e337212 */ /* 0x000fe400078ec0ff */
[----:B------:R-:W-:-:S05]  /*50b0*/  LOP3.LUT R60, R60, UR4, RZ, 0x30, !PT ;  /* 0x000000043c3c7c12 */ /* 0x000fca000f8e30ff */
[----:B------:R-:W3:Y:S01]  /*50c0*/  POPC R51, R51 ;  /* 0x0000003300337309 */ /* 0x000ee20000000000 */
[----:B0-----:R-:W-:-:S13]  /*50d0*/  ISETP.NE.AND P0, PT, R24, R55, PT ;  /* 0x000000371800720c */ /* 0x001fda0003f05270 */
[----:B-123--:R-:W-:Y:S05]  /*50e0*/  @P0 BRA `(.L_x_60) ;  /* 0x0000000000080947 */ /* 0x00efea0003800000 */
[----:B------:R-:W-:-:S05]  /*50f0*/  IMAD R58, R58, 0x4, R29 ;  /* 0x000000043a3a7824 */ /* 0x000fca00078e021d */
[----:B------:R0:W1:Y:S02]  /*5100*/  ATOMS.ADD R62, [R58], R51 ;  /* 0x000000333a3e738c */ /* 0x0000640000000000 */
.L_x_60:
[----:B------:R-:W-:Y:S05]  /*5110*/  BSYNC.RECONVERGENT B0 ;  /* 0x0000000000007941 */ /* 0x000fea0003800200 */
.L_x_59:
[----:B------:R-:W-:Y:S01]  /*5120*/  R2P PR, R60, 0x7f ;  /* 0x0000007f3c007804 */ /* 0x000fe20000000000 */
[----:B------:R-:W-:Y:S01]  /*5130*/  IMAD.IADD R48, R48, 0x1, R45 ;  /* 0x0000000130307824 */ /* 0x000fe200078e022d */
[----:B-1----:R1:W2:Y:S01]  /*5140*/  SHFL.IDX PT, R62, R62, R55, 0x1f ;  /* 0x00001f373e3e7589 */ /* 0x0022a200000e0000 */
[----:B------:R-:W-:Y:S01]  /*5150*/  BSSY.RECONVERGENT B0, `(.L_x_61) ;  /* 0x0000024000007945 */ /* 0x000fe20003800200 */
[----:B------:R-:W-:-:S09]  /*5160*/  IMAD.MOV.U32 R66, RZ, RZ, RZ ;  /* 0x000000ffff427224 */ /* 0x000fd200078e00ff */
        /* <DEDUP_REMOVED lines=23> */
[----:B------:R-:W-:Y:S01]  /*52e0*/  LOP3.LUT R53, R58, R53, RZ, 0xc0, !PT ;  /* 0x000000353a357212 */ /* 0x000fe200078ec0ff */
[----:B------:R-:W-:Y:S01]  /*52f0*/  IMAD.IADD R58, R37, 0x1, R36 ;  /* 0x00000001253a7824 */ /* 0x000fe200078e0224 */
        /* <DEDUP_REMOVED lines=9> */
.L_x_62:
[----:B------:R-:W-:Y:S05]  /*5390*/  BSYNC.RECONVERGENT B0 ;  /* 0x0000000000007941 */ /* 0x000fea0003800200 */
.L_x_61:
[----:B------:R-:W-:Y:S01]  /*53a0*/  R2P PR, R36, 0x7f ;  /* 0x0000007f24007804 */ /* 0x000fe20000000000 */
[----:B------:R-:W-:Y:S01]  /*53b0*/  IMAD.IADD R34, R35, 0x1, R34 ;  /* 0x0000000123227824 */ /* 0x000fe200078e0222 */
[----:B------:R-:W-:Y:S01]  /*53c0*/  BSSY.RECONVERGENT B0, `(.L_x_63) ;  /* 0x0000022000007945 */ /* 0x000fe20003800200 */
[----:B------:R-:W-:-:S10]  /*53d0*/  IMAD.MOV.U32 R55, RZ, RZ, RZ ;  /* 0x000000ffff377224 */ /* 0x000fd400078e00ff */
        /* <DEDUP_REMOVED lines=24> */
[----:B-1----:R0:W1:Y:S02]  /*5560*/  SHFL.IDX PT, R60, R66, R45, 0x1f ;  /* 0x00001f2d423c7589 */ /* 0x00206400000e0000 */
[----:B------:R-:W2:Y:S01]  /*5570*/  FLO.U32 R59, R53 ;  /* 0x00000035003b7300 */ /* 0x000ea200000e0000 */
[----:B------:R-:W-:-:S07]  /*5580*/  LOP3.LUT R35, R14, R53, RZ, 0xc0, !PT ;  /* 0x000000350e237212 */ /* 0x000fce00078ec0ff */
[----:B------:R-:W3:Y:S01]  /*5590*/  POPC R35, R35 ;  /* 0x0000002300237309 */ /* 0x000ee20000000000 */
[----:B--2---:R-:W-:-:S13]  /*55a0*/  ISETP.NE.AND P0, PT, R24, R59, PT ;  /* 0x0000003b1800720c */ /* 0x004fda0003f05270 */
[----:B01-3--:R-:W-:Y:S05]  /*55b0*/  @P0 BRA `(.L_x_64) ;  /* 0x0000000000080947 */ /* 0x00bfea0003800000 */
[----:B------:R-:W-:-:S05]  /*55c0*/  IMAD R36, R36, 0x4, R29 ;  /* 0x0000000424247824 */ /* 0x000fca00078e021d */
[----:B------:R0:W1:Y:S02]  /*55d0*/  ATOMS.ADD R55, [R36], R35 ;  /* 0x000000232437738c */ /* 0x0000640000000000 */
.L_x_64:
[----:B------:R-:W-:Y:S05]  /*55e0*/  BSYNC.RECONVERGENT B0 ;  /* 0x0000000000007941 */ /* 0x000fea0003800200 */
.L_x_63:
[----:B------:R-:W-:Y:S01]  /*55f0*/  R2P PR, R26, 0x7f ;  /* 0x0000007f1a007804 */ /* 0x000fe20000000000 */
[----:B01----:R0:W1:Y:S01]  /*5600*/  SHFL.IDX PT, R36, R55, R59, 0x1f ;  /* 0x00001f3b37247589 */ /* 0x00306200000e0000 */
[----:B------:R-:W-:Y:S11]  /*5610*/  BSSY.RECONVERGENT B0, `(.L_x_65) ;  /* 0x0000021000007945 */ /* 0x000ff60003800200 */
[----:B------:R-:W-:-:S02]  /*5620*/  VOTE.ANY R45, PT, P0 ;  /* 0x00000000002d7806 */ /* 0x000fc400000e0100 */
[----:B------:R-:W-:Y:S02]  /*5630*/  VOTE.ANY R66, PT, P1 ;  /* 0x0000000000427806 */ /* 0x000fe400008e0100 */
[----:B------:R-:W-:Y:S02]  /*5640*/  @!P0 LOP3.LUT R45, RZ, R45, RZ, 0x33, !PT ;  /* 0x0000002dff2d8212 */ /* 0x000fe400078e33ff */
[----:B------:R-:W-:Y:S02]  /*5650*/  @!P1 LOP3.LUT R66, RZ, R66, RZ, 0x33, !PT ;  /* 0x00000042ff429212 */ /* 0x000fe400078e33ff */
[----:B------:R-:W-:Y:S02]  /*5660*/  LOP3.LUT P0, RZ, R26, 0x80, RZ, 0xc0, !PT ;  /* 0x000000801aff7812 */ /* 0x000fe4000780c0ff */
        /* <DEDUP_REMOVED lines=19> */
[----:B------:R-:W2:Y:S01]  /*57a0*/  FLO.U32 R53, R45 ;  /* 0x0000002d00357300 */ /* 0x000ea200000e0000 */
[----:B------:R-:W-:-:S07]  /*57b0*/  LOP3.LUT R14, R14, R45, RZ, 0xc0, !PT ;  /* 0x0000002d0e0e7212 */ /* 0x000fce00078ec0ff */
[----:B0-----:R0:W3:Y:S01]  /*57c0*/  POPC R55, R14 ;  /* 0x0000000e00377309 */ /* 0x0010e20000000000 */
[----:B--2---:R-:W-:Y:S01]  /*57d0*/  ISETP.NE.AND P0, PT, R24, R53, PT ;  /* 0x000000351800720c */ /* 0x004fe20003f05270 */
[----:B------:R-:W-:-:S12]  /*57e0*/  IMAD.MOV.U32 R24, RZ, RZ, RZ ;  /* 0x000000ffff187224 */ /* 0x000fd800078e00ff */
[----:B01-3--:R-:W-:Y:S05]  /*57f0*/  @P0 BRA `(.L_x_66) ;  /* 0x0000000000080947 */ /* 0x00bfea0003800000 */
[----:B------:R-:W-:-:S06]  /*5800*/  IMAD R24, R26, 0x4, R29 ;  /* 0x000000041a187824 */ /* 0x000fcc00078e021d */
[----:B------:R0:W1:Y:S02]  /*5810*/  ATOMS.ADD R24, [R24], R55 ;  /* 0x000000371818738c */ /* 0x0000640000000000 */
.L_x_66:
[----:B------:R-:W-:Y:S05]  /*5820*/  BSYNC.RECONVERGENT B0 ;  /* 0x0000000000007941 */ /* 0x000fea0003800200 */
.L_x_65:
[----:B------:R-:W-:Y:S01]  /*5830*/  BAR.SYNC.DEFER_BLOCKING 0x0 ;  /* 0x0000000000007b1d */ /* 0x000fe20000010000 */
[----:B------:R-:W-:Y:S01]  /*5840*/  IMAD.IADD R26, R40, 0x1, R49 ;  /* 0x00000001281a7824 */ /* 0x000fe200078e0231 */
[----:B------:R-:W-:Y:S01]  /*5850*/  ISETP.NE.AND P0, PT, R50, RZ, PT ;  /* 0x000000ff3200720c */ /* 0x000fe20003f05270 */
[----:B------:R-:W-:Y:S02]  /*5860*/  IMAD.IADD R28, R28, 0x1, R39 ;  /* 0x000000011c1c7824 */ /* 0x000fe400078e0227 */
[----:B------:R-:W-:Y:S01]  /*5870*/  IMAD R40, R44, 0x4, R7 ;  /* 0x000000042c287824 */ /* 0x000fe200078e0207 */
[----:B------:R-:W-:Y:S01]  /*5880*/  BSSY B1, `(.L_x_67) ;  /* 0x000005c000017945 */ /* 0x000fe20003800000 */
[----:B------:R-:W-:Y:S01]  /*5890*/  IMAD.IADD R14, R38, 0x1, R43 ;  /* 0x00000001260e7824 */ /* 0x000fe200078e022b */
[----:B-1----:R-:W1:Y:S01]  /*58a0*/  SHFL.IDX PT, R24, R24, R53, 0x1f ;  /* 0x00001f3518187589 */ /* 0x002e6200000e0000 */
[----:B------:R-:W-:Y:S02]  /*58b0*/  IMAD R39, R46, 0x4, R7 ;  /* 0x000000042e277824 */ /* 0x000fe400078e0207 */
[----:B------:R-:W-:-:S02]  /*58c0*/  IMAD.IADD R60, R37, 0x1, R60 ;  /* 0x00000001253c7824 */ /* 0x000fc400078e023c */
[--C-:B------:R-:W-:Y:S02]  /*58d0*/  IMAD R38, R52, 0x4, R7.reuse ;  /* 0x0000000434267824 */ /* 0x100fe400078e0207 */
[----:B------:R-:W-:Y:S02]  /*58e0*/  IMAD.IADD R32, R33, 0x1, R32 ;  /* 0x0000000121207824 */ /* 0x000fe400078e0220 */
[----:B------:R-:W-:Y:S02]  /*58f0*/  IMAD.IADD R44, R35, 0x1, R36 ;  /* 0x00000001232c7824 */ /* 0x000fe400078e0224 */
[--C-:B------:R-:W-:Y:S02]  /*5900*/  IMAD R37, R56, 0x4, R7.reuse ;  /* 0x0000000438257824 */ /* 0x100fe400078e0207 */
[----:B------:R-:W-:Y:S02]  /*5910*/  IMAD.IADD R30, R31, 0x1, R30 ;  /* 0x000000011f1e7824 */ /* 0x000fe400078e021e */
[--C-:B------:R-:W-:Y:S01]  /*5920*/  IMAD R36, R48, 0x4, R7.reuse ;  /* 0x0000000430247824 */ /* 0x100fe200078e0207 */
[----:B------:R2:W-:Y:S01]  /*5930*/  STS [R40+-0x4], R27 ;  /* 0xfffffc1b28007388 */ /* 0x0005e20000000800 */
[----:B------:R-:W-:-:S02]  /*5940*/  IMAD R35, R58, 0x4, R7 ;  /* 0x000000043a237824 */ /* 0x000fc400078e0207 */
[--C-:B------:R-:W-:Y:S01]  /*5950*/  IMAD R34, R34, 0x4, R7.reuse ;  /* 0x0000000422227824 */ /* 0x100fe200078e0207 */
[----:B------:R-:W-:Y:S01]  /*5960*/  STS [R39+-0x4], R22 ;  /* 0xfffffc1627007388 */ /* 0x000fe20000000800 */
[--C-:B------:R-:W-:Y:S02]  /*5970*/  IMAD R33, R32, 0x4, R7.reuse ;  /* 0x0000000420217824 */ /* 0x100fe400078e0207 */
[----:B------:R-:W-:Y:S01]  /*5980*/  IMAD.IADD R64, R47, 0x1, R64 ;  /* 0x000000012f407824 */ /* 0x000fe200078e0240 */
[----:B------:R-:W-:Y:S01]  /*5990*/  STS [R38+-0x4], R21 ;  /* 0xfffffc1526007388 */ /* 0x000fe20000000800 */
[--C-:B------:R-:W-:Y:S02]  /*59a0*/  IMAD R32, R30, 0x4, R7.reuse ;  /* 0x000000041e207824 */ /* 0x100fe400078e0207 */
[----:B------:R-:W-:Y:S01]  /*59b0*/  IMAD.IADD R62, R51, 0x1, R62 ;  /* 0x00000001333e7824 */ /* 0x000fe200078e023e */
[----:B------:R-:W-:Y:S01]  /*59c0*/  STS [R37+-0x4], R18 ;  /* 0xfffffc1225007388 */ /* 0x000fe20000000800 */
[----:B------:R-:W-:-:S02]  /*59d0*/  IMAD R31, R28, 0x4, R7 ;  /* 0x000000041c1f7824 */ /* 0x000fc400078e0207 */
[--C-:B------:R-:W-:Y:S01]  /*59e0*/  IMAD R30, R14, 0x4, R7.reuse ;  /* 0x000000040e1e7824 */ /* 0x100fe200078e0207 */
[----:B------:R-:W-:Y:S01]  /*59f0*/  STS [R36+-0x4], R23 ;  /* 0xfffffc1724007388 */ /* 0x000fe20000000800 */
[--C-:B------:R-:W-:Y:S02]  /*5a00*/  IMAD R29, R26, 0x4, R7.reuse ;  /* 0x000000041a1d7824 */ /* 0x100fe400078e0207 */
[----:B-1----:R-:W-:Y:S01]  /*5a10*/  IMAD.IADD R24, R55, 0x1, R24 ;  /* 0x0000000137187824 */ /* 0x002fe200078e0218 */
[----:B------:R-:W-:Y:S01]  /*5a20*/  STS [R35+-0x4], R20 ;  /* 0xfffffc1423007388 */ /* 0x000fe20000000800 */
[--C-:B------:R-:W-:Y:S02]  /*5a30*/  IMAD R28, R64, 0x4, R7.reuse ;  /* 0x00000004401c7824 */ /* 0x100fe400078e0207 */
[--C-:B--2---:R-:W-:Y:S01]  /*5a40*/  IMAD R27, R62, 0x4, R7.reuse ;  /* 0x000000043e1b7824 */ /* 0x104fe200078e0207 */
[----:B------:R1:W-:Y:S01]  /*5a50*/  STS [R34+-0x4], R25 ;  /* 0xfffffc1922007388 */ /* 0x0003e20000000800 */
[----:B------:R-:W-:-:S02]  /*5a60*/  IMAD R26, R60, 0x4, R7 ;  /* 0x000000043c1a7824 */ /* 0x000fc400078e0207 */
[--C-:B------:R-:W-:Y:S01]  /*5a70*/  IMAD R24, R24, 0x4, R7.reuse ;  /* 0x0000000418187824 */ /* 0x100fe200078e0207 */
[----:B------:R-:W-:Y:S04]  /*5a80*/  STS [R33+-0x4], R10 ;  /* 0xfffffc0a21007388 */ /* 0x000fe80000000800 */
[----:B------:R-:W-:Y:S01]  /*5a90*/  STS [R32+-0x4], R17 ;  /* 0xfffffc1120007388 */ /* 0x000fe20000000800 */
[----:B-1----:R-:W-:-:S03]  /*5aa0*/  IMAD R25, R44, 0x4, R7 ;  /* 0x000000042c197824 */ /* 0x002fc600078e0207 */
[----:B------:R-:W-:Y:S04]  /*5ab0*/  STS [R31+-0x4], R12 ;  /* 0xfffffc0c1f007388 */ /* 0x000fe80000000800 */
[----:B------:R1:W-:Y:S04]  /*5ac0*/  STS [R30+-0x4], R19 ;  /* 0xfffffc131e007388 */ /* 0x0003e80000000800 */
[----:B------:R2:W-:Y:S04]  /*5ad0*/  STS [R29+-0x4], R16 ;  /* 0xfffffc101d007388 */ /* 0x0005e80000000800 */
[----:B------:R2:W-:Y:S01]  /*5ae0*/  STS [R28+-0x4], R9 ;  /* 0xfffffc091c007388 */ /* 0x0005e20000000800 */
[----:B-1----:R-:W-:-:S03]  /*5af0*/  IMAD R19, R3, 0x8, R7 ;  /* 0x0000000803137824 */ /* 0x002fc600078e0207 */
[----:B------:R2:W-:Y:S04]  /*5b00*/  STS [R27+-0x4], R6 ;  /* 0xfffffc061b007388 */ /* 0x0005e80000000800 */
[----:B------:R2:W-:Y:S04]  /*5b10*/  STS [R26+-0x4], R11 ;  /* 0xfffffc0b1a007388 */ /* 0x0005e80000000800 */
[----:B------:R2:W-:Y:S04]  /*5b20*/  STS [R25+-0x4], R8 ;  /* 0xfffffc0819007388 */ /* 0x0005e80000000800 */
[----:B------:R2:W-:Y:S01]  /*5b30*/  STS [R24+-0x4], R13 ;  /* 0xfffffc0d18007388 */ /* 0x0005e20000000800 */
[----:B------:R-:W-:Y:S05]  /*5b40*/  @P0 BRA `(.L_x_68) ;  /* 0x0000000000bc0947 */ /* 0x000fea0003800000 */
[----:B------:R-:W1:Y:S02]  /*5b50*/  LDCU.64 UR8, c[0x0][0x398] ;  /* 0x00007300ff0877ac */ /* 0x000e640008000a00 */
[----:B-1----:R-:W-:-:S04]  /*5b60*/  LEA R10, P0, R3, UR8, 0x3 ;  /* 0x00000008030a7c11 */ /* 0x002fc8000f8018ff */
[----:B--2---:R-:W-:-:S05]  /*5b70*/  LEA.HI.X R11, R3, UR9, RZ, 0x3, P0 ;  /* 0x00000009030b7c11 */ /* 0x004fca00080f1cff */
[----:B------:R-:W2:Y:S01]  /*5b80*/  LDG.E.64 R8, desc[UR6][R10.64] ;  /* 0x000000060a087981 */ /* 0x000ea2000c1e1b00 */
[----:B------:R-:W-:Y:S02]  /*5b90*/  SHF.R.S32.HI R13, RZ, 0x1f, R15 ;  /* 0x0000001fff0d7819 */ /* 0x000fe4000001140f */
[----:B--2---:R-:W-:-:S05]  /*5ba0*/  IADD3 R8, P0, PT, -R15, R8, RZ ;  /* 0x000000080f087210 */ /* 0x004fca0007f1e1ff */
[----:B------:R-:W-:Y:S01]  /*5bb0*/  IMAD.X R9, R9, 0x1, ~R13, P0 ;  /* 0x0000000109097824 */ /* 0x000fe200000e0e0d */
[----:B------:R-:W-:Y:S01]  /*5bc0*/  ISETP.GE.AND P0, PT, R42, 0x1, PT ;  /* 0x000000012a00780c */ /* 0x000fe20003f06270 */
[----:B------:R-:W-:-:S03]  /*5bd0*/  IMAD.MOV.U32 R13, RZ, RZ, R0 ;  /* 0x000000ffff0d7224 */ /* 0x000fc600078e0000 */
[----:B------:R1:W-:Y:S09]  /*5be0*/  STS.64 [R19+0x6600], R8 ;  /* 0x0066000813007388 */ /* 0x0003f20000000a00 */
[----:B------:R-:W-:Y:S05]  /*5bf0*/  @!P0 BRA `(.L_x_69) ;  /* 0x00000000006c8947 */ /* 0x000fea0003800000 */
[----:B------:R-:W-:Y:S01]  /*5c00*/  BSSY B0, `(.L_x_70) ;  /* 0x0000019000007945 */ /* 0x000fe20003800000 */
[----:B------:R-:W-:Y:S02]  /*5c10*/  IMAD.MOV.U32 R6, RZ, RZ, -0x1 ;  /* 0xffffffffff067424 */ /* 0x000fe400078e00ff */
[----:B------:R-:W-:Y:S02]  /*5c20*/  IMAD.MOV.U32 R10, RZ, RZ, R42 ;  /* 0x000000ffff0a7224 */ /* 0x000fe400078e002a */
[----:B------:R-:W-:-:S07]  /*5c30*/  IMAD.MOV.U32 R13, RZ, RZ, R0 ;  /* 0x000000ffff0d7224 */ /* 0x000fce00078e0000 */
.L_x_74:
[----:B-1----:R-:W1:Y:S01]  /*5c40*/  LDC.64 R8, c[0x0][0x380] ;  /* 0x0000e000ff087b82 */ /* 0x002e620000000a00 */
[----:B------:R-:W-:Y:S01]  /*5c50*/  VIADD R17, R10, 0xffffffff ;  /* 0xffffffff0a117836 */ /* 0x000fe20000000000 */
[----:B------:R-:W-:Y:S03]  /*5c60*/  BSSY B2, `(.L_x_71) ;  /* 0x0000008000027945 */ /* 0x000fe60003800000 */
[----:B------:R-:W-:-:S04]  /*5c70*/  IMAD R11, R17, 0x100, R3 ;  /* 0x00000100110b7824 */ /* 0x000fc800078e0203 */
[----:B-1----:R-:W-:-:S07]  /*5c80*/  IMAD.WIDE R8, R11, 0x4, R8 ;  /* 0x000000040b087825 */ /* 0x002fce00078e0208 */
.L_x_72:
[----:B------:R-:W-:Y:S05]  /*5c90*/  YIELD ;  /* 0x0000000000007946 */ /* 0x000fea0003800000 */
[----:B------:R1:W-:Y:S06]  /*5ca0*/  MEMBAR.SC.CTA ;  /* 0x0000000000007992 */ /* 0x0003ec0000000000 */
[----:B-1----:R-:W2:Y:S02]  /*5cb0*/  LDG.E.STRONG.SYS R11, desc[UR6][R8.64] ;  /* 0x00000006080b7981 */ /* 0x002ea4000c1f5900 */
[----:B--2---:R-:W-:-:S13]  /*5cc0*/  ISETP.NE.AND P0, PT, R11, RZ, PT ;  /* 0x000000ff0b00720c */ /* 0x004fda0003f05270 */
[----:B------:R-:W-:Y:S05]  /*5cd0*/  @!P0 BRA `(.L_x_72) ;  /* 0xfffffffc00ec8947 */ /* 0x000fea000383ffff */
[----:B------:R-:W-:Y:S05]  /*5ce0*/  BSYNC B2 ;  /* 0x0000000000027941 */ /* 0x000fea0003800000 */
.L_x_71:
[----:B------:R-:W-:Y:S01]  /*5cf0*/  BSSY.RECONVERGENT B2, `(.L_x_73) ;  /* 0x0000006000027945 */ /* 0x000fe20003800200 */
[C---:B------:R-:W-:Y:S02]  /*5d00*/  ISETP.GT.AND P0, PT, R11.reuse, -0x1, PT ;  /* 0xffffffff0b00780c */ /* 0x040fe40003f04270 */
[----:B------:R-:W-:Y:S01]  /*5d10*/  LOP3.LUT R8, R11, 0x3fffffff, RZ, 0xc0, !PT ;  /* 0x3fffffff0b087812 */ /* 0x000fe200078ec0ff */
[----:B------:R-:W-:Y:S05]  /*5d20*/  WARPSYNC.EXCLUSIVE R6 ;  /* 0x0000000006007348 */ /* 0x000fea0003a00000 */
[----:B------:R-:W-:-:S05]  /*5d30*/  IMAD.IADD R13, R8, 0x1, R13 ;  /* 0x00000001080d7824 */ /* 0x000fca00078e020d */
[----:B------:R-:W-:-:S07]  /*5d40*/  VOTE.ANY R6, PT, P0 ;  /* 0x0000000000067806 */ /* 0x000fce00000e0100 */
[----:B------:R-:W-:Y:S05]  /*5d50*/  BSYNC.RECONVERGENT B2 ;  /* 0x0000000000027941 */ /* 0x000fea0003800200 */
.L_x_73:
[----:B------:R-:W-:Y:S01]  /*5d60*/  ISETP.GT.U32.AND P1, PT, R10, 0x1, PT ;  /* 0x000000010a00780c */ /* 0x000fe20003f24070 */
[----:B------:R-:W-:-:S12]  /*5d70*/  IMAD.MOV.U32 R10, RZ, RZ, R17 ;  /* 0x000000ffff0a7224 */ /* 0x000fd800078e0011 */
[----:B------:R-:W-:Y:S05]  /*5d80*/  @P0 BRA P1, `(.L_x_74) ;  /* 0xfffffffc00ac0947 */ /* 0x000fea000083ffff */
[----:B------:R-:W-:Y:S05]  /*5d90*/  BSYNC B0 ;  /* 0x0000000000007941 */ /* 0x000fea0003800000 */
.L_x_70:
[----:B------:R2:W3:Y:S02]  /*5da0*/  LDS.64 R8, [R19+0x6600] ;  /* 0x0066000013087984 */ /* 0x0004e40000000a00 */
.L_x_69:
[----:B------:R-:W4:Y:S01]  /*5db0*/  LDC.64 R10, c[0x0][0x380] ;  /* 0x0000e000ff0a7b82 */ /* 0x000f220000000a00 */
[C---:B------:R-:W-:Y:S01]  /*5dc0*/  IMAD.IADD R17, R13.reuse, 0x1, -R0 ;  /* 0x000000010d117824 */ /* 0x040fe200078e0a00 */
[----:B------:R-:W-:Y:S01]  /*5dd0*/  LOP3.LUT R13, R13, 0x80000000, RZ, 0xfc, !PT ;  /* 0x800000000d0d7812 */ /* 0x000fe200078efcff */
[----:B------:R-:W-:-:S03]  /*5de0*/  IMAD R21, R42, 0x100, R3 ;  /* 0x000001002a157824 */ /* 0x000fc600078e0203 */
[----:B-1-3--:R-:W-:-:S04]  /*5df0*/  IADD3 R8, P0, PT, R17, R8, RZ ;  /* 0x0000000811087210 */ /* 0x00afc80007f1e0ff */
[----:B------:R-:W-:-:S05]  /*5e00*/  LEA.HI.X.SX32 R9, R17, R9, 0x1, P0 ;  /* 0x0000000911097211 */ /* 0x000fca00000f0eff */
[----:B------:R1:W-:Y:S01]  /*5e10*/  STS.64 [R19+0x6600], R8 ;  /* 0x0066000813007388 */ /* 0x0003e20000000a00 */
[----:B----4-:R-:W-:-:S05]  /*5e20*/  IMAD.WIDE R10, R21, 0x4, R10 ;  /* 0x00000004150a7825 */ /* 0x010fca00078e020a */
[----:B------:R1:W-:Y:S02]  /*5e30*/  STG.E.STRONG.SYS desc[UR6][R10.64], R13 ;  /* 0x0000000d0a007986 */ /* 0x0003e4000c115906 */
.L_x_68:
[----:B------:R-:W-:Y:S05]  /*5e40*/  BSYNC B1 ;  /* 0x0000000000017941 */ /* 0x000fea0003800000 */
.L_x_67:
[----:B------:R-:W3:Y:S01]  /*5e50*/  LDC R23, c[0x0][0x3c0] ;  /* 0x0000f000ff177b82 */ /* 0x000ee20000000800 */
[----:B--2---:R-:W-:-:S07]  /*5e60*/  VIADD R6, R54, 0x1980 ;  /* 0x0000198036067836 */ /* 0x004fce0000000000 */
[----:B-1----:R-:W1:Y:S01]  /*5e70*/  LDC.64 R10, c[0x0][0x390] ;  /* 0x0000e400ff0a7b82 */ /* 0x002e620000000a00 */
[----:B---3--:R-:W-:Y:S02]  /*5e80*/  ISETP.GE.AND P0, PT, R6, R23, PT ;  /* 0x000000170600720c */ /* 0x008fe40003f06270 */
[----:B-1----:R-:W-:-:S04]  /*5e90*/  ISETP.EQ.U32.AND P1, PT, R10, RZ, PT ;  /* 0x000000ff0a00720c */ /* 0x002fc80003f22070 */
[----:B------:R-:W-:-:S04]  /*5ea0*/  ISETP.EQ.OR.EX P0, PT, R11, RZ, !P0, P1 ;  /* 0x000000ff0b00720c */ /* 0x000fc80004702710 */
[----:B------:R-:W-:-:S13]  /*5eb0*/  ISETP.GT.U32.OR P0, PT, R3, 0xff, P0 ;  /* 0x000000ff0300780c */ /* 0x000fda0000704470 */
[----:B------:R-:W-:Y:S05]  /*5ec0*/  @P0 BRA `(.L_x_75) ;  /* 0x0000000000200947 */ /* 0x000fea0003800000 */
[----:B------:R-:W1:Y:S01]  /*5ed0*/  LDS.64 R8, [R19+0x6600] ;  /* 0x0066000013087984 */ /* 0x000e620000000a00 */
[C---:B------:R-:W-:Y:S02]  /*5ee0*/  LEA R10, P2, R3.reuse, R10, 0x3 ;  /* 0x0000000a030a7211 */ /* 0x040fe400078418ff */
[--C-:B------:R-:W-:Y:S02]  /*5ef0*/  SHF.R.S32.HI R13, RZ, 0x1f, R0.reuse ;  /* 0x0000001fff0d7819 */ /* 0x100fe40000011400 */
[----:B------:R-:W-:Y:S02]  /*5f00*/  LEA.HI.X R11, R3, R11, RZ, 0x3, P2 ;  /* 0x0000000b030b7211 */ /* 0x000fe400010f1cff */
[----:B-1----:R-:W-:Y:S02]  /*5f10*/  IADD3 R8, P0, P1, R8, R15, R0 ;  /* 0x0000000f08087210 */ /* 0x002fe4000791e000 */
[----:B------:R-:W-:-:S04]  /*5f20*/  SHF.R.S32.HI R15, RZ, 0x1f, R15 ;  /* 0x0000001fff0f7819 */ /* 0x000fc8000001140f */
[----:B------:R-:W-:-:S05]  /*5f30*/  IADD3.X R9, PT, PT, R9, R15, R13, P0, P1 ;  /* 0x0000000f09097210 */ /* 0x000fca00007e240d */
[----:B------:R1:W-:Y:S02]  /*5f40*/  STG.E.64 desc[UR6][R10.64], R8 ;  /* 0x000000080a007986 */ /* 0x0003e4000c101b06 */
.L_x_75:
[----:B------:R-:W-:Y:S01]  /*5f50*/  ISETP.GT.AND P0, PT, R6, R23, PT ;  /* 0x000000170600720c */ /* 0x000fe20003f04270 */
[----:B------:R-:W-:Y:S05]  /*5f60*/  WARPSYNC.ALL ;  /* 0x0000000000007948 */ /* 0x000fea0003800000 */
[----:B------:R-:W-:Y:S01]  /*5f70*/  BAR.SYNC.DEFER_BLOCKING 0x0 ;  /* 0x0000000000007b1d */ /* 0x000fe20000010000 */
[----:B------:R-:W-:-:S06]  /*5f80*/  IMAD R22, R3, 0x4, R7 ;  /* 0x0000000403167824 */ /* 0x000fcc00078e0207 */
[----:B------:R-:W-:Y:S05]  /*5f90*/  @P0 BRA `(.L_x_76) ;  /* 0x0000000c003c0947 */ /* 0x000fea0003800000 */
[----:B------:R-:W2:Y:S01]  /*5fa0*/  LDS R0, [R22] ;  /* 0x0000000016007984 */ /* 0x000ea20000000800 */
[----:B------:R-:W2:Y:S01]  /*5fb0*/  LDCU UR5, c[0x0][0x3c4] ;  /* 0x00007880ff0577ac */ /* 0x000ea20008000800 */
[----:B------:R-:W3:Y:S01]  /*5fc0*/  LDCU.64 UR8, c[0x0][0x3a0] ;  /* 0x00007400ff0877ac */ /* 0x000ee20008000a00 */
[----:B--2---:R-:W-:Y:S02]  /*5fd0*/  SHF.R.U32.HI R6, RZ, UR5, R0 ;  /* 0x00000005ff067c19 */ /* 0x004fe40008011600 */
[----:B------:R-:W-:Y:S02]  /*5fe0*/  LOP3.LUT R15, R0, 0x80000000, RZ, 0x3c, !PT ;  /* 0x80000000000f7812 */ /* 0x000fe400078e3cff */
[----:B------:R-:W-:-:S05]  /*5ff0*/  LOP3.LUT R6, R6, UR4, RZ, 0x30, !PT ;  /* 0x0000000406067c12 */ /* 0x000fca000f8e30ff */
[----:B-1----:R-:W-:-:S06]  /*6000*/  IMAD R8, R6, 0x8, R7 ;  /* 0x0000000806087824 */ /* 0x002fcc00078e0207 */
[----:B------:R-:W1:Y:S02]  /*6010*/  LDS.64 R8, [R8+0x6600] ;  /* 0x0066000008087984 */ /* 0x000e640000000a00 */
[----:B-1----:R-:W-:-:S05]  /*6020*/  IADD3 R6, P1, PT, R8, R3, RZ ;  /* 0x0000000308067210 */ /* 0x002fca0007f3e0ff */
[----:B------:R-:W-:Y:S01]  /*6030*/  IMAD.X R9, RZ, RZ, R9, P1 ;  /* 0x000000ffff097224 */ /* 0x000fe200008e0609 */
[----:B---3--:R-:W-:-:S04]  /*6040*/  LEA R10, P1, R6, UR8, 0x2 ;  /* 0x00000008060a7c11 */ /* 0x008fc8000f8210ff */
[----:B------:R-:W-:-:S05]  /*6050*/  LEA.HI.X R11, R6, UR9, R9, 0x2, P1 ;  /* 0x00000009060b7c11 */ /* 0x000fca00088f1409 */
[----:B------:R-:W-:Y:S01]  /*6060*/  STG.E desc[UR6][R10.64], R15 ;  /* 0x0000000f0a007986 */ /* 0x000fe2000c101906 */
[----:B------:R-:W-:-:S03]  /*6070*/  NOP ;  /* 0x0000000000007918 */ /* 0x000fc60000000000 */
[----:B------:R-:W1:Y:S02]  /*6080*/  LDS R0, [R22+0x600] ;  /* 0x0006000016007984 */ /* 0x000e640000000800 */
[----:B-1----:R-:W-:Y:S02]  /*6090*/  SHF.R.U32.HI R6, RZ, UR5, R0 ;  /* 0x00000005ff067c19 */ /* 0x002fe40008011600 */
[----:B------:R-:W-:Y:S02]  /*60a0*/  LOP3.LUT R15, R0, 0x80000000, RZ, 0x3c, !PT ;  /* 0x80000000000f7812 */ /* 0x000fe400078e3cff */
[----:B------:R-:W-:-:S05]  /*60b0*/  LOP3.LUT R6, R6, UR4, RZ, 0x30, !PT ;  /* 0x0000000406067c12 */ /* 0x000fca000f8e30ff */
[----:B------:R-:W-:-:S06]  /*60c0*/  IMAD R8, R6, 0x8, R7 ;  /* 0x0000000806087824 */ /* 0x000fcc00078e0207 */
[----:B------:R-:W1:Y:S02]  /*60d0*/  LDS.64 R8, [R8+0x6600] ;  /* 0x0066000008087984 */ /* 0x000e640000000a00 */
[----:B-1----:R-:W-:-:S05]  /*60e0*/  IADD3 R6, P1, PT, R8, R3, RZ ;  /* 0x0000000308067210 */ /* 0x002fca0007f3e0ff */
[----:B------:R-:W-:Y:S01]  /*60f0*/  IMAD.X R9, RZ, RZ, R9, P1 ;  /* 0x000000ffff097224 */ /* 0x000fe200008e0609 */
[----:B------:R-:W-:-:S04]  /*6100*/  LEA R12, P1, R6, UR8, 0x2 ;  /* 0x00000008060c7c11 */ /* 0x000fc8000f8210ff */
        /* <DEDUP_REMOVED lines=163> */
[----:B------:R-:W-:-:S05]  /*6b40*/  IMAD R12, R6, 0x8, R7 ;  /* 0x00000008060c7824 */ /* 0x000fca00078e0207 */
        /* <DEDUP_REMOVED lines=17> */
[----:B------:R1:W-:Y:S01]  /*6c60*/  STG.E desc[UR6][R6.64+0x6000], R9 ;  /* 0x0060000906007986 */ /* 0x0003e2000c101906 */
[----:B------:R-:W-:Y:S01]  /*6c70*/  NOP ;  /* 0x0000000000007918 */ /* 0x000fe20000000000 */
[----:B------:R-:W-:Y:S05]  /*6c80*/  BRA `(.L_x_77) ;  /* 0x00000014000c7947 */ /* 0x000fea0003800000 */
.L_x_76:
[----:B-1----:R-:W-:Y:S01]  /*6c90*/  IMAD R9, R42, -0x1980, R23 ;  /* 0xffffe6802a097824 */ /* 0x002fe200078e0217 */
[----:B------:R-:W-:Y:S01]  /*6ca0*/  BSSY.RECONVERGENT B0, `(.L_x_78) ;  /* 0x000001b000007945 */ /* 0x000fe20003800200 */
[C---:B------:R-:W-:Y:S02]  /*6cb0*/  VIADD R0, R3.reuse, 0x180 ;  /* 0x0000018003007836 */ /* 0x040fe40000000000 */
[C---:B------:R-:W-:Y:S01]  /*6cc0*/  VIADD R6, R3.reuse, 0x300 ;  /* 0x0000030003067836 */ /* 0x040fe20000000000 */
[CC--:B------:R-:W-:Y:S01]  /*6cd0*/  ISETP.GE.AND P1, PT, R3.reuse, R9.reuse, PT ;  /* 0x000000090300720c */ /* 0x0c0fe20003f26270 */
[C---:B------:R-:W-:Y:S01]  /*6ce0*/  VIADD R8, R3.reuse, 0x480 ;  /* 0x0000048003087836 */ /* 0x040fe20000000000 */
[-C--:B------:R-:W-:Y:S01]  /*6cf0*/  ISETP.GE.AND P2, PT, R0, R9.reuse, PT ;  /* 0x000000090000720c */ /* 0x080fe20003f46270 */
[C---:B------:R-:W-:Y:S01]  /*6d00*/  VIADD R0, R3.reuse, 0x600 ;  /* 0x0000060003007836 */ /* 0x040fe20000000000 */
[-C--:B------:R-:W-:Y:S01]  /*6d10*/  ISETP.GE.AND P3, PT, R6, R9.reuse, PT ;  /* 0x000000090600720c */ /* 0x080fe20003f66270 */
[C---:B------:R-:W-:Y:S01]  /*6d20*/  VIADD R6, R3.reuse, 0x780 ;  /* 0x0000078003067836 */ /* 0x040fe20000000000 */
[-C--:B------:R-:W-:Y:S01]  /*6d30*/  ISETP.GE.AND P4, PT, R8, R9.reuse, PT ;  /* 0x000000090800720c */ /* 0x080fe20003f86270 */
[----:B------:R-:W-:Y:S01]  /*6d40*/  VIADD R8, R3, 0x900 ;  /* 0x0000090003087836 */ /* 0x000fe20000000000 */
[----:B------:R-:W-:-:S02]  /*6d50*/  ISETP.GE.AND P5, PT, R0, R9, PT ;  /* 0x000000090000720c */ /* 0x000fc40003fa6270 */
[----:B------:R-:W-:-:S03]  /*6d60*/  ISETP.GE.AND P6, PT, R6, R9, PT ;  /* 0x000000090600720c */ /* 0x000fc60003fc6270 */
[----:B------:R-:W-:Y:S10]  /*6d70*/  @P1 BRA `(.L_x_79) ;  /* 0x0000000000341947 */ /* 0x000ff40003800000 */
[----:B------:R-:W1:Y:S01]  /*6d80*/  LDS R0, [R22] ;  /* 0x0000000016007984 */ /* 0x000e620000000800 */
[----:B------:R-:W1:Y:S01]  /*6d90*/  LDCU UR5, c[0x0][0x3c4] ;  /* 0x00007880ff0577ac */ /* 0x000e620008000800 */
[----:B------:R-:W2:Y:S01]  /*6da0*/  LDCU.64 UR8, c[0x0][0x3a0] ;  /* 0x00007400ff0877ac */ /* 0x000ea20008000a00 */
[----:B-1----:R-:W-:Y:S02]  /*6db0*/  SHF.R.U32.HI R6, RZ, UR5, R0 ;  /* 0x00000005ff067c19 */ /* 0x002fe40008011600 */
[----:B------:R-:W-:Y:S02]  /*6dc0*/  LOP3.LUT R13, R0, 0x80000000, RZ, 0x3c, !PT ;  /* 0x80000000000d7812 */ /* 0x000fe400078e3cff */
[----:B------:R-:W-:-:S05]  /*6dd0*/  LOP3.LUT R6, R6, UR4, RZ, 0x30, !PT ;  /* 0x0000000406067c12 */ /* 0x000fca000f8e30ff */
[----:B------:R-:W-:-:S05]  /*6de0*/  IMAD R6, R6, 0x8, R7 ;  /* 0x0000000806067824 */ /* 0x000fca00078e0207 */
[----:B------:R-:W1:Y:S02]  /*6df0*/  LDS.64 R10, [R6+0x6600] ;  /* 0x00660000060a7984 */ /* 0x000e640000000a00 */
[----:B-1----:R-:W-:-:S05]  /*6e00*/  IADD3 R12, P1, PT, R10, R3, RZ ;  /* 0x000000030a0c7210 */ /* 0x002fca0007f3e0ff */
[----:B------:R-:W-:Y:S01]  /*6e10*/  IMAD.X R11, RZ, RZ, R11, P1 ;  /* 0x000000ffff0b7224 */ /* 0x000fe200008e060b */
[----:B--2---:R-:W-:-:S04]  /*6e20*/  LEA R10, P1, R12, UR8, 0x2 ;  /* 0x000000080c0a7c11 */ /* 0x004fc8000f8210ff */
[----:B------:R-:W-:-:S05]  /*6e30*/  LEA.HI.X R11, R12, UR9, R11, 0x2, P1 ;  /* 0x000000090c0b7c11 */ /* 0x000fca00088f140b */
[----:B------:R1:W-:Y:S04]  /*6e40*/  STG.E desc[UR6][R10.64], R13 ;  /* 0x0000000d0a007986 */ /* 0x0003e8000c101906 */
.L_x_79:
[----:B------:R-:W-:Y:S05]  /*6e50*/  BSYNC.RECONVERGENT B0 ;  /* 0x0000000000007941 */ /* 0x000fea0003800200 */
.L_x_78:
[----:B------:R-:W-:Y:S01]  /*6e60*/  NOP ;  /* 0x0000000000007918 */ /* 0x000fe20000000000 */
[----:B------:R-:W-:Y:S01]  /*6e70*/  BSSY.RECONVERGENT B0, `(.L_x_80) ;  /* 0x0000011000007945 */ /* 0x000fe20003800200 */
[----:B------:R-:W-:Y:S01]  /*6e80*/  ISETP.GE.AND P1, PT, R8, R9, PT ;  /* 0x000000090800720c */ /* 0x000fe20003f26270 */
[----:B------:R-:W-:Y:S02]  /*6e90*/  VIADD R8, R3, 0xa80 ;  /* 0x00000a8003087836 */ /* 0x000fe40000000000 */
[----:B------:R-:W-:Y:S10]  /*6ea0*/  @P2 BRA `(.L_x_81) ;  /* 0x0000000000342947 */ /* 0x000ff40003800000 */
[----:B------:R-:W2:Y:S01]  /*6eb0*/  LDS R0, [R22+0x600] ;  /* 0x0006000016007984 */ /* 0x000ea20000000800 */
[----:B------:R-:W2:Y:S01]  /*6ec0*/  LDCU UR5, c[0x0][0x3c4] ;  /* 0x00007880ff0577ac */ /* 0x000ea20008000800 */
[----:B------:R-:W3:Y:S01]  /*6ed0*/  LDCU.64 UR8, c[0x0][0x3a0] ;  /* 0x00007400ff0877ac */ /* 0x000ee20008000a00 */
[----:B--2---:R-:W-:Y:S02]  /*6ee0*/  SHF.R.U32.HI R6, RZ, UR5, R0 ;  /* 0x00000005ff067c19 */ /* 0x004fe40008011600 */
[----:B-1----:R-:W-:Y:S02]  /*6ef0*/  LOP3.LUT R13, R0, 0x80000000, RZ, 0x3c, !PT ;  /* 0x80000000000d7812 */ /* 0x002fe400078e3cff */
[----:B------:R-:W-:-:S05]  /*6f00*/  LOP3.LUT R6, R6, UR4, RZ, 0x30, !PT ;  /* 0x0000000406067c12 */ /* 0x000fca000f8e30ff */
[----:B------:R-:W-:-:S05]  /*6f10*/  IMAD R6, R6, 0x8, R7 ;  /* 0x0000000806067824 */ /* 0x000fca00078e0207 */
[----:B------:R-:W1:Y:S02]  /*6f20*/  LDS.64 R10, [R6+0x6600] ;  /* 0x00660000060a7984 */ /* 0x000e640000000a00 */
[----:B-1----:R-:W-:-:S05]  /*6f30*/  IADD3 R12, P2, PT, R10, R3, RZ ;  /* 0x000000030a0c7210 */ /* 0x002fca0007f5e0ff */
[----:B------:R-:W-:Y:S01]  /*6f40*/  IMAD.X R11, RZ, RZ, R11, P2 ;  /* 0x000000ffff0b7224 */ /* 0x000fe200010e060b */
[----:B---3--:R-:W-:-:S04]  /*6f50*/  LEA R10, P2, R12, UR8, 0x2 ;  /* 0x000000080c0a7c11 */ /* 0x008fc8000f8410ff */
[----:B------:R-:W-:-:S05]  /*6f60*/  LEA.HI.X R11, R12, UR9, R11, 0x2, P2 ;  /* 0x000000090c0b7c11 */ /* 0x000fca00090f140b */
[----:B------:R2:W-:Y:S04]  /*6f70*/  STG.E desc[UR6][R10.64+0x600], R13 ;  /* 0x0006000d0a007986 */ /* 0x0005e8000c101906 */
.L_x_81:
[----:B------:R-:W-:Y:S05]  /*6f80*/  BSYNC.RECONVERGENT B0 ;  /* 0x0000000000007941 */ /* 0x000fea0003800200 */
.L_x_80:
[----:B------:R-:W-:Y:S01]  /*6f90*/  NOP ;  /* 0x0000000000007918 */ /* 0x000fe20000000000 */
[----:B------:R-:W-:Y:S01]  /*6fa0*/  BSSY.RECONVERGENT B0, `(.L_x_82) ;  /* 0x0000011000007945 */ /* 0x000fe20003800200 */
[----:B------:R-:W-:Y:S02]  /*6fb0*/  ISETP.GE.AND P2, PT, R8, R9, PT ;  /* 0x000000090800720c */ /* 0x000fe40003f46270 */
[----:B------:R-:W-:Y:S01]  /*6fc0*/  LOP3.LUT R8, R3, 0xc00, RZ, 0xfc, !PT ;  /* 0x00000c0003087812 */ /* 0x000fe200078efcff */
[----:B------:R-:W-:Y:S10]  /*6fd0*/  @P3 BRA `(.L_x_83) ;  /* 0x0000000000343947 */ /* 0x000ff40003800000 */
[----:B------:R-:W3:Y:S01]  /*6fe0*/  LDS R0, [R22+0xc00] ;  /* 0x000c000016007984 */ /* 0x000ee20000000800 */
[----:B------:R-:W3:Y:S01]  /*6ff0*/  LDCU UR5, c[0x0][0x3c4] ;  /* 0x00007880ff0577ac */ /* 0x000ee20008000800 */
[----:B------:R-:W4:Y:S01]  /*7000*/  LDCU.64 UR8, c[0x0][0x3a0] ;  /* 0x00007400ff0877ac */ /* 0x000f220008000a00 */
[----:B---3--:R-:W-:Y:S02]  /*7010*/  SHF.R.U32.HI R6, RZ, UR5, R0 ;  /* 0x00000005ff067c19 */ /* 0x008fe40008011600 */
[----:B-12---:R-:W-:Y:S02]  /*7020*/  LOP3.LUT R13, R0, 0x80000000, RZ, 0x3c, !PT ;  /* 0x80000000000d7812 */ /* 0x006fe400078e3cff */
[----:B------:R-:W-:-:S05]  /*7030*/  LOP3.LUT R6, R6, UR4, RZ, 0x30, !PT ;  /* 0x0000000406067c12 */ /* 0x000fca000f8e30ff */
[----:B------:R-:W-:-:S05]  /*7040*/  IMAD R6, R6, 0x8, R7 ;  /* 0x0000000806067824 */ /* 0x000fca00078e0207 */
[----:B------:R-:W1:Y:S02]  /*7050*/  LDS.64 R10, [R6+0x6600] ;  /* 0x00660000060a7984 */ /* 0x000e640000000a00 */
[----:B-1----:R-:W-:-:S05]  /*7060*/  IADD3 R12, P3, PT, R10, R3, RZ ;  /* 0x000000030a0c7210 */ /* 0x002fca0007f7e0ff */
[----:B------:R-:W-:Y:S01]  /*7070*/  IMAD.X R11, RZ, RZ, R11, P3 ;  /* 0x000000ffff0b7224 */ /* 0x000fe200018e060b */
[----:B----4-:R-:W-:-:S04]  /*7080*/  LEA R10, P3, R12, UR8, 0x2 ;  /* 0x000000080c0a7c11 */ /* 0x010fc8000f8610ff */
[----:B------:R-:W-:-:S05]  /*7090*/  LEA.HI.X R11, R12, UR9, R11, 0x2, P3 ;  /* 0x000000090c0b7c11 */ /* 0x000fca00098f140b */
[----:B------:R3:W-:Y:S04]  /*70a0*/  STG.E desc[UR6][R10.64+0xc00], R13 ;  /* 0x000c000d0a007986 */ /* 0x0007e8000c101906 */
.L_x_83:
[----:B------:R-:W-:Y:S05]  /*70b0*/  BSYNC.RECONVERGENT B0 ;  /* 0x0000000000007941 */ /* 0x000fea0003800200 */
.L_x_82:
[----:B------:R-:W-:Y:S01]  /*70c0*/  NOP ;  /* 0x0000000000007918 */ /* 0x000fe20000000000 */
[----:B------:R-:W-:Y:S01]  /*70d0*/  BSSY.RECONVERGENT B0, `(.L_x_84) ;  /* 0x0000011000007945 */ /* 0x000fe20003800200 */
[----:B------:R-:W-:Y:S01]  /*70e0*/  ISETP.GE.AND P3, PT, R8, R9, PT ;  /* 0x000000090800720c */ /* 0x000fe20003f66270 */
[----:B------:R-:W-:Y:S02]  /*70f0*/  VIADD R8, R3, 0xd80 ;  /* 0x00000d8003087836 */ /* 0x000fe40000000000 */
[----:B------:R-:W-:Y:S10]  /*7100*/  @P4 BRA `(.L_x_85) ;  /* 0x0000000000344947 */ /* 0x000ff40003800000 */
[----:B------:R-:W4:Y:S01]  /*7110*/  LDS R0, [R22+0x1200] ;  /* 0x0012000016007984 */ /* 0x000f220000000800 */
[----:B------:R-:W4:Y:S01]  /*7120*/  LDCU UR5, c[0x0][0x3c4] ;  /* 0x00007880ff0577ac */ /* 0x000f220008000800 */
[----:B------:R-:W5:Y:S01]  /*7130*/  LDCU.64 UR8, c[0x0][0x3a0] ;  /* 0x00007400ff0877ac */ /* 0x000f620008000a00 */
[----:B----4-:R-:W-:Y:S02]  /*7140*/  SHF.R.U32.HI R6, RZ, UR5, R0 ;  /* 0x00000005ff067c19 */ /* 0x010fe40008011600 */
[----:B-123--:R-:W-:Y:S02]  /*7150*/  LOP3.LUT R13, R0, 0x80000000, RZ, 0x3c, !PT ;  /* 0x80000000000d7812 */ /* 0x00efe400078e3cff */
[----:B------:R-:W-:-:S05]  /*7160*/  LOP3.LUT R6, R6, UR4, RZ, 0x30, !PT ;  /* 0x0000000406067c12 */ /* 0x000fca000f8e30ff */
[----:B------:R-:W-:-:S05]  /*7170*/  IMAD R6, R6, 0x8, R7 ;  /* 0x0000000806067824 */ /* 0x000fca00078e0207 */
[----:B------:R-:W1:Y:S02]  /*7180*/  LDS.64 R10, [R6+0x6600] ;  /* 0x00660000060a7984 */ /* 0x000e640000000a00 */
[----:B-1----:R-:W-:-:S05]  /*7190*/  IADD3 R12, P4, PT, R10, R3, RZ ;  /* 0x000000030a0c7210 */ /* 0x002fca0007f9e0ff */
[----:B------:R-:W-:Y:S01]  /*71a0*/  IMAD.X R11, RZ, RZ, R11, P4 ;  /* 0x000000ffff0b7224 */ /* 0x000fe200020e060b */
[----:B-----5:R-:W-:-:S04]  /*71b0*/  LEA R10, P4, R12, UR8, 0x2 ;  /* 0x000000080c0a7c11 */ /* 0x020fc8000f8810ff */
[----:B------:R-:W-:-:S05]  /*71c0*/  LEA.HI.X R11, R12, UR9, R11, 0x2, P4 ;  /* 0x000000090c0b7c11 */ /* 0x000fca000a0f140b */
[----:B------:R4:W-:Y:S04]  /*71d0*/  STG.E desc[UR6][R10.64+0x1200], R13 ;  /* 0x0012000d0a007986 */ /* 0x0009e8000c101906 */
.L_x_85:
[----:B------:R-:W-:Y:S05]  /*71e0*/  BSYNC.RECONVERGENT B0 ;  /* 0x0000000000007941 */ /* 0x000fea0003800200 */
.L_x_84:
[----:B------:R-:W-:Y:S01]  /*71f0*/  NOP ;  /* 0x0000000000007918 */ /* 0x000fe20000000000 */
[----:B------:R-:W-:Y:S01]  /*7200*/  BSSY.RECONVERGENT B0, `(.L_x_86) ;  /* 0x0000011000007945 */ /* 0x000fe20003800200 */
[----:B------:R-:W-:Y:S01]  /*7210*/  ISETP.GE.AND P4, PT, R8, R9, PT ;  /* 0x000000090800720c */ /* 0x000fe20003f86270 */
[----:B------:R-:W-:Y:S02]  /*7220*/  VIADD R8, R3, 0xf00 ;  /* 0x00000f0003087836 */ /* 0x000fe40000000000 */
[----:B------:R-:W-:Y:S10]  /*7230*/  @P5 BRA `(.L_x_87) ;  /* 0x0000000000345947 */ /* 0x000ff40003800000 */
[----:B------:R-:W5:Y:S01]  /*7240*/  LDS R0, [R22+0x1800] ;  /* 0x0018000016007984 */ /* 0x000f620000000800 */
[----:B------:R-:W5:Y:S01]  /*7250*/  LDCU UR5, c[0x0][0x3c4] ;  /* 0x00007880ff0577ac */ /* 0x000f620008000800 */
[----:B------:R-:W0:Y:S01]  /*7260*/  LDCU.64 UR8, c[0x0][0x3a0] ;  /* 0x00007400ff0877ac */ /* 0x000e220008000a00 */
[----:B-----5:R-:W-:Y:S02]  /*7270*/  SHF.R.U32.HI R6, RZ, UR5, R0 ;  /* 0x00000005ff067c19 */ /* 0x020fe40008011600 */
[----:B-1234-:R-:W-:Y:S02]  /*7280*/  LOP3.LUT R13, R0, 0x80000000, RZ, 0x3c, !PT ;  /* 0x80000000000d7812 */ /* 0x01efe400078e3cff */
[----:B------:R-:W-:-:S05]  /*7290*/  LOP3.LUT R6, R6, UR4, RZ, 0x30, !PT ;  /* 0x0000000406067c12 */ /* 0x000fca000f8e30ff */
[----:B------:R-:W-:-:S05]  /*72a0*/  IMAD R6, R6, 0x8, R7 ;  /* 0x0000000806067824 */ /* 0x000fca00078e0207 */
[----:B------:R-:W1:Y:S02]  /*72b0*/  LDS.64 R10, [R6+0x6600] ;  /* 0x00660000060a7984 */ /* 0x000e640000000a00 */
[----:B-1----:R-:W-:-:S05]  /*72c0*/  IADD3 R12, P5, PT, R10, R3, RZ ;  /* 0x000000030a0c7210 */ /* 0x002fca0007fbe0ff */
[----:B------:R-:W-:Y:S01]  /*72d0*/  IMAD.X R11, RZ, RZ, R11, P5 ;  /* 0x000000ffff0b7224 */ /* 0x000fe200028e060b */
[----:B0-----:R-:W-:-:S04]  /*72e0*/  LEA R10, P5, R12, UR8, 0x2 ;  /* 0x000000080c0a7c11 */ /* 0x001fc8000f8a10ff */
[----:B------:R-:W-:-:S05]  /*72f0*/  LEA.HI.X R11, R12, UR9, R11, 0x2, P5 ;  /* 0x000000090c0b7c11 */ /* 0x000fca000a8f140b */
[----:B------:R0:W-:Y:S04]  /*7300*/  STG.E desc[UR6][R10.64+0x1800], R13 ;  /* 0x0018000d0a007986 */ /* 0x0001e8000c101906 */
.L_x_87:
[----:B------:R-:W-:Y:S05]  /*7310*/  BSYNC.RECONVERGENT B0 ;  /* 0x0000000000007941 */ /* 0x000fea0003800200 */
.L_x_86:
        /* <DEDUP_REMOVED lines=9> */
[----:B01234-:R-:W-:Y:S02]  /*73b0*/  LOP3.LUT R13, R0, 0x80000000, RZ, 0x3c, !PT ;  /* 0x80000000000d7812 */ /* 0x01ffe400078e3cff */
[----:B------:R-:W-:-:S05]  /*73c0*/  LOP3.LUT R6, R6, UR4, RZ, 0x30, !PT ;  /* 0x0000000406067c12 */ /* 0x000fca000f8e30ff */
[----:B------:R-:W-:-:S05]  /*73d0*/  IMAD R6, R6, 0x8, R7 ;  /* 0x0000000806067824 */ /* 0x000fca00078e0207 */
[----:B------:R-:W0:Y:S02]  /*73e0*/  LDS.64 R10, [R6+0x6600] ;  /* 0x00660000060a7984 */ /* 0x000e240000000a00 */
[----:B0-----:R-:W-:-:S05]  /*73f0*/  IADD3 R12, P6, PT, R10, R3, RZ ;  /* 0x000000030a0c7210 */ /* 0x001fca0007fde0ff */
[----:B------:R-:W-:Y:S01]  /*7400*/  IMAD.X R11, RZ, RZ, R11, P6 ;  /* 0x000000ffff0b7224 */ /* 0x000fe200030e060b */
[----:B------:R-:W-:-:S04]  /*7410*/  LEA R10, P6, R12, UR8, 0x2 ;  /* 0x000000080c0a7c11 */ /* 0x000fc8000f8c10ff */
[----:B------:R-:W-:-:S05]  /*7420*/  LEA.HI.X R11, R12, UR9, R11, 0x2, P6 ;  /* 0x000000090c0b7c11 */ /* 0x000fca000b0f140b */
[----:B------:R0:W-:Y:S04]  /*7430*/  STG.E desc[UR6][R10.64+0x1e00], R13 ;  /* 0x001e000d0a007986 */ /* 0x0001e8000c101906 */
.L_x_89:
[----:B------:R-:W-:Y:S05]  /*7440*/  BSYNC.RECONVERGENT B0 ;  /* 0x0000000000007941 */ /* 0x000fea0003800200 */
.L_x_88:
        /* <DEDUP_REMOVED lines=18> */
.L_x_91:
[----:B------:R-:W-:Y:S05]  /*7570*/  BSYNC.RECONVERGENT B0 ;  /* 0x0000000000007941 */ /* 0x000fea0003800200 */
.L_x_90:
        /* <DEDUP_REMOVED lines=18> */
.L_x_93:
[----:B------:R-:W-:Y:S05]  /*76a0*/  BSYNC.RECONVERGENT B0 ;  /* 0x0000000000007941 */ /* 0x000fea0003800200 */
.L_x_92:
        /* <DEDUP_REMOVED lines=18> */
.L_x_95:
[----:B------:R-:W-:Y:S05]  /*77d0*/  BSYNC.RECONVERGENT B0 ;  /* 0x0000000000007941 */ /* 0x000fea0003800200 */
.L_x_94:
        /* <DEDUP_REMOVED lines=18> */
.L_x_97:
[----:B------:R-:W-:Y:S05]  /*7900*/  BSYNC.RECONVERGENT B0 ;  /* 0x0000000000007941 */ /* 0x000fea0003800200 */
.L_x_96:
[----:B------:R-:W-:Y:S01]  /*7910*/  NOP ;  /* 0x0000000000007918 */ /* 0x000fe20000000000 */
[----:B------:R-:W-:Y:S01]  /*7920*/  BSSY.RECONVERGENT B0, `(.L_x_98) ;  /* 0x0000011000007945 */ /* 0x000fe20003800200 */
[----:B------:R-:W-:Y:S02]  /*7930*/  ISETP.GE.AND P4, PT, R8, R9, PT ;  /* 0x000000090800720c */ /* 0x000fe40003f86270 */
[----:B------:R-:W-:Y:S01]  /*7940*/  LOP3.LUT R8, R3, 0x1800, RZ, 0xfc, !PT ;  /* 0x0000180003087812 */ /* 0x000fe200078efcff */
        /* <DEDUP_REMOVED lines=14> */
.L_x_99:
[----:B------:R-:W-:Y:S05]  /*7a30*/  BSYNC.RECONVERGENT B0 ;  /* 0x0000000000007941 */ /* 0x000fea0003800200 */
.L_x_98:
[----:B------:R-:W-:Y:S01]  /*7a40*/  NOP ;  /* 0x0000000000007918 */ /* 0x000fe20000000000 */
[----:B------:R-:W-:Y:S01]  /*7a50*/  BSSY.RECONVERGENT B0, `(.L_x_100) ;  /* 0x0000010000007945 */ /* 0x000fe20003800200 */
[----:B------:R-:W-:-:S03]  /*7a60*/  ISETP.GE.AND P5, PT, R8, R9, PT ;  /* 0x000000090800720c */ /* 0x000fc60003fa6270 */
        /* <DEDUP_REMOVED lines=14> */
.L_x_101:
[----:B------:R-:W-:Y:S05]  /*7b50*/  BSYNC.RECONVERGENT B0 ;  /* 0x0000000000007941 */ /* 0x000fea0003800200 */
.L_x_100:
[----:B------:R-:W-:Y:S01]  /*7b60*/  NOP ;  /* 0x0000000000007918 */ /* 0x000fe20000000000 */
[----:B------:R-:W-:Y:S04]  /*7b70*/  BSSY.RECONVERGENT B0, `(.L_x_102) ;  /* 0x000000f000007945 */ /* 0x000fe80003800200 */
[----:B------:R-:W-:Y:S05]  /*7b80*/  @P1 BRA `(.L_x_103) ;  /* 0x0000000000341947 */ /* 0x000fea0003800000 */
        /* <DEDUP_REMOVED lines=13> */
.L_x_103:
[----:B------:R-:W-:Y:S05]  /*7c60*/  BSYNC.RECONVERGENT B0 ;  /* 0x0000000000007941 */ /* 0x000fea0003800200 */
.L_x_102:
        /* <DEDUP_REMOVED lines=16> */
.L_x_105:
[----:B------:R-:W-:Y:S05]  /*7d70*/  BSYNC.RECONVERGENT B0 ;  /* 0x0000000000007941 */ /* 0x000fea0003800200 */
.L_x_104:
        /* <DEDUP_REMOVED lines=16> */
.L_x_107:
[----:B------:R-:W-:Y:S05]  /*7e80*/  BSYNC.RECONVERGENT B0 ;  /* 0x0000000000007941 */ /* 0x000fea0003800200 */
.L_x_106:
        /* <DEDUP_REMOVED lines=16> */
.L_x_109:
[----:B------:R-:W-:Y:S05]  /*7f90*/  BSYNC.RECONVERGENT B0 ;  /* 0x0000000000007941 */ /* 0x000fea0003800200 */
.L_x_108:
[----:B------:R-:W-:Y:S01]  /*7fa0*/  NOP ;  /* 0x0000000000007918 */ /* 0x000fe20000000000 */
[----:B------:R-:W-:Y:S04]  /*7fb0*/  BSSY.RECONVERGENT B0, `(.L_x_110) ;  /* 0x000000f000007945 */ /* 0x000fe80003800200 */
[----:B------:R-:W-:Y:S05]  /*7fc0*/  @P5 BRA `(.L_x_111) ;  /* 0x0000000000345947 */ /* 0x000fea0003800000 */
[----:B------:R-:W5:Y:S01]  /*7fd0*/  LDS R0, [R22+0x6000] ;  /* 0x0060000016007984 */ /* 0x000f620000000800 */
[----:B------:R-:W5:Y:S01]  /*7fe0*/  LDCU UR5, c[0x0][0x3c4] ;  /* 0x00007880ff0577ac */ /* 0x000f620008000800 */
[----:B------:R-:W1:Y:S01]  /*7ff0*/  LDCU.64 UR8, c[0x0][0x3a0] ;  /* 0x00007400ff0877ac */ /* 0x000e620008000a00 */
[----:B-----5:R-:W-:-:S04]  /*8000*/  SHF.R.U32.HI R6, RZ, UR5, R0 ;  /* 0x00000005ff067c19 */ /* 0x020fc80008011600 */
[----:B------:R-:W-:-:S05]  /*8010*/  LOP3.LUT R6, R6, UR4, RZ, 0x30, !PT ;  /* 0x0000000406067c12 */ /* 0x000fca000f8e30ff */
[----:B0-----:R-:W-:-:S05]  /*8020*/  IMAD R8, R6, 0x8, R7 ;  /* 0x0000000806087824 */ /* 0x001fca00078e0207 */
[----:B------:R-:W0:Y:S02]  /*8030*/  LDS.64 R6, [R8+0x6600] ;  /* 0x0066000008067984 */ /* 0x000e240000000a00 */
[----:B0-----:R-:W-:-:S05]  /*8040*/  IADD3 R9, P1, PT, R6, R3, RZ ;  /* 0x0000000306097210 */ /* 0x001fca0007f3e0ff */
[----:B-1234-:R-:W-:Y:S01]  /*8050*/  IMAD.X R10, RZ, RZ, R7, P1 ;  /* 0x000000ffff0a7224 */ /* 0x01efe200008e0607 */
[----:B------:R-:W-:-:S04]  /*8060*/  LEA R6, P1, R9, UR8, 0x2 ;  /* 0x0000000809067c11 */ /* 0x000fc8000f8210ff */
[----:B------:R-:W-:Y:S02]  /*8070*/  LEA.HI.X R7, R9, UR9, R10, 0x2, P1 ;  /* 0x0000000909077c11 */ /* 0x000fe400088f140a */
[----:B------:R-:W-:-:S05]  /*8080*/  LOP3.LUT R9, R0, 0x80000000, RZ, 0x3c, !PT ;  /* 0x8000000000097812 */ /* 0x000fca00078e3cff */
[----:B------:R0:W-:Y:S02]  /*8090*/  STG.E desc[UR6][R6.64+0x6000], R9 ;  /* 0x0060000906007986 */ /* 0x0001e4000c101906 */
.L_x_111:
[----:B------:R-:W-:Y:S05]  /*80a0*/  BSYNC.RECONVERGENT B0 ;  /* 0x0000000000007941 */ /* 0x000fea0003800200 */
.L_x_110:
[----:B------:R-:W-:Y:S01]  /*80b0*/  NOP ;  /* 0x0000000000007918 */ /* 0x000fe20000000000 */
.L_x_77:
[----:B------:R-:W5:Y:S01]  /*80c0*/  LDS R0, [R22] ;  /* 0x0000000016007984 */ /* 0x000f620000000800 */
[----:B------:R-:W5:Y:S03]  /*80d0*/  LDCU UR5, c[0x0][0x3c4] ;  /* 0x00007880ff0577ac */ /* 0x000f660008000800 */
[----:B01----:R-:W0:Y:S04]  /*80e0*/  LDS R6, [R22+0x600] ;  /* 0x0006000016067984 */ /* 0x003e280000000800 */
[----:B------:R-:W1:Y:S04]  /*80f0*/  LDS R7, [R22+0xc00] ;  /* 0x000c000016077984 */ /* 0x000e680000000800 */
[----:B------:R-:W1:Y:S04]  /*8100*/  LDS R8, [R22+0x1200] ;  /* 0x0012000016087984 */ /* 0x000e680000000800 */
[----:B------:R-:W1:Y:S04]  /*8110*/  LDS R9, [R22+0x1800] ;  /* 0x0018000016097984 */ /* 0x000e680000000800 */
[----:B--234-:R-:W2:Y:S04]  /*8120*/  LDS R10, [R22+0x1e00] ;  /* 0x001e0000160a7984 */ /* 0x01cea80000000800 */
[----:B------:R-:W3:Y:S04]  /*8130*/  LDS R11, [R22+0x2400] ;  /* 0x00240000160b7984 */ /* 0x000ee80000000800 */
[----:B------:R-:W4:Y:S04]  /*8140*/  LDS R12, [R22+0x2a00] ;  /* 0x002a0000160c7984 */ /* 0x000f280000000800 */
[----:B------:R-:W4:Y:S04]  /*8150*/  LDS R13, [R22+0x3000] ;  /* 0x00300000160d7984 */ /* 0x000f280000000800 */
[----:B------:R-:W4:Y:S04]  /*8160*/  LDS R14, [R22+0x3600] ;  /* 0x00360000160e7984 */ /* 0x000f280000000800 */
[----:B------:R-:W4:Y:S01]  /*8170*/  LDS R15, [R22+0x3c00] ;  /* 0x003c0000160f7984 */ /* 0x000f220000000800 */
[----:B-----5:R-:W-:-:S03]  /*8180*/  SHF.R.U32.HI R0, RZ, UR5, R0 ;  /* 0x00000005ff007c19 */ /* 0x020fc60008011600 */
[----:B------:R-:W5:Y:S01]  /*8190*/  LDS R16, [R22+0x4200] ;  /* 0x0042000016107984 */ /* 0x000f620000000800 */
[----:B0-----:R-:W-:-:S03]  /*81a0*/  SHF.R.U32.HI R6, RZ, UR5, R6 ;  /* 0x00000005ff067c19 */ /* 0x001fc60008011606 */
[----:B------:R-:W0:Y:S01]  /*81b0*/  LDS R17, [R22+0x4800] ;  /* 0x0048000016117984 */ /* 0x000e220000000800 */
[----:B-1----:R-:W-:-:S03]  /*81c0*/  SHF.R.U32.HI R7, RZ, UR5, R7 ;  /* 0x00000005ff077c19 */ /* 0x002fc60008011607 */
[----:B------:R-:W1:Y:S01]  /*81d0*/  LDS R18, [R22+0x4e00] ;  /* 0x004e000016127984 */ /* 0x000e620000000800 */
[----:B------:R-:W-:-:S03]  /*81e0*/  SHF.R.U32.HI R8, RZ, UR5, R8 ;  /* 0x00000005ff087c19 */ /* 0x000fc60008011608 */
[----:B------:R-:W1:Y:S01]  /*81f0*/  LDS R19, [R22+0x5400] ;  /* 0x0054000016137984 */ /* 0x000e620000000800 */
[----:B------:R-:W-:-:S03]  /*8200*/  SHF.R.U32.HI R9, RZ, UR5, R9 ;  /* 0x00000005ff097c19 */ /* 0x000fc60008011609 */
[----:B------:R-:W1:Y:S01]  /*8210*/  LDS R20, [R22+0x5a00] ;  /* 0x005a000016147984 */ /* 0x000e620000000800 */
[----:B--2---:R-:W-:-:S03]  /*8220*/  SHF.R.U32.HI R10, RZ, UR5, R10 ;  /* 0x00000005ff0a7c19 */ /* 0x004fc6000801160a */
[----:B------:R-:W2:Y:S01]  /*8230*/  LDS R21, [R22+0x6000] ;  /* 0x0060000016157984 */ /* 0x000ea20000000800 */
[----:B---3--:R-:W-:Y:S02]  /*8240*/  SHF.R.U32.HI R11, RZ, UR5, R11 ;  /* 0x00000005ff0b7c19 */ /* 0x008fe4000801160b */
[----:B----4-:R-:W-:Y:S02]  /*8250*/  SHF.R.U32.HI R12, RZ, UR5, R12 ;  /* 0x00000005ff0c7c19 */ /* 0x010fe4000801160c */
[----:B------:R-:W-:Y:S02]  /*8260*/  SHF.R.U32.HI R13, RZ, UR5, R13 ;  /* 0x00000005ff0d7c19 */ /* 0x000fe4000801160d */
[----:B------:R-:W-:Y:S02]  /*8270*/  SHF.R.U32.HI R43, RZ, UR5, R14 ;  /* 0x00000005ff2b7c19 */ /* 0x000fe4000801160e */
[----:B------:R-:W-:Y:S02]  /*8280*/  LOP3.LUT R14, R12, UR4, RZ, 0x30, !PT ;  /* 0x000000040c0e7c12 */ /* 0x000fe4000f8e30ff */
[----:B------:R-:W-:-:S02]  /*8290*/  SHF.R.U32.HI R44, RZ, UR5, R15 ;  /* 0x00000005ff2c7c19 */ /* 0x000fc4000801160f */
[----:B------:R-:W-:Y:S02]  /*82a0*/  LOP3.LUT R15, R11, UR4, RZ, 0x30, !PT ;  /* 0x000000040b0f7c12 */ /* 0x000fe4000f8e30ff */
[----:B-----5:R-:W-:Y:S02]  /*82b0*/  SHF.R.U32.HI R45, RZ, UR5, R16 ;  /* 0x00000005ff2d7c19 */ /* 0x020fe40008011610 */
[----:B------:R-:W-:Y:S02]  /*82c0*/  LOP3.LUT R16, R10, UR4, RZ, 0x30, !PT ;  /* 0x000000040a107c12 */ /* 0x000fe4000f8e30ff */
[----:B0-----:R-:W-:Y:S02]  /*82d0*/  SHF.R.U32.HI R46, RZ, UR5, R17 ;  /* 0x00000005ff2e7c19 */ /* 0x001fe40008011611 */
[----:B------:R-:W-:Y:S02]  /*82e0*/  LOP3.LUT R17, R9, UR4, RZ, 0x30, !PT ;  /* 0x0000000409117c12 */ /* 0x000fe4000f8e30ff */
[----:B-1----:R-:W-:-:S02]  /*82f0*/  SHF.R.U32.HI R47, RZ, UR5, R18 ;  /* 0x00000005ff2f7c19 */ /* 0x002fc40008011612 */
[----:B------:R-:W-:Y:S02]  /*8300*/  LOP3.LUT R18, R8, UR4, RZ, 0x30, !PT ;  /* 0x0000000408127c12 */ /* 0x000fe4000f8e30ff */
[----:B------:R-:W-:Y:S02]  /*8310*/  SHF.R.U32.HI R48, RZ, UR5, R19 ;  /* 0x00000005ff307c19 */ /* 0x000fe40008011613 */
[----:B------:R-:W-:Y:S02]  /*8320*/  LOP3.LUT R19, R7, UR4, RZ, 0x30, !PT ;  /* 0x0000000407137c12 */ /* 0x000fe4000f8e30ff */
[----:B------:R-:W-:Y:S02]  /*8330*/  SHF.R.U32.HI R49, RZ, UR5, R20 ;  /* 0x00000005ff317c19 */ /* 0x000fe40008011614 */
[----:B------:R-:W-:Y:S02]  /*8340*/  LOP3.LUT R20, R6, UR4, RZ, 0x30, !PT ;  /* 0x0000000406147c12 */ /* 0x000fe4000f8e30ff */
[----:B--2---:R-:W-:-:S02]  /*8350*/  SHF.R.U32.HI R50, RZ, UR5, R21 ;  /* 0x00000005ff327c19 */ /* 0x004fc40008011615 */
[----:B------:R-:W-:Y:S02]  /*8360*/  LOP3.LUT R21, R0, UR4, RZ, 0x30, !PT ;  /* 0x0000000400157c12 */ /* 0x000fe4000f8e30ff */
[----:B------:R-:W-:Y:S02]  /*8370*/  LOP3.LUT R13, R13, UR4, RZ, 0x30, !PT ;  /* 0x000000040d0d7c12 */ /* 0x000fe4000f8e30ff */
[----:B------:R-:W-:Y:S02]  /*8380*/  LOP3.LUT R12, R43, UR4, RZ, 0x30, !PT ;  /* 0x000000042b0c7c12 */ /* 0x000fe4000f8e30ff */
[----:B------:R-:W-:Y:S02]  /*8390*/  LOP3.LUT R11, R44, UR4, RZ, 0x30, !PT ;  /* 0x000000042c0b7c12 */ /* 0x000fe4000f8e30ff */
[----:B------:R-:W-:Y:S02]  /*83a0*/  LOP3.LUT R10, R45, UR4, RZ, 0x30, !PT ;  /* 0x000000042d0a7c12 */ /* 0x000fe4000f8e30ff */
[----:B------:R-:W-:-:S02]  /*83b0*/  LOP3.LUT R9, R46, UR4, RZ, 0x30, !PT ;  /* 0x000000042e097c12 */ /* 0x000fc4000f8e30ff */
[----:B------:R-:W-:Y:S02]  /*83c0*/  LOP3.LUT R8, R47, UR4, RZ, 0x30, !PT ;  /* 0x000000042f087c12 */ /* 0x000fe4000f8e30ff */
[----:B------:R-:W-:Y:S02]  /*83d0*/  LOP3.LUT R7, R48, UR4, RZ, 0x30, !PT ;  /* 0x0000000430077c12 */ /* 0x000fe4000f8e30ff */
[----:B------:R-:W-:Y:S02]  /*83e0*/  LOP3.LUT R6, R49, UR4, RZ, 0x30, !PT ;  /* 0x0000000431067c12 */ /* 0x000fe4000f8e30ff */
[----:B------:R-:W-:Y:S01]  /*83f0*/  LOP3.LUT R0, R50, UR4, RZ, 0x30, !PT ;  /* 0x0000000432007c12 */ /* 0x000fe2000f8e30ff */
[----:B------:R-:W-:Y:S06]  /*8400*/  @P0 BRA `(.L_x_112) ;  /* 0x0000000000640947 */ /* 0x000fec0003800000 */
[----:B------:R-:W0:Y:S01]  /*8410*/  LDCU.64 UR4, c[0x0][0x3b8] ;  /* 0x00007700ff0477ac */ /* 0x000e220008000a00 */
[----:B------:R-:W-:Y:S01]  /*8420*/  IMAD R5, R42, 0x1980, RZ ;  /* 0x000019802a057824 */ /* 0x000fe200078e02ff */
[----:B------:R-:W-:-:S04]  /*8430*/  LOP3.LUT R2, R41, 0x1f, R3, 0xf8, !PT ;  /* 0x0000001f29027812 */ /* 0x000fc800078ef803 */
[----:B------:R-:W-:-:S04]  /*8440*/  IADD3 R3, P1, PT, R5, R2, RZ ;  /* 0x0000000205037210 */ /* 0x000fc80007f3e0ff */
[----:B------:R-:W-:Y:S02]  /*8450*/  LEA.HI.X.SX32 R4, R5, RZ, 0x1, P1 ;  /* 0x000000ff05047211 */ /* 0x000fe400008f0eff */
[----:B0-----:R-:W-:-:S04]  /*8460*/  LEA R2, P1, R3, UR4, 0x2 ;  /* 0x0000000403027c11 */ /* 0x001fc8000f8210ff */
        /* <DEDUP_REMOVED lines=19> */
.L_x_112:
[----:B------:R-:W-:Y:S01]  /*85a0*/  IMAD.IADD R60, R23, 0x1, -R54 ;  /* 0x00000001173c7824 */ /* 0x000fe200078e0a36 */
[----:B------:R-:W0:Y:S01]  /*85b0*/  LDCU.64 UR4, c[0x0][0x3b8] ;  /* 0x00007700ff0477ac */ /* 0x000e220008000a00 */
[----:B------:R-:W-:-:S03]  /*85c0*/  VIADD R3, R57, 0x20 ;  /* 0x0000002039037836 */ /* 0x000fc60000000000 */
[-C--:B------:R-:W-:Y:S02]  /*85d0*/  ISETP.GE.AND P2, PT, R57, R60.reuse, PT ;  /* 0x0000003c3900720c */ /* 0x080fe40003f46270 */
[----:B------:R-:W-:Y:S01]  /*85e0*/  ISETP.GE.AND P1, PT, R3, R60, PT ;  /* 0x0000003c0300720c */ /* 0x000fe20003f26270 */
[----:B------:R-:W-:-:S05]  /*85f0*/  VIADD R3, R57, 0x40 ;  /* 0x0000004039037836 */ /* 0x000fca0000000000 */
[----:B------:R-:W-:Y:S01]  /*8600*/  ISETP.GE.AND P5, PT, R3, R60, PT ;  /* 0x0000003c0300720c */ /* 0x000fe20003fa6270 */
[----:B------:R-:W-:-:S05]  /*8610*/  VIADD R3, R57, 0x60 ;  /* 0x0000006039037836 */ /* 0x000fca0000000000 */
[----:B------:R-:W-:Y:S01]  /*8620*/  ISETP.GE.AND P4, PT, R3, R60, PT ;  /* 0x0000003c0300720c */ /* 0x000fe20003f86270 */
[----:B------:R-:W-:Y:S01]  /*8630*/  VIADD R3, R57, 0x80 ;  /* 0x0000008039037836 */ /* 0x000fe20000000000 */
[----:B0-----:R-:W-:Y:S01]  /*8640*/  IADD3 R2, P6, PT, R5, UR4, RZ ;  /* 0x0000000405027c10 */ /* 0x001fe2000ffde0ff */
[----:B------:R-:W-:-:S03]  /*8650*/  VIADD R5, R57, 0xa0 ;  /* 0x000000a039057836 */ /* 0x000fc60000000000 */
[-C--:B------:R-:W-:Y:S02]  /*8660*/  ISETP.GE.AND P3, PT, R3, R60.reuse, PT ;  /* 0x0000003c0300720c */ /* 0x080fe40003f66270 */
[----:B------:R-:W-:Y:S02]  /*8670*/  IADD3.X R3, PT, PT, R4, UR5, RZ, P6, !PT ;  /* 0x0000000504037c10 */ /* 0x000fe4000b7fe4ff */
[-C--:B------:R-:W-:Y:S01]  /*8680*/  ISETP.GE.AND P6, PT, R5, R60.reuse, PT ;  /* 0x0000003c0500720c */ /* 0x080fe20003fc6270 */
[----:B------:R-:W-:Y:S02]  /*8690*/  VIADD R5, R57, 0xc0 ;  /* 0x000000c039057836 */ /* 0x000fe40000000000 */
[----:B------:R-:W5:Y:S03]  /*86a0*/  @!P2 LDG.E R41, desc[UR6][R2.64] ;  /* 0x000000060229a981 */ /* 0x000f66000c1e1900 */
[-C--:B------:R-:W-:Y:S01]  /*86b0*/  ISETP.GE.AND P2, PT, R5, R60.reuse, PT ;  /* 0x0000003c0500720c */ /* 0x080fe20003f46270 */
[----:B------:R-:W-:Y:S01]  /*86c0*/  VIADD R5, R57, 0xe0 ;  /* 0x000000e039057836 */ /* 0x000fe20000000000 */
[----:B------:R-:W5:Y:S04]  /*86d0*/  @!P1 LDG.E R44, desc[UR6][R2.64+0x80] ;  /* 0x00008006022c9981 */ /* 0x000f68000c1e1900 */
[----:B------:R-:W-:Y:S01]  /*86e0*/  ISETP.GE.AND P1, PT, R5, R60, PT ;  /* 0x0000003c0500720c */ /* 0x000fe20003f26270 */
[----:B------:R-:W-:Y:S01]  /*86f0*/  VIADD R59, R57, 0x100 ;  /* 0x00000100393b7836 */ /* 0x000fe20000000000 */
[----:B------:R-:W5:Y:S04]  /*8700*/  @!P5 LDG.E R43, desc[UR6][R2.64+0x100] ;  /* 0x00010006022bd981 */ /* 0x000f68000c1e1900 */
[----:B------:R-:W5:Y:S04]  /*8710*/  @!P4 LDG.E R46, desc[UR6][R2.64+0x180] ;  /* 0x00018006022ec981 */ /* 0x000f68000c1e1900 */
[----:B------:R-:W5:Y:S03]  /*8720*/  @!P2 LDG.E R47, desc[UR6][R2.64+0x300] ;  /* 0x00030006022fa981 */ /* 0x000f66000c1e1900 */
[C---:B------:R-:W-:Y:S01]  /*8730*/  @!P1 IADD3 R5, P2, PT, R54.reuse, R57, RZ ;  /* 0x0000003936059210 */ /* 0x040fe20007f5e0ff */
[----:B------:R-:W5:Y:S03]  /*8740*/  @!P3 LDG.E R45, desc[UR6][R2.64+0x200] ;  /* 0x00020006022db981 */ /* 0x000f66000c1e1900 */
[----:B------:R-:W-:Y:S01]  /*8750*/  @!P1 LEA.HI.X.SX32 R62, R54, RZ, 0x1, P2 ;  /* 0x000000ff363e9211 */ /* 0x000fe200010f0eff */
[----:B------:R0:W5:Y:S01]  /*8760*/  @!P6 LDG.E R48, desc[UR6][R2.64+0x280] ;  /* 0x000280060230e981 */ /* 0x000162000c1e1900 */
[----:B------:R-:W-:-:S04]  /*8770*/  @!P1 LEA R4, P2, R5, UR4, 0x2 ;  /* 0x0000000405049c11 */ /* 0x000fc8000f8410ff */
[----:B------:R-:W-:-:S05]  /*8780*/  @!P1 LEA.HI.X R5, R5, UR5, R62, 0x2, P2 ;  /* 0x0000000505059c11 */ /* 0x000fca00090f143e */
[----:B------:R1:W5:Y:S01]  /*8790*/  @!P1 LDG.E R50, desc[UR6][R4.64+0x380] ;  /* 0x0003800604329981 */ /* 0x000362000c1e1900 */
[----:B------:R-:W-:-:S13]  /*87a0*/  ISETP.GE.AND P1, PT, R59, R60, PT ;  /* 0x0000003c3b00720c */ /* 0x000fda0003f26270 */
[----:B------:R-:W-:-:S04]  /*87b0*/  @!P1 IADD3 R59, P2, PT, R54, R57, RZ ;  /* 0x00000039363b9210 */ /* 0x000fc80007f5e0ff */
[----:B------:R-:W-:Y:S02]  /*87c0*/  @!P1 LEA.HI.X.SX32 R62, R54, RZ, 0x1, P2 ;  /* 0x000000ff363e9211 */ /* 0x000fe400010f0eff */
[----:B0-----:R-:W-:-:S04]  /*87d0*/  @!P1 LEA R2, P2, R59, UR4, 0x2 ;  /* 0x000000043b029c11 */ /* 0x001fc8000f8410ff */
[----:B------:R-:W-:Y:S01]  /*87e0*/  @!P1 LEA.HI.X R3, R59, UR5, R62, 0x2, P2 ;  /* 0x000000053b039c11 */ /* 0x000fe200090f143e */
[----:B------:R-:W-:-:S04]  /*87f0*/  VIADD R59, R57, 0x120 ;  /* 0x00000120393b7836 */ /* 0x000fc80000000000 */
[----:B------:R0:W5:Y:S01]  /*8800*/  @!P1 LDG.E R49, desc[UR6][R2.64+0x400] ;  /* 0x0004000602319981 */ /* 0x000162000c1e1900 */
[----:B------:R-:W-:-:S13]  /*8810*/  ISETP.GE.AND P1, PT, R59, R60, PT ;  /* 0x0000003c3b00720c */ /* 0x000fda0003f26270 */
[----:B------:R-:W-:-:S04]  /*8820*/  @!P1 IADD3 R59, P2, PT, R54, R57, RZ ;  /* 0x00000039363b9210 */ /* 0x000fc80007f5e0ff */
[----:B------:R-:W-:Y:S02]  /*8830*/  @!P1 LEA.HI.X.SX32 R62, R54, RZ, 0x1, P2 ;  /* 0x000000ff363e9211 */ /* 0x000fe400010f0eff */
[----:B-1----:R-:W-:-:S04]  /*8840*/  @!P1 LEA R4, P2, R59, UR4, 0x2 ;  /* 0x000000043b049c11 */ /* 0x002fc8000f8410ff */
[----:B------:R-:W-:Y:S01]  /*8850*/  @!P1 LEA.HI.X R5, R59, UR5, R62, 0x2, P2 ;  /* 0x000000053b059c11 */ /* 0x000fe200090f143e */
[----:B------:R-:W-:-:S04]  /*8860*/  VIADD R59, R57, 0x140 ;  /* 0x00000140393b7836 */ /* 0x000fc80000000000 */
        /* <DEDUP_REMOVED lines=9> */
[----:B------:R-:W-:-:S05]  /*8900*/  @!P1 IMAD R62, R42, 0x1980, RZ ;  /* 0x000019802a3e9824 */ /* 0x000fca00078e02ff */
[----:B-1----:R-:W-:-:S04]  /*8910*/  @!P1 IADD3 R5, P2, PT, R62, R57, RZ ;  /* 0x000000393e059210 */ /* 0x002fc80007f5e0ff */
[----:B------:R-:W-:Y:S02]  /*8920*/  @!P1 LEA.HI.X.SX32 R62, R62, RZ, 0x1, P2 ;  /* 0x000000ff3e3e9211 */ /* 0x000fe400010f0eff */
[----:B------:R-:W-:Y:S01]  /*8930*/  @!P1 LEA R4, P2, R5, UR4, 0x2 ;  /* 0x0000000405049c11 */ /* 0x000fe2000f8410ff */
[----:B------:R-:W-:-:S03]  /*8940*/  VIADD R59, R57, 0x180 ;  /* 0x00000180393b7836 */ /* 0x000fc60000000000 */
[----:B------:R-:W-:-:S05]  /*8950*/  @!P1 LEA.HI.X R5, R5, UR5, R62, 0x2, P2 ;  /* 0x0000000505059c11 */ /* 0x000fca00090f143e */
[----:B------:R1:W5:Y:S01]  /*8960*/  @!P1 LDG.E R56, desc[UR6][R4.64+0x580] ;  /* 0x0005800604389981 */ /* 0x000362000c1e1900 */
[----:B------:R-:W-:-:S13]  /*8970*/  ISETP.GE.AND P1, PT, R59, R60, PT ;  /* 0x0000003c3b00720c */ /* 0x000fda0003f26270 */
[----:B0-----:R-:W-:-:S05]  /*8980*/  @!P1 IMAD R2, R42, 0x1980, RZ ;  /* 0x000019802a029824 */ /* 0x001fca00078e02ff */
[----:B------:R-:W-:-:S04]  /*8990*/  @!P1 IADD3 R3, P2, PT, R2, R57, RZ ;  /* 0x0000003902039210 */ /* 0x000fc80007f5e0ff */
[----:B------:R-:W-:Y:S02]  /*89a0*/  @!P1 LEA.HI.X.SX32 R62, R2, RZ, 0x1, P2 ;  /* 0x000000ff023e9211 */ /* 0x000fe400010f0eff */
[----:B------:R-:W-:Y:S01]  /*89b0*/  @!P1 LEA R2, P2, R3, UR4, 0x2 ;  /* 0x0000000403029c11 */ /* 0x000fe2000f8410ff */
[----:B------:R-:W-:-:S03]  /*89c0*/  VIADD R59, R57, 0x1a0 ;  /* 0x000001a0393b7836 */ /* 0x000fc60000000000 */
[----:B------:R-:W-:-:S05]  /*89d0*/  @!P1 LEA.HI.X R3, R3, UR5, R62, 0x2, P2 ;  /* 0x0000000503039c11 */ /* 0x000fca00090f143e */
[----:B------:R0:W5:Y:S01]  /*89e0*/  @!P1 LDG.E R53, desc[UR6][R2.64+0x600] ;  /* 0x0006000602359981 */ /* 0x000162000c1e1900 */
[----:B------:R-:W-:-:S13]  /*89f0*/  ISETP.GE.AND P1, PT, R59, R60, PT ;  /* 0x0000003c3b00720c */ /* 0x000fda0003f26270 */
[----:B-1----:R-:W-:-:S05]  /*8a00*/  @!P1 IMAD R4, R42, 0x1980, RZ ;  /* 0x000019802a049824 */ /* 0x002fca00078e02ff */
[----:B------:R-:W-:-:S04]  /*8a10*/  @!P1 IADD3 R5, P2, PT, R4, R57, RZ ;  /* 0x0000003904059210 */ /* 0x000fc80007f5e0ff */
[----:B------:R-:W-:Y:S02]  /*8a20*/  @!P1 LEA.HI.X.SX32 R62, R4, RZ, 0x1, P2 ;  /* 0x000000ff043e9211 */ /* 0x000fe400010f0eff */
[----:B------:R-:W-:Y:S01]  /*8a30*/  @!P1 LEA R4, P2, R5, UR4, 0x2 ;  /* 0x0000000405049c11 */ /* 0x000fe2000f8410ff */
[----:B------:R-:W-:-:S03]  /*8a40*/  VIADD R59, R57, 0x1c0 ;  /* 0x000001c0393b7836 */ /* 0x000fc60000000000 */
[----:B------:R-:W-:-:S05]  /*8a50*/  @!P1 LEA.HI.X R5, R5, UR5, R62, 0x2, P2 ;  /* 0x0000000505059c11 */ /* 0x000fca00090f143e */
[----:B------:R1:W5:Y:S01]  /*8a60*/  @!P1 LDG.E R54, desc[UR6][R4.64+0x680] ;  /* 0x0006800604369981 */ /* 0x000362000c1e1900 */
[----:B------:R-:W-:Y:S01]  /*8a70*/  ISETP.GE.AND P1, PT, R59, R60, PT ;  /* 0x0000003c3b00720c */ /* 0x000fe20003f26270 */
[----:B------:R-:W-:-:S05]  /*8a80*/  VIADD R59, R57, 0x200 ;  /* 0x00000200393b7836 */ /* 0x000fca0000000000 */
[----:B------:R-:W-:-:S07]  /*8a90*/  ISETP.GE.AND P3, PT, R59, R60, PT ;  /* 0x0000003c3b00720c */ /* 0x000fce0003f66270 */
[----:B0-----:R-:W-:-:S05]  /*8aa0*/  @!P1 IMAD R2, R42, 0x1980, RZ ;  /* 0x000019802a029824 */ /* 0x001fca00078e02ff */
[C---:B------:R-:W-:Y:S01]  /*8ab0*/  @!P1 IADD3 R3, P2, PT, R2.reuse, R57, RZ ;  /* 0x0000003902039210 */ /* 0x040fe20007f5e0ff */
[----:B------:R-:W0:Y:S03]  /*8ac0*/  @!P3 S2R R59, SR_TID.X ;  /* 0x00000000003bb919 */ /* 0x000e260000002100 */
[----:B------:R-:W-:Y:S02]  /*8ad0*/  @!P1 LEA.HI.X.SX32 R62, R2, RZ, 0x1, P2 ;  /* 0x000000ff023e9211 */ /* 0x000fe400010f0eff */
[----:B------:R-:W-:Y:S01]  /*8ae0*/  @!P1 LEA R2, P2, R3, UR4, 0x2 ;  /* 0x0000000403029c11 */ /* 0x000fe2000f8410ff */
[----:B-1----:R-:W-:-:S03]  /*8af0*/  VIADD R5, R57, 0x1e0 ;  /* 0x000001e039057836 */ /* 0x002fc60000000000 */
[----:B------:R-:W-:-:S05]  /*8b00*/  @!P1 LEA.HI.X R3, R3, UR5, R62, 0x2, P2 ;  /* 0x0000000503039c11 */ /* 0x000fca00090f143e */
[----:B------:R0:W5:Y:S01]  /*8b10*/  @!P1 LDG.E R51, desc[UR6][R2.64+0x700] ;  /* 0x0007000602339981 */ /* 0x000162000c1e1900 */
[----:B------:R-:W-:-:S13]  /*8b20*/  ISETP.GE.AND P1, PT, R5, R60, PT ;  /* 0x0000003c0500720c */ /* 0x000fda0003f26270 */
[----:B------:R-:W-:-:S05]  /*8b30*/  @!P1 IMAD R4, R42, 0x1980, RZ ;  /* 0x000019802a049824 */ /* 0x000fca00078e02ff */
[C---:B------:R-:W-:Y:S02]  /*8b40*/  @!P1 IADD3 R5, P2, PT, R4.reuse, R57, RZ ;  /* 0x0000003904059210 */ /* 0x040fe40007f5e0ff */
[----:B0-----:R-:W-:Y:S02]  /*8b50*/  @!P3 LOP3.LUT R2, R59, 0x3e0, RZ, 0xc0, !PT ;  /* 0x000003e03b02b812 */ /* 0x001fe400078ec0ff */
[----:B------:R-:W-:Y:S02]  /*8b60*/  @!P1 LEA.HI.X.SX32 R60, R4, RZ, 0x1, P2 ;  /* 0x000000ff043c9211 */ /* 0x000fe400010f0eff */
[----:B------:R-:W-:Y:S02]  /*8b70*/  @!P1 LEA R4, P2, R5, UR4, 0x2 ;  /* 0x0000000405049c11 */ /* 0x000fe4000f8410ff */
[----:B------:R-:W-:Y:S01]  /*8b80*/  @!P3 LOP3.LUT R59, R59, 0x1f, RZ, 0xc0, !PT ;  /* 0x0000001f3b3bb812 */ /* 0x000fe200078ec0ff */
[----:B------:R-:W-:Y:S01]  /*8b90*/  @!P3 IMAD R3, R42, 0x1980, RZ ;  /* 0x000019802a03b824 */ /* 0x000fe200078e02ff */
[----:B------:R-:W-:-:S03]  /*8ba0*/  @!P1 LEA.HI.X R5, R5, UR5, R60, 0x2, P2 ;  /* 0x0000000505059c11 */ /* 0x000fc600090f143c */
[----:B------:R-:W-:Y:S02]  /*8bb0*/  @!P3 IMAD R2, R2, 0x11, R59 ;  /* 0x000000110202b824 */ /* 0x000fe400078e023b */
[----:B------:R1:W5:Y:S03]  /*8bc0*/  @!P1 LDG.E R58, desc[UR6][R4.64+0x780] ;  /* 0x00078006043a9981 */ /* 0x000366000c1e1900 */
[----:B------:R-:W-:-:S04]  /*8bd0*/  @!P3 IADD3 R59, P1, PT, R3, R2, RZ ;  /* 0x00000002033bb210 */ /* 0x000fc80007f3e0ff */
[----:B------:R-:W-:Y:S02]  /*8be0*/  @!P3 LEA.HI.X.SX32 R60, R3, RZ, 0x1, P1 ;  /* 0x000000ff033cb211 */ /* 0x000fe400008f0eff */
[----:B------:R-:W-:-:S04]  /*8bf0*/  @!P3 LEA R2, P1, R59, UR4, 0x2 ;  /* 0x000000043b02bc11 */ /* 0x000fc8000f8210ff */
[----:B------:R-:W-:-:S05]  /*8c00*/  @!P3 LEA.HI.X R3, R59, UR5, R60, 0x2, P1 ;  /* 0x000000053b03bc11 */ /* 0x000fca00088f143c */
[----:B------:R1:W5:Y:S04]  /*8c10*/  @!P3 LDG.E R57, desc[UR6][R2.64+0x800] ;  /* 0x000800060239b981 */ /* 0x000368000c1e1900 */
.L_x_113:
[----:B------:R-:W-:Y:S08]  /*8c20*/  BAR.SYNC.DEFER_BLOCKING 0x0 ;  /* 0x0000000000007b1d */ /* 0x000ff00000010000 */
[----:B------:R-:W2:Y:S01]  /*8c30*/  S2UR UR5, SR_CgaCtaId ;  /* 0x00000000000579c3 */ /* 0x000ea20000008800 */
[----:B------:R-:W-:Y:S01]  /*8c40*/  UMOV UR4, 0x400 ;  /* 0x0000040000047882 */ /* 0x000fe20000000000 */
[----:B01----:R-:W0:Y:S01]  /*8c50*/  S2R R2, SR_TID.X ;  /* 0x0000000000027919 */ /* 0x003e220000002100 */
[----:B-----5:R1:W-:Y:S04]  /*8c60*/  STS [R40+-0x4], R41 ;  /* 0xfffffc2928007388 */ /* 0x0203e80000000800 */
[----:B------:R1:W-:Y:S01]  /*8c70*/  STS [R39+-0x4], R44 ;  /* 0xfffffc2c27007388 */ /* 0x0003e20000000800 */
[----:B--2---:R-:W-:-:S03]  /*8c80*/  ULEA UR4, UR5, UR4, 0x18 ;  /* 0x0000000405047291 */ /* 0x004fc6000f8ec0ff */
[----:B------:R1:W-:Y:S04]  /*8c90*/  STS [R38+-0x4], R43 ;  /* 0xfffffc2b26007388 */ /* 0x0003e80000000800 */
        /* <DEDUP_REMOVED lines=13> */
[----:B------:R1:W-:Y:S01]  /*8d70*/  STS [R24+-0x4], R57 ;  /* 0xfffffc3918007388 */ /* 0x0003e20000000800 */
[----:B------:R-:W-:Y:S06]  /*8d80*/  BAR.SYNC.DEFER_BLOCKING 0x0 ;  /* 0x0000000000007b1d */ /* 0x000fec0000010000 */
[----:B0-----:R-:W-:Y:S05]  /*8d90*/  @P0 BRA `(.L_x_114) ;  /* 0x00000008006c0947 */ /* 0x001fea0003800000 */
[----:B------:R-:W-:Y:S01]  /*8da0*/  LEA R21, R21, UR4, 0x3 ;  /* 0x0000000415157c11 */ /* 0x000fe2000f8e18ff */
[----:B------:R-:W-:Y:S01]  /*8db0*/  LDS R3, [R22] ;  /* 0x0000000016037984 */ /* 0x000fe20000000800 */
[----:B------:R-:W0:Y:S01]  /*8dc0*/  LDCU.64 UR8, c[0x0][0x3b0] ;  /* 0x00007600ff0877ac */ /* 0x000e220008000a00 */
[----:B-1----:R-:W-:Y:S02]  /*8dd0*/  LEA R26, R20, UR4, 0x3 ;  /* 0x00000004141a7c11 */ /* 0x002fe4000f8e18ff */
[----:B------:R-:W1:Y:S01]  /*8de0*/  LDS.64 R4, [R21+0x6600] ;  /* 0x0066000015047984 */ /* 0x000e620000000a00 */
[----:B------:R-:W-:Y:S02]  /*8df0*/  LEA R19, R19, UR4, 0x3 ;  /* 0x0000000413137c11 */ /* 0x000fe4000f8e18ff */
[----:B------:R-:W-:Y:S02]  /*8e00*/  LEA R17, R17, UR4, 0x3 ;  /* 0x0000000411117c11 */ /* 0x000fe4000f8e18ff */
[----:B------:R-:W-:-:S02]  /*8e10*/  LEA R15, R15, UR4, 0x3 ;  /* 0x000000040f0f7c11 */ /* 0x000fc4000f8e18ff */
[----:B------:R-:W-:Y:S02]  /*8e20*/  LEA R13, R13, UR4, 0x3 ;  /* 0x000000040d0d7c11 */ /* 0x000fe4000f8e18ff */
[----:B------:R-:W-:Y:S02]  /*8e30*/  LEA R11, R11, UR4, 0x3 ;  /* 0x000000040b0b7c11 */ /* 0x000fe4000f8e18ff */
[----:B------:R-:W-:Y:S02]  /*8e40*/  LEA R9, R9, UR4, 0x3 ;  /* 0x0000000409097c11 */ /* 0x000fe4000f8e18ff */
[----:B------:R-:W-:Y:S02]  /*8e50*/  LEA R7, R7, UR4, 0x3 ;  /* 0x0000000407077c11 */ /* 0x000fe4000f8e18ff */
[----:B-1----:R-:W-:-:S05]  /*8e60*/  IADD3 R4, P0, PT, R4, R2, RZ ;  /* 0x0000000204047210 */ /* 0x002fca0007f1e0ff */
[----:B------:R-:W-:Y:S01]  /*8e70*/  IMAD.X R5, RZ, RZ, R5, P0 ;  /* 0x000000ffff057224 */ /* 0x000fe200000e0605 */
[----:B0-----:R-:W-:-:S04]  /*8e80*/  LEA R24, P0, R4, UR8, 0x2 ;  /* 0x0000000804187c11 */ /* 0x001fc8000f8010ff */
[----:B------:R-:W-:-:S05]  /*8e90*/  LEA.HI.X R25, R4, UR9, R5, 0x2, P0 ;  /* 0x0000000904197c11 */ /* 0x000fca00080f1405 */
[----:B------:R-:W-:Y:S01]  /*8ea0*/  STG.E desc[UR6][R24.64], R3 ;  /* 0x0000000318007986 */ /* 0x000fe2000c101906 */
[----:B------:R-:W-:-:S03]  /*8eb0*/  NOP ;  /* 0x0000000000007918 */ /* 0x000fc60000000000 */
[----:B------:R0:W1:Y:S04]  /*8ec0*/  LDS.64 R4, [R26+0x6600] ;  /* 0x006600001a047984 */ /* 0x0000680000000a00 */
[----:B------:R-:W2:Y:S01]  /*8ed0*/  LDS R23, [R22+0x600] ;  /* 0x0006000016177984 */ /* 0x000ea20000000800 */
[----:B0-----:R-:W-:Y:S02]  /*8ee0*/  LEA R26, R18, UR4, 0x3 ;  /* 0x00000004121a7c11 */ /* 0x001fe4000f8e18ff */
[----:B-1----:R-:W-:-:S05]  /*8ef0*/  IADD3 R4, P0, PT, R4, R2, RZ ;  /* 0x0000000204047210 */ /* 0x002fca0007f1e0ff */
[----:B------:R-:W-:Y:S01]  /*8f00*/  IMAD.X R5, RZ, RZ, R5, P0 ;  /* 0x000000ffff057224 */ /* 0x000fe200000e0605 */
[----:B------:R-:W-:-:S04]  /*8f10*/  LEA R20, P0, R4, UR8, 0x2 ;  /* 0x0000000804147c11 */ /* 0x000fc8000f8010ff */
[----:B------:R-:W-:-:S05]  /*8f20*/  LEA.HI.X R21, R4, UR9, R5, 0x2, P0 ;  /* 0x0000000904157c11 */ /* 0x000fca00080f1405 */
[----:B--2---:R-:W-:Y:S01]  /*8f30*/  STG.E desc[UR6][R20.64+0x600], R23 ;  /* 0x0006001714007986 */ /* 0x004fe2000c101906 */
[----:B------:R-:W-:-:S03]  /*8f40*/  NOP ;  /* 0x0000000000007918 */ /* 0x000fc60000000000 */
[----:B------:R-:W0:Y:S04]  /*8f50*/  LDS.64 R4, [R19+0x6600] ;  /* 0x0066000013047984 */ /* 0x000e280000000a00 */
[----:B------:R-:W1:Y:S01]  /*8f60*/  LDS R3, [R22+0xc00] ;  /* 0x000c000016037984 */ /* 0x000e620000000800 */
[----:B0-----:R-:W-:-:S05]  /*8f70*/  IADD3 R4, P0, PT, R4, R2, RZ ;  /* 0x0000000204047210 */ /* 0x001fca0007f1e0ff */
[----:B------:R-:W-:Y:S01]  /*8f80*/  IMAD.X R5, RZ, RZ, R5, P0 ;  /* 0x000000ffff057224 */ /* 0x000fe200000e0605 */
[----:B------:R-:W-:-:S04]  /*8f90*/  LEA R24, P0, R4, UR8, 0x2 ;  /* 0x0000000804187c11 */ /* 0x000fc8000f8010ff */
[----:B------:R-:W-:-:S05]  /*8fa0*/  LEA.HI.X R25, R4, UR9, R5, 0x2, P0 ;  /* 0x0000000904197c11 */ /* 0x000fca00080f1405 */
[----:B-1----:R0:W-:Y:S01]  /*8fb0*/  STG.E desc[UR6][R24.64+0xc00], R3 ;  /* 0x000c000318007986 */ /* 0x0021e2000c101906 */
[----:B------:R-:W-:-:S03]  /*8fc0*/  NOP ;  /* 0x0000000000007918 */ /* 0x000fc60000000000 */
[----:B------:R-:W1:Y:S04]  /*8fd0*/  LDS.64 R4, [R26+0x6600] ;  /* 0x006600001a047984 */ /* 0x000e680000000a00 */
        /* <DEDUP_REMOVED lines=99> */
[----:B-1----:R-:W-:Y:S01]  /*9610*/  STG.E desc[UR6][R10.64+0x5400], R3 ;  /* 0x005400030a007986 */ /* 0x002fe2000c101906 */
[----:B------:R-:W-:-:S03]  /*9620*/  NOP ;  /* 0x0000000000007918 */ /* 0x000fc60000000000 */
[----:B------:R-:W0:Y:S04]  /*9630*/  LDS.64 R4, [R12+0x6600] ;  /* 0x006600000c047984 */ /* 0x000e280000000a00 */
[----:B------:R-:W1:Y:S01]  /*9640*/  LDS R9, [R22+0x5a00] ;  /* 0x005a000016097984 */ /* 0x000e620000000800 */
[----:B0-----:R-:W-:-:S05]  /*9650*/  IADD3 R4, P0, PT, R4, R2, RZ ;  /* 0x0000000204047210 */ /* 0x001fca0007f1e0ff */
[----:B------:R-:W-:Y:S01]  /*9660*/  IMAD.X R5, RZ, RZ, R5, P0 ;  /* 0x000000ffff057224 */ /* 0x000fe200000e0605 */
[----:B------:R-:W-:-:S04]  /*9670*/  LEA R6, P0, R4, UR8, 0x2 ;  /* 0x0000000804067c11 */ /* 0x000fc8000f8010ff */
[----:B------:R-:W-:Y:S02]  /*9680*/  LEA.HI.X R7, R4, UR9, R5, 0x2, P0 ;  /* 0x0000000904077c11 */ /* 0x000fe400080f1405 */
[----:B------:R-:W-:-:S03]  /*9690*/  LEA R4, R0, UR4, 0x3 ;  /* 0x0000000400047c11 */ /* 0x000fc6000f8e18ff */
[----:B-1----:R-:W-:Y:S01]  /*96a0*/  STG.E desc[UR6][R6.64+0x5a00], R9 ;  /* 0x005a000906007986 */ /* 0x002fe2000c101906 */
        /* <DEDUP_REMOVED lines=8> */
[----:B------:R-:W-:Y:S01]  /*9730*/  NOP ;  /* 0x0000000000007918 */ /* 0x000fe20000000000 */
[----:B------:R-:W-:Y:S05]  /*9740*/  EXIT ;  /* 0x000000000000794d */ /* 0x000fea0003800000 */
.L_x_114:
[----:B------:R-:W-:Y:S01]  /*9750*/  LEA R21, R21, UR4, 0x3 ;  /* 0x0000000415157c11 */ /* 0x000fe2000f8e18ff */
[----:B------:R-:W-:Y:S01]  /*9760*/  IMAD R23, R42, -0x1980, R23 ;  /* 0xffffe6802a177824 */ /* 0x000fe200078e0217 */
[----:B-1----:R-:W-:Y:S01]  /*9770*/  LEA R26, R20, UR4, 0x3 ;  /* 0x00000004141a7c11 */ /* 0x002fe2000f8e18ff */
[C---:B------:R-:W-:Y:S01]  /*9780*/  VIADD R20, R2.reuse, 0x180 ;  /* 0x0000018002147836 */ /* 0x040fe20000000000 */
[----:B------:R-:W-:Y:S01]  /*9790*/  LEA R19, R19, UR4, 0x3 ;  /* 0x0000000413137c11 */ /* 0x000fe2000f8e18ff */
[----:B------:R-:W0:Y:S01]  /*97a0*/  LDS.64 R4, [R21+0x6600] ;  /* 0x0066000015047984 */ /* 0x000e220000000a00 */
[----:B------:R-:W-:Y:S02]  /*97b0*/  ISETP.GE.AND P1, PT, R2, R23, PT ;  /* 0x000000170200720c */ /* 0x000fe40003f26270 */
[----:B------:R-:W-:Y:S02]  /*97c0*/  LEA R17, R17, UR4, 0x3 ;  /* 0x0000000411117c11 */ /* 0x000fe4000f8e18ff */
[----:B------:R-:W-:-:S02]  /*97d0*/  LEA R15, R15, UR4, 0x3 ;  /* 0x000000040f0f7c11 */ /* 0x000fc4000f8e18ff */
[----:B------:R-:W-:Y:S02]  /*97e0*/  LEA R13, R13, UR4, 0x3 ;  /* 0x000000040d0d7c11 */ /* 0x000fe4000f8e18ff */
[----:B------:R-:W-:Y:S02]  /*97f0*/  LEA R11, R11, UR4, 0x3 ;  /* 0x000000040b0b7c11 */ /* 0x000fe4000f8e18ff */
[----:B------:R-:W-:Y:S02]  /*9800*/  LEA R9, R9, UR4, 0x3 ;  /* 0x0000000409097c11 */ /* 0x000fe4000f8e18ff */
[----:B------:R-:W-:Y:S01]  /*9810*/  LEA R7, R7, UR4, 0x3 ;  /* 0x0000000407077c11 */ /* 0x000fe2000f8e18ff */
[----:B------:R-:W1:Y:S01]  /*9820*/  @!P1 LDS R3, [R22] ;  /* 0x0000000016039984 */ /* 0x000e620000000800 */
[----:B------:R-:W2:Y:S01]  /*9830*/  @!P1 LDC.64 R24, c[0x0][0x3b0] ;  /* 0x0000ec00ff189b82 */ /* 0x000ea20000000a00 */
[----:B0-----:R-:W-:-:S05]  /*9840*/  @!P1 IADD3 R4, P0, PT, R4, R2, RZ ;  /* 0x0000000204049210 */ /* 0x001fca0007f1e0ff */
[----:B------:R-:W-:Y:S01]  /*9850*/  @!P1 IMAD.X R5, RZ, RZ, R5, P0 ;  /* 0x000000ffff059224 */ /* 0x000fe200000e0605 */
[----:B--2---:R-:W-:-:S04]  /*9860*/  @!P1 LEA R24, P0, R4, R24, 0x2 ;  /* 0x0000001804189211 */ /* 0x004fc800078010ff */
[----:B------:R-:W-:-:S05]  /*9870*/  @!P1 LEA.HI.X R25, R4, R25, R5, 0x2, P0 ;  /* 0x0000001904199211 */ /* 0x000fca00000f1405 */
[----:B-1----:R0:W-:Y:S01]  /*9880*/  @!P1 STG.E desc[UR6][R24.64], R3 ;  /* 0x0000000318009986 */ /* 0x0021e2000c101906 */
[----:B------:R-:W-:-:S03]  /*9890*/  NOP ;  /* 0x0000000000007918 */ /* 0x000fc60000000000 */
[----:B------:R1:W2:Y:S01]  /*98a0*/  LDS.64 R4, [R26+0x6600] ;  /* 0x006600001a047984 */ /* 0x0002a20000000a00 */
[----:B------:R-:W-:Y:S01]  /*98b0*/  ISETP.GE.AND P1, PT, R20, R23, PT ;  /* 0x000000171400720c */ /* 0x000fe20003f26270 */
[----:B0-----:R-:W-:Y:S01]  /*98c0*/  VIADD R24, R2, 0x300 ;  /* 0x0000030002187836 */ /* 0x001fe20000000000 */
[----:B-1----:R-:W-:Y:S01]  /*98d0*/  LEA R26, R18, UR4, 0x3 ;  /* 0x00000004121a7c11 */ /* 0x002fe2000f8e18ff */
[----:B------:R-:W-:-:S10]  /*98e0*/  VIADD R18, R2, 0x480 ;  /* 0x0000048002127836 */ /* 0x000fd40000000000 */
[----:B------:R-:W0:Y:S01]  /*98f0*/  @!P1 LDS R27, [R22+0x600] ;  /* 0x00060000161b9984 */ /* 0x000e220000000800 */
[----:B------:R-:W1:Y:S01]  /*9900*/  @!P1 LDC.64 R20, c[0x0][0x3b0] ;  /* 0x0000ec00ff149b82 */ /* 0x000e620000000a00 */
[----:B--2---:R-:W-:-:S05]  /*9910*/  @!P1 IADD3 R4, P0, PT, R4, R2, RZ ;  /* 0x0000000204049210 */ /* 0x004fca0007f1e0ff */
[----:B------:R-:W-:Y:S01]  /*9920*/  @!P1 IMAD.X R5, RZ, RZ, R5, P0 ;  /* 0x000000ffff059224 */ /* 0x000fe200000e0605 */
[----:B-1----:R-:W-:-:S04]  /*9930*/  @!P1 LEA R20, P0, R4, R20, 0x2 ;  /* 0x0000001404149211 */ /* 0x002fc800078010ff */
[----:B------:R-:W-:-:S05]  /*9940*/  @!P1 LEA.HI.X R21, R4, R21, R5, 0x2, P0 ;  /* 0x0000001504159211 */ /* 0x000fca00000f1405 */
[----:B0-----:R0:W-:Y:S01]  /*9950*/  @!P1 STG.E desc[UR6][R20.64+0x600], R27 ;  /* 0x0006001b14009986 */ /* 0x0011e2000c101906 */
[----:B------:R-:W-:-:S03]  /*9960*/  NOP ;  /* 0x0000000000007918 */ /* 0x000fc60000000000 */
[----:B------:R-:W1:Y:S01]  /*9970*/  LDS.64 R4, [R19+0x6600] ;  /* 0x0066000013047984 */ /* 0x000e620000000a00 */
[----:B------:R-:W-:Y:S01]  /*9980*/  ISETP.GE.AND P1, PT, R24, R23, PT ;  /* 0x000000171800720c */ /* 0x000fe20003f26270 */
[----:B0-----:R-:W-:-:S12]  /*9990*/  VIADD R20, R2, 0x600 ;  /* 0x0000060002147836 */ /* 0x001fd80000000000 */
[----:B------:R-:W0:Y:S01]  /*99a0*/  @!P1 LDS R3, [R22+0xc00] ;  /* 0x000c000016039984 */ /* 0x000e220000000800 */
[----:B------:R-:W2:Y:S01]  /*99b0*/  @!P1 LDC.64 R24, c[0x0][0x3b0] ;  /* 0x0000ec00ff189b82 */ /* 0x000ea20000000a00 */
[----:B-1----:R-:W-:-:S05]  /*99c0*/  @!P1 IADD3 R4, P0, PT, R4, R2, RZ ;  /* 0x0000000204049210 */ /* 0x002fca0007f1e0ff */
[----:B------:R-:W-:Y:S01]  /*99d0*/  @!P1 IMAD.X R5, RZ, RZ, R5, P0 ;  /* 0x000000ffff059224 */ /* 0x000fe200000e0605 */
[----:B--2---:R-:W-:-:S04]  /*99e0*/  @!P1 LEA R24, P0, R4, R24, 0x2 ;  /* 0x0000001804189211 */ /* 0x004fc800078010ff */
[----:B------:R-:W-:-:S05]  /*99f0*/  @!P1 LEA.HI.X R25, R4, R25, R5, 0x2, P0 ;  /* 0x0000001904199211 */ /* 0x000fca00000f1405 */
[----:B0-----:R0:W-:Y:S01]  /*9a00*/  @!P1 STG.E desc[UR6][R24.64+0xc00], R3 ;  /* 0x000c000318009986 */ /* 0x0011e2000c101906 */
[----:B------:R-:W-:-:S03]  /*9a10*/  NOP ;  /* 0x0000000000007918 */ /* 0x000fc60000000000 */
[----:B------:R-:W1:Y:S01]  /*9a20*/  LDS.64 R4, [R26+0x6600] ;  /* 0x006600001a047984 */ /* 0x000e620000000a00 */
[----:B------:R-:W-:Y:S02]  /*9a30*/  ISETP.GE.AND P1, PT, R18, R23, PT ;  /* 0x000000171200720c */ /* 0x000fe40003f26270 */
[----:B0-----:R-:W-:Y:S01]  /*9a40*/  LEA R24, R16, UR4, 0x3 ;  /* 0x0000000410187c11 */ /* 0x001fe2000f8e18ff */
[----:B------:R-:W-:-:S10]  /*9a50*/  VIADD R16, R2, 0x780 ;  /* 0x0000078002107836 */ /* 0x000fd40000000000 */
        /* <DEDUP_REMOVED lines=33> */
[----:B0-----:R-:W-:-:S11]  /*9c70*/  LOP3.LUT R16, R2, 0xc00, RZ, 0xfc, !PT ;  /* 0x00000c0002107812 */ /* 0x001fd600078efcff */
        /* <DEDUP_REMOVED lines=87> */
[----:B0-----:R-:W-:Y:S01]  /*a1f0*/  @!P1 STG.E desc[UR6][R8.64+0x4e00], R15 ;  /* 0x004e000f08009986 */ /* 0x001fe2000c101906 */
[----:B------:R-:W-:-:S03]  /*a200*/  NOP ;  /* 0x0000000000007918 */ /* 0x000fc60000000000 */
[----:B------:R-:W0:Y:S01]  /*a210*/  LDS.64 R4, [R7+0x6600] ;  /* 0x0066000007047984 */ /* 0x000e220000000a00 */
[----:B------:R-:W-:-:S13]  /*a220*/  ISETP.GE.AND P1, PT, R10, R23, PT ;  /* 0x000000170a00720c */ /* 0x000fda0003f26270 */
[----:B------:R-:W1:Y:S01]  /*a230*/  @!P1 LDS R3, [R22+0x5400] ;  /* 0x0054000016039984 */ /* 0x000e620000000800 */
[----:B------:R-:W2:Y:S01]  /*a240*/  @!P1 LDC.64 R10, c[0x0][0x3b0] ;  /* 0x0000ec00ff0a9b82 */ /* 0x000ea20000000a00 */
[----:B0-----:R-:W-:-:S05]  /*a250*/  @!P1 IADD3 R4, P0, PT, R4, R2, RZ ;  /* 0x0000000204049210 */ /* 0x001fca0007f1e0ff */
[----:B------:R-:W-:Y:S01]  /*a260*/  @!P1 IMAD.X R5, RZ, RZ, R5, P0 ;  /* 0x000000ffff059224 */ /* 0x000fe200000e0605 */
[----:B--2---:R-:W-:-:S04]  /*a270*/  @!P1 LEA R10, P0, R4, R10, 0x2 ;  /* 0x0000000a040a9211 */ /* 0x004fc800078010ff */
[----:B------:R-:W-:-:S05]  /*a280*/  @!P1 LEA.HI.X R11, R4, R11, R5, 0x2, P0 ;  /* 0x0000000b040b9211 */ /* 0x000fca00000f1405 */
[----:B-1----:R-:W-:Y:S01]  /*a290*/  @!P1 STG.E desc[UR6][R10.64+0x5400], R3 ;  /* 0x005400030a009986 */ /* 0x002fe2000c101906 */
        /* <DEDUP_REMOVED lines=8> */
[----:B------:R-:W-:Y:S02]  /*a320*/  @!P1 LEA.HI.X R7, R4, R7, R5, 0x2, P0 ;  /* 0x0000000704079211 */ /* 0x000fe400000f1405 */
[----:B------:R-:W-:Y:S02]  /*a330*/  LEA R5, R0, UR4, 0x3 ;  /* 0x0000000400057c11 */ /* 0x000fe4000f8e18ff */
[----:B------:R-:W-:Y:S01]  /*a340*/  LOP3.LUT R0, R2, 0x1800, RZ, 0xfc, !PT ;  /* 0x0000180002007812 */ /* 0x000fe200078efcff */
[----:B-1----:R-:W-:Y:S01]  /*a350*/  @!P1 STG.E desc[UR6][R6.64+0x5a00], R9 ;  /* 0x005a000906009986 */ /* 0x002fe2000c101906 */
[----:B------:R-:W-:-:S03]  /*a360*/  NOP ;  /* 0x0000000000007918 */ /* 0x000fc60000000000 */
[----:B------:R-:W0:Y:S01]  /*a370*/  LDS.64 R4, [R5+0x6600] ;  /* 0x0066000005047984 */ /* 0x000e220000000a00 */
[----:B------:R-:W-:-:S13]  /*a380*/  ISETP.GE.AND P1, PT, R0, R23, PT ;  /* 0x000000170000720c */ /* 0x000fda0003f26270 */
[----:B------:R-:W1:Y:S01]  /*a390*/  @!P1 LDS R11, [R22+0x6000] ;  /* 0x00600000160b9984 */ /* 0x000e620000000800 */
[----:B------:R-:W2:Y:S01]  /*a3a0*/  @!P1 LDC.64 R12, c[0x0][0x3b0] ;  /* 0x0000ec00ff0c9b82 */ /* 0x000ea20000000a00 */
[----:B0-----:R-:W-:-:S05]  /*a3b0*/  IADD3 R0, P0, PT, R4, R2, RZ ;  /* 0x0000000204007210 */ /* 0x001fca0007f1e0ff */
[----:B------:R-:W-:Y:S01]  /*a3c0*/  IMAD.X R4, RZ, RZ, R5, P0 ;  /* 0x000000ffff047224 */ /* 0x000fe200000e0605 */
[----:B--2---:R-:W-:-:S04]  /*a3d0*/  @!P1 LEA R2, P0, R0, R12, 0x2 ;  /* 0x0000000c00029211 */ /* 0x004fc800078010ff */
[----:B------:R-:W-:-:S05]  /*a3e0*/  @!P1 LEA.HI.X R3, R0, R13, R4, 0x2, P0 ;  /* 0x0000000d00039211 */ /* 0x000fca00000f1404 */
[----:B-1----:R-:W-:Y:S01]  /*a3f0*/  @!P1 STG.E desc[UR6][R2.64+0x6000], R11 ;  /* 0x0060000b02009986 */ /* 0x002fe2000c101906 */
[----:B------:R-:W-:Y:S01]  /*a400*/  NOP ;  /* 0x0000000000007918 */ /* 0x000fe20000000000 */
[----:B------:R-:W-:Y:S05]  /*a410*/  EXIT ;  /* 0x000000000000794d */ /* 0x000fea0003800000 */
.L_x_30:
[----:B------:R-:W-:Y:S02]  /*a420*/  IMAD.MOV.U32 R58, RZ, RZ, R39 ;  /* 0x000000ffff3a7224 */ /* 0x000fe400078e0027 */
[----:B------:R-:W-:Y:S02]  /*a430*/  IMAD.MOV.U32 R49, RZ, RZ, 0x1 ;  /* 0x00000001ff317424 */ /* 0x000fe400078e00ff */
[----:B------:R-:W-:Y:S02]  /*a440*/  IMAD.MOV.U32 R60, RZ, RZ, RZ ;  /* 0x000000ffff3c7224 */ /* 0x000fe400078e00ff */
[----:B------:R-:W-:-:S07]  /*a450*/  IMAD.MOV.U32 R47, RZ, RZ, -0x1 ;  /* 0xffffffffff2f7424 */ /* 0x000fce00078e00ff */
[----:B------:R-:W-:Y:S05]  /*a460*/  WARPSYNC.COLLECTIVE R47, `(.L_x_115) ;  /* 0x000000002f087348 */ /* 0x000fea0003c00000 */
[----:B------:R0:W1:Y:S02]  /*a470*/  SHFL.UP P0, R46, R58, R49, R60 ;  /* 0x040000313a2e7389 */ /* 0x000064000000003c */
[----:B01----:R-:W-:Y:S05]  /*a480*/  ENDCOLLECTIVE ;  /* 0x000000000000791b */ /* 0x003fea0003800000 */
.L_x_115:
[----:B------:R-:W-:Y:S02]  /*a490*/  IMAD.MOV.U32 R49, RZ, RZ, 0x2 ;  /* 0x00000002ff317424 */ /* 0x000fe400078e00ff */
[----:B------:R-:W-:-:S04]  /*a4a0*/  IMAD.MOV.U32 R40, RZ, RZ, R46 ;  /* 0x000000ffff287224 */ /* 0x000fc800078e002e */
[----:B------:R-:W-:-:S04]  /*a4b0*/  @P0 IMAD.IADD R40, R39, 0x1, R40 ;  /* 0x0000000127280824 */ /* 0x000fc800078e0228 */
[----:B------:R-:W-:-:S07]  /*a4c0*/  IMAD.MOV.U32 R58, RZ, RZ, R40 ;  /* 0x000000ffff3a7224 */ /* 0x000fce00078e0028 */
[----:B------:R-:W-:Y:S05]  /*a4d0*/  WARPSYNC.COLLECTIVE R47, `(.L_x_116) ;  /* 0x000000002f087348 */ /* 0x000fea0003c00000 */
[----:B------:R0:W1:Y:S02]  /*a4e0*/  SHFL.UP P0, R46, R58, R49, R60 ;  /* 0x040000313a2e7389 */ /* 0x000064000000003c */
[----:B01----:R-:W-:Y:S05]  /*a4f0*/  ENDCOLLECTIVE ;  /* 0x000000000000791b */ /* 0x003fea0003800000 */
.L_x_116:
[----:B------:R-:W-:Y:S02]  /*a500*/  IMAD.MOV.U32 R49, RZ, RZ, 0x4 ;  /* 0x00000004ff317424 */ /* 0x000fe400078e00ff */
[----:B------:R-:W-:-:S04]  /*a510*/  IMAD.MOV.U32 R43, RZ, RZ, R46 ;  /* 0x000000ffff2b7224 */ /* 0x000fc800078e002e */
[----:B------:R-:W-:-:S04]  /*a520*/  @P0 IMAD.IADD R43, R40, 0x1, R43 ;  /* 0x00000001282b0824 */ /* 0x000fc800078e022b */
[----:B------:R-:W-:-:S07]  /*a530*/  IMAD.MOV.U32 R58, RZ, RZ, R43 ;  /* 0x000000ffff3a7224 */ /* 0x000fce00078e002b */
[----:B------:R-:W-:Y:S05]  /*a540*/  WARPSYNC.COLLECTIVE R47, `(.L_x_117) ;  /* 0x000000002f087348 */ /* 0x000fea0003c00000 */
[----:B------:R0:W1:Y:S02]  /*a550*/  SHFL.UP P0, R46, R58, R49, R60 ;  /* 0x040000313a2e7389 */ /* 0x000064000000003c */
[----:B01----:R-:W-:Y:S05]  /*a560*/  ENDCOLLECTIVE ;  /* 0x000000000000791b */ /* 0x003fea0003800000 */
.L_x_117:
[----:B------:R-:W-:Y:S02]  /*a570*/  IMAD.MOV.U32 R49, RZ, RZ, 0x8 ;  /* 0x00000008ff317424 */ /* 0x000fe400078e00ff */
[----:B------:R-:W-:-:S04]  /*a580*/  IMAD.MOV.U32 R44, RZ, RZ, R46 ;  /* 0x000000ffff2c7224 */ /* 0x000fc800078e002e */
[----:B------:R-:W-:-:S04]  /*a590*/  @P0 IMAD.IADD R44, R43, 0x1, R44 ;  /* 0x000000012b2c0824 */ /* 0x000fc800078e022c */
[----:B------:R-:W-:-:S07]  /*a5a0*/  IMAD.MOV.U32 R58, RZ, RZ, R44 ;  /* 0x000000ffff3a7224 */ /* 0x000fce00078e002c */
[----:B------:R-:W-:Y:S05]  /*a5b0*/  WARPSYNC.COLLECTIVE R47, `(.L_x_118) ;  /* 0x000000002f087348 */ /* 0x000fea0003c00000 */
[----:B------:R0:W1:Y:S02]  /*a5c0*/  SHFL.UP P0, R46, R58, R49, R60 ;  /* 0x040000313a2e7389 */ /* 0x000064000000003c */
[----:B01----:R-:W-:Y:S05]  /*a5d0*/  ENDCOLLECTIVE ;  /* 0x000000000000791b */ /* 0x003fea0003800000 */
.L_x_118:
[----:B------:R-:W-:Y:S02]  /*a5e0*/  IMAD.MOV.U32 R49, RZ, RZ, 0x10 ;  /* 0x00000010ff317424 */ /* 0x000fe400078e00ff */
[----:B------:R-:W-:-:S04]  /*a5f0*/  IMAD.MOV.U32 R45, RZ, RZ, R46 ;  /* 0x000000ffff2d7224 */ /* 0x000fc800078e002e */
[----:B------:R-:W-:-:S04]  /*a600*/  @P0 IMAD.IADD R45, R44, 0x1, R45 ;  /* 0x000000012c2d0824 */ /* 0x000fc800078e022d */
[----:B------:R-:W-:-:S07]  /*a610*/  IMAD.MOV.U32 R58, RZ, RZ, R45 ;  /* 0x000000ffff3a7224 */ /* 0x000fce00078e002d */
[----:B------:R-:W-:Y:S05]  /*a620*/  WARPSYNC.COLLECTIVE R47, `(.L_x_119) ;  /* 0x000000002f087348 */ /* 0x000fea0003c00000 */
[----:B------:R0:W1:Y:S02]  /*a630*/  SHFL.UP P0, R46, R58, R49, R60 ;  /* 0x040000313a2e7389 */ /* 0x000064000000003c */
[----:B01----:R-:W-:Y:S05]  /*a640*/  ENDCOLLECTIVE ;  /* 0x000000000000791b */ /* 0x003fea0003800000 */
.L_x_119:
[----:B------:R-:W-:Y:S05]  /*a650*/  BRA `(.L_x_120) ;  /* 0xffffff8400407947 */ /* 0x000fea000383ffff */
.L_x_121:
[----:B------:R-:W-:-:S00]  /*a660*/  BRA `(.L_x_121) ;  /* 0xfffffffc00fc7947 */ /* 0x000fc0000383ffff */
[----:B------:R-:W-:-:S00]  /*a670*/  NOP ;  /* 0x0000000000007918 */ /* 0x000fc00000000000 */
        /* <DEDUP_REMOVED lines=8> */
.L_x_1565:


//--------------------- .text._ZN3cub18CUB_300001_SM_10006detail10radix_sort33DeviceRadixSortExclusiveSumKernelINS1_5radix10policy_hubIiiyE10Policy1000EyEEvPT0_ --------------------------
	.section	.text._ZN3cub18CUB_300001_SM_10006detail10radix_sort33DeviceRadixSortExclusiveSumKernelINS1_5radix10policy_hubIiiyE10Policy1000EyEEvPT0_,"ax",@progbits
	.align	128
        .global         _ZN3cub18CUB_300001_SM_10006detail10radix_sort33DeviceRadixSortExclusiveSumKernelINS1_5radix10policy_hubIiiyE10Policy1000EyEEvPT0_
        .type           _ZN3cub18CUB_300001_SM_10006detail10radix_sort33DeviceRadixSortExclusiveSumKernelINS1_5radix10policy_hubIiiyE10Policy1000EyEEvPT0_,@function
        .size           _ZN3cub18CUB_300001_SM_10006detail10radix_sort33DeviceRadixSortExclusiveSumKernelINS1_5radix10policy_hubIiiyE10Policy1000EyEEvPT0_,(.L_x_1566 - _ZN3cub18CUB_300001_SM_10006detail10radix_sort33DeviceRadixSortExclusiveSumKernelINS1_5radix10policy_hubIiiyE10Policy1000EyEEvPT0_)
        .other          _ZN3cub18CUB_300001_SM_10006detail10radix_sort33DeviceRadixSortExclusiveSumKernelINS1_5radix10policy_hubIiiyE10Policy1000EyEEvPT0_,@"STO_CUDA_ENTRY STV_DEFAULT"
_ZN3cub18CUB_300001_SM_10006detail10radix_sort33DeviceRadixSortExclusiveSumKernelINS1_5radix10policy_hubIiiyE10Policy1000EyEEvPT0_:
.text._ZN3cub18CUB_300001_SM_10006detail10radix_sort33DeviceRadixSortExclusiveSumKernelINS1_5radix10policy_hubIiiyE10Policy1000EyEEvPT0_:
[----:B------:R-:W-:Y:S01]  /*0000*/  LDC R1, c[0x0][0x37c] ;  /* 0x0000df00ff017b82 */ /* 0x000fe20000000800 */
[----:B------:R-:W0:Y:S07]  /*0010*/  S2R R18, SR_TID.X ;  /* 0x0000000000127919 */ /* 0x000e2e0000002100 */
[----:B------:R-:W1:Y:S01]  /*0020*/  LDC.64 R16, c[0x0][0x380] ;  /* 0x0000e000ff107b82 */ /* 0x000e620000000a00 */
[----:B------:R-:W2:Y:S01]  /*0030*/  LDCU.64 UR4, c[0x0][0x358] ;  /* 0x00006b00ff0477ac */ /* 0x000ea20008000a00 */
[----:B------:R-:W3:Y:S01]  /*0040*/  S2R R5, SR_CTAID.X ;  /* 0x0000000000057919 */ /* 0x000ee20000002500 */
[----:B0-----:R-:W-:Y:S01]  /*0050*/  ISETP.GT.U32.AND P1, PT, R18, 0xff, PT ;  /* 0x000000ff1200780c */ /* 0x001fe20003f24070 */
[----:B---3--:R-:W-:-:S04]  /*0060*/  IMAD R5, R5, 0x100, R18 ;  /* 0x0000010005057824 */ /* 0x008fc800078e0212 */
[----:B-1----:R-:W-:-:S08]  /*0070*/  IMAD.WIDE R16, R5, 0x8, R16 ;  /* 0x0000000805107825 */ /* 0x002fd000078e0210 */
[----:B--2---:R-:W2:Y:S01]  /*0080*/  @!P1 LDG.E.64 R2, desc[UR4][R16.64] ;  /* 0x0000000410029981 */ /* 0x004ea2000c1e1b00 */
[----:B------:R-:W-:Y:S02]  /*0090*/  MOV R0, 0x400 ;  /* 0x0000040000007802 */ /* 0x000fe40000000f00 */
[C---:B------:R-:W-:Y:S01]  /*00a0*/  ISETP.GT.U32.AND P0, PT, R18.reuse, 0x1f, PT ;  /* 0x0000001f1200780c */ /* 0x040fe20003f04070 */
[----:B------:R-:W0:Y:S02]  /*00b0*/  S2R R5, SR_CgaCtaId ;  /* 0x0000000000057919 */ /* 0x000e240000008800 */
[----:B0-----:R-:W-:Y:S02]  /*00c0*/  LEA R5, R5, R0, 0x18 ;  /* 0x0000000005057211 */ /* 0x001fe400078ec0ff */
[----:B------:R-:W-:-:S05]  /*00d0*/  LEA.HI R0, R18, R18, RZ, 0x1d ;  /* 0x0000001212007211 */ /* 0x000fca00078fe8ff */
[----:B------:R-:W-:-:S05]  /*00e0*/  IMAD R0, R0, 0x8, R5 ;  /* 0x0000000800007824 */ /* 0x000fca00078e0205 */
[----:B--2---:R0:W-:Y:S01]  /*00f0*/  STS.64 [R0+0x10], R2 ;  /* 0x0000100200007388 */ /* 0x0041e20000000a00 */
[----:B------:R-:W-:Y:S06]  /*0100*/  BAR.SYNC.DEFER_BLOCKING 0x0 ;  /* 0x0000000000007b1d */ /* 0x000fec0000010000 */
[----:B------:R-:W-:Y:S05]  /*0110*/  @P0 BRA `(.L_x_122) ;  /* 0x0000000400240947 */ /* 0x000fea0003800000 */
[----:B------:R-:W-:Y:S01]  /*0120*/  IMAD R18, R18, 0x48, R5 ;  /* 0x0000004812127824 */ /* 0x000fe200078e0205 */
[----:B------:R-:W-:-:S04]  /*0130*/  UMOV UR6, 0xffffffff ;  /* 0xffffffff00067882 */ /* 0x000fc80000000000 */
[----:B------:R-:W-:Y:S04]  /*0140*/  LDS.64 R14, [R18+0x10] ;  /* 0x00001000120e7984 */ /* 0x000fe80000000a00 */
[----:B------:R-:W-:Y:S04]  /*0150*/  LDS.64 R12, [R18+0x18] ;  /* 0x00001800120c7984 */ /* 0x000fe80000000a00 */
[----:B------:R-:W1:Y:S04]  /*0160*/  LDS.64 R10, [R18+0x20] ;  /* 0x00002000120a7984 */ /* 0x000e680000000a00 */
[----:B------:R-:W-:Y:S04]  /*0170*/  LDS.64 R8, [R18+0x28] ;  /* 0x0000280012087984 */ /* 0x000fe80000000a00 */
[----:B------:R-:W2:Y:S04]  /*0180*/  LDS.64 R6, [R18+0x30] ;  /* 0x0000300012067984 */ /* 0x000ea80000000a00 */
[----:B------:R-:W-:Y:S04]  /*0190*/  LDS.64 R4, [R18+0x38] ;  /* 0x0000380012047984 */ /* 0x000fe80000000a00 */
[----:B0-----:R-:W0:Y:S04]  /*01a0*/  LDS.64 R2, [R18+0x40] ;  /* 0x0000400012027984 */ /* 0x001e280000000a00 */
[----:B------:R-:W3:Y:S01]  /*01b0*/  LDS.64 R20, [R18+0x48] ;  /* 0x0000480012147984 */ /* 0x000ee20000000a00 */
[----:B-1----:R-:W-:-:S04]  /*01c0*/  IADD3 R19, P3, P4, R10, R12, R14 ;  /* 0x0000000c0a137210 */ /* 0x002fc80007c7e00e */
[----:B------:R-:W-:Y:S02]  /*01d0*/  IADD3.X R23, PT, PT, R11, R13, R15, P3, P4 ;  /* 0x0000000d0b177210 */ /* 0x000fe40001fe840f */
[----:B--2---:R-:W-:-:S04]  /*01e0*/  IADD3 R19, P0, P2, R6, R19, R8 ;  /* 0x0000001306137210 */ /* 0x004fc80007a1e008 */
[----:B------:R-:W-:Y:S02]  /*01f0*/  IADD3.X R23, PT, PT, R7, R23, R9, P0, P2 ;  /* 0x0000001707177210 */ /* 0x000fe400007e4409 */
[----:B0-----:R-:W-:-:S04]  /*0200*/  IADD3 R19, P3, P4, R2, R19, R4 ;  /* 0x0000001302137210 */ /* 0x001fc80007c7e004 */
[----:B---3--:R-:W-:Y:S02]  /*0210*/  IADD3 R20, P0, PT, R20, R19, RZ ;  /* 0x0000001314147210 */ /* 0x008fe40007f1e0ff */
[----:B------:R-:W-:-:S05]  /*0220*/  IADD3.X R19, PT, PT, R3, R23, R5, P3, P4 ;  /* 0x0000001703137210 */ /* 0x000fca0001fe8405 */
[----:B------:R-:W-:Y:S01]  /*0230*/  IMAD.X R19, R21, 0x1, R19, P0 ;  /* 0x0000000115137824 */ /* 0x000fe200000e0613 */
[----:B------:R-:W-:Y:S06]  /*0240*/  BRA.DIV UR6, `(.L_x_123) ;  /* 0x0000000206f07947 */ /* 0x000fec000b800000 */
[----:B------:R-:W0:Y:S04]  /*0250*/  SHFL.UP PT, R27, R20, 0x1, RZ ;  /* 0x04200000141b7989 */ /* 0x000e2800000e00ff */
[----:B------:R-:W1:Y:S01]  /*0260*/  SHFL.UP P0, R25, R19, 0x1, RZ ;  /* 0x0420000013197989 */ /* 0x000e6200000000ff */
[----:B0-----:R-:W-:-:S04]  /*0270*/  IADD3 R22, P2, PT, R27, R20, RZ ;  /* 0x000000141b167210 */ /* 0x001fc80007f5e0ff */
[----:B-1----:R-:W-:Y:S01]  /*0280*/  SEL R27, R22, R27, P0 ;  /* 0x0000001b161b7207 */ /* 0x002fe20000000000 */
[----:B------:R-:W-:-:S04]  /*0290*/  IMAD.X R26, R25, 0x1, R19, P2 ;  /* 0x00000001191a7824 */ /* 0x000fc800010e0613 */
[----:B------:R-:W0:Y:S01]  /*02a0*/  SHFL.UP PT, R28, R27, 0x2, RZ ;  /* 0x044000001b1c7989 */ /* 0x000e2200000e00ff */
[----:B------:R-:W-:-:S05]  /*02b0*/  SEL R26, R26, R25, P0 ;  /* 0x000000191a1a7207 */ /* 0x000fca0000000000 */
[----:B------:R-:W1:Y:S01]  /*02c0*/  SHFL.UP P0, R25, R26, 0x2, RZ ;  /* 0x044000001a197989 */ /* 0x000e6200000000ff */
[----:B0-----:R-:W-:-:S05]  /*02d0*/  IADD3 R21, P2, PT, R28, R27, RZ ;  /* 0x0000001b1c157210 */ /* 0x001fca0007f5e0ff */
[----:B-1----:R-:W-:Y:S01]  /*02e0*/  IMAD.X R22, R25, 0x1, R26, P2 ;  /* 0x0000000119167824 */ /* 0x002fe200010e061a */
[----:B------:R-:W-:-:S04]  /*02f0*/  SEL R28, R21, R28, P0 ;  /* 0x0000001c151c7207 */ /* 0x000fc80000000000 */
[----:B------:R-:W-:Y:S01]  /*0300*/  SEL R29, R22, R25, P0 ;  /* 0x00000019161d7207 */ /* 0x000fe20000000000 */
        /* <DEDUP_REMOVED lines=12> */
[----:B------:R0:W1:Y:S04]  /*03d0*/  SHFL.UP PT, R28, R27, 0x10, RZ ;  /* 0x060000001b1c7989 */ /* 0x00006800000e00ff */
[----:B------:R0:W2:Y:S02]  /*03e0*/  SHFL.UP P0, R25, R26, 0x10, RZ ;  /* 0x060000001a197989 */ /* 0x0000a400000000ff */
.L_x_134:
[----:B-1----:R-:W-:-:S04]  /*03f0*/  IADD3 R21, P2, PT, R28, R27, RZ ;  /* 0x0000001b1c157210 */ /* 0x002fc80007f5e0ff */
[----:B--2---:R-:W-:Y:S01]  /*0400*/  SEL R21, R21, R28, P0 ;  /* 0x0000001c15157207 */ /* 0x004fe20000000000 */
[----:B------:R-:W-:-:S05]  /*0410*/  IMAD.X R22, R25, 0x1, R26, P2 ;  /* 0x0000000119167824 */ /* 0x000fca00010e061a */
[----:B------:R-:W-:Y:S02]  /*0420*/  SEL R22, R22, R25, P0 ;  /* 0x0000001916167207 */ /* 0x000fe40000000000 */
[----:B------:R-:W-:-:S05]  /*0430*/  IADD3 R20, P0, PT, R21, -R20, RZ ;  /* 0x8000001415147210 */ /* 0x000fca0007f1e0ff */
[----:B------:R-:W-:Y:S01]  /*0440*/  IMAD.X R21, R22, 0x1, ~R19, P0 ;  /* 0x0000000116157824 */ /* 0x000fe200000e0e13 */
[----:B------:R-:W-:-:S04]  /*0450*/  IADD3 R14, P0, PT, R14, R20, RZ ;  /* 0x000000140e0e7210 */ /* 0x000fc80007f1e0ff */
[----:B------:R1:W-:Y:S01]  /*0460*/  STS.64 [R18+0x10], R20 ;  /* 0x0000101412007388 */ /* 0x0003e20000000a00 */
[----:B------:R-:W-:Y:S01]  /*0470*/  IMAD.X R15, R15, 0x1, R21, P0 ;  /* 0x000000010f0f7824 */ /* 0x000fe200000e0615 */
        /* <DEDUP_REMOVED lines=17> */
[----:B------:R-:W-:-:S05]  /*0590*/  IMAD.X R3, R3, 0x1, R5, P0 ;  /* 0x0000000103037824 */ /* 0x000fca00000e0605 */
[----:B------:R1:W-:Y:S03]  /*05a0*/  STS.64 [R18+0x48], R2 ;  /* 0x0000480212007388 */ /* 0x0003e60000000a00 */
.L_x_122:
[----:B------:R-:W-:Y:S05]  /*05b0*/  WARPSYNC.ALL ;  /* 0x0000000000007948 */ /* 0x000fea0003800000 */
[----:B------:R-:W-:Y:S06]  /*05c0*/  BAR.SYNC.DEFER_BLOCKING 0x0 ;  /* 0x0000000000007b1d */ /* 0x000fec0000010000 */
[----:B------:R-:W-:Y:S05]  /*05d0*/  @P1 EXIT ;  /* 0x000000000000194d */ /* 0x000fea0003800000 */
[----:B01----:R-:W0:Y:S04]  /*05e0*/  LDS.64 R2, [R0+0x10] ;  /* 0x0000100000027984 */ /* 0x003e280000000a00 */
[----:B0-----:R-:W-:Y:S01]  /*05f0*/  STG.E.64 desc[UR4][R16.64], R2 ;  /* 0x0000000210007986 */ /* 0x001fe2000c101b04 */
[----:B------:R-:W-:Y:S05]  /*0600*/  EXIT ;  /* 0x000000000000794d */ /* 0x000fea0003800000 */
.L_x_123:
[----:B------:R-:W-:Y:S02]  /*0610*/  IMAD.MOV.U32 R24, RZ, RZ, R20 ;  /* 0x000000ffff187224 */ /* 0x000fe400078e0014 */
[----:B------:R-:W-:Y:S02]  /*0620*/  IMAD.MOV.U32 R23, RZ, RZ, 0x1 ;  /* 0x00000001ff177424 */ /* 0x000fe400078e00ff */
[----:B------:R-:W-:Y:S02]  /*0630*/  IMAD.MOV.U32 R22, RZ, RZ, RZ ;  /* 0x000000ffff167224 */ /* 0x000fe400078e00ff */
[----:B------:R-:W-:-:S07]  /*0640*/  IMAD.MOV.U32 R21, RZ, RZ, -0x1 ;  /* 0xffffffffff157424 */ /* 0x000fce00078e00ff */
[----:B------:R-:W-:Y:S05]  /*0650*/  WARPSYNC.COLLECTIVE R21, `(.L_x_124) ;  /* 0x0000000015087348 */ /* 0x000fea0003c00000 */
[----:B------:R0:W1:Y:S02]  /*0660*/  SHFL.UP P0, R25, R24, R23, R22 ;  /* 0x0400001718197389 */ /* 0x0000640000000016 */
[----:B01----:R-:W-:Y:S05]  /*0670*/  ENDCOLLECTIVE ;  /* 0x000000000000791b */ /* 0x003fea0003800000 */
.L_x_124:
[----:B------:R-:W-:Y:S02]  /*0680*/  IMAD.MOV.U32 R24, RZ, RZ, R19 ;  /* 0x000000ffff187224 */ /* 0x000fe400078e0013 */
[----:B------:R-:W-:-:S07]  /*0690*/  IMAD.MOV.U32 R27, RZ, RZ, R25 ;  /* 0x000000ffff1b7224 */ /* 0x000fce00078e0019 */
[----:B------:R-:W-:Y:S05]  /*06a0*/  WARPSYNC.COLLECTIVE R21, `(.L_x_125) ;  /* 0x0000000015087348 */ /* 0x000fea0003c00000 */
[----:B------:R0:W1:Y:S02]  /*06b0*/  SHFL.UP P0, R25, R24, R23, R22 ;  /* 0x0400001718197389 */ /* 0x0000640000000016 */
[----:B01----:R-:W-:Y:S05]  /*06c0*/  ENDCOLLECTIVE ;  /* 0x000000000000791b */ /* 0x003fea0003800000 */
.L_x_125:
[----:B------:R-:W-:Y:S01]  /*06d0*/  IADD3 R26, P2, PT, R27, R20, RZ ;  /* 0x000000141b1a7210 */ /* 0x000fe20007f5e0ff */
[----:B------:R-:W-:-:S03]  /*06e0*/  IMAD.MOV.U32 R23, RZ, RZ, 0x2 ;  /* 0x00000002ff177424 */ /* 0x000fc600078e00ff */
[----:B------:R-:W-:Y:S01]  /*06f0*/  SEL R27, R26, R27, P0 ;  /* 0x0000001b1a1b7207 */ /* 0x000fe20000000000 */
[----:B------:R-:W-:-:S04]  /*0700*/  IMAD.X R26, R25, 0x1, R19, P2 ;  /* 0x00000001191a7824 */ /* 0x000fc800010e0613 */
[----:B------:R-:W-:Y:S01]  /*0710*/  IMAD.MOV.U32 R24, RZ, RZ, R27 ;  /* 0x000000ffff187224 */ /* 0x000fe200078e001b */
[----:B------:R-:W-:-:S07]  /*0720*/  SEL R26, R26, R25, P0 ;  /* 0x000000191a1a7207 */ /* 0x000fce0000000000 */
[----:B------:R-:W-:Y:S05]  /*0730*/  WARPSYNC.COLLECTIVE R21, `(.L_x_126) ;  /* 0x0000000015087348 */ /* 0x000fea0003c00000 */
[----:B------:R0:W1:Y:S02]  /*0740*/  SHFL.UP P0, R25, R24, R23, R22 ;  /* 0x0400001718197389 */ /* 0x0000640000000016 */
[----:B01----:R-:W-:Y:S05]  /*0750*/  ENDCOLLECTIVE ;  /* 0x000000000000791b */ /* 0x003fea0003800000 */
.L_x_126:
[----:B------:R-:W-:Y:S02]  /*0760*/  IMAD.MOV.U32 R24, RZ, RZ, R26 ;  /* 0x000000ffff187224 */ /* 0x000fe400078e001a */
[----:B------:R-:W-:-:S07]  /*0770*/  IMAD.MOV.U32 R28, RZ, RZ, R25 ;  /* 0x000000ffff1c7224 */ /* 0x000fce00078e0019 */
[----:B------:R-:W-:Y:S05]  /*0780*/  WARPSYNC.COLLECTIVE R21, `(.L_x_127) ;  /* 0x0000000015087348 */ /* 0x000fea0003c00000 */
[----:B------:R0:W1:Y:S02]  /*0790*/  SHFL.UP P0, R25, R24, R23, R22 ;  /* 0x0400001718197389 */ /* 0x0000640000000016 */
[----:B01----:R-:W-:Y:S05]  /*07a0*/  ENDCOLLECTIVE ;  /* 0x000000000000791b */ /* 0x003fea0003800000 */
.L_x_127:
        /* <DEDUP_REMOVED lines=9> */
.L_x_128:
[----:B------:R-:W-:Y:S02]  /*0840*/  IMAD.MOV.U32 R24, RZ, RZ, R29 ;  /* 0x000000ffff187224 */ /* 0x000fe400078e001d */
[----:B------:R-:W-:-:S07]  /*0850*/  IMAD.MOV.U32 R27, RZ, RZ, R25 ;  /* 0x000000ffff1b7224 */ /* 0x000fce00078e0019 */
[----:B------:R-:W-:Y:S05]  /*0860*/  WARPSYNC.COLLECTIVE R21, `(.L_x_129) ;  /* 0x0000000015087348 */ /* 0x000fea0003c00000 */
[----:B------:R0:W1:Y:S02]  /*0870*/  SHFL.UP P0, R25, R24, R23, R22 ;  /* 0x0400001718197389 */ /* 0x0000640000000016 */
[----:B01----:R-:W-:Y:S05]  /*0880*/  ENDCOLLECTIVE ;  /* 0x000000000000791b */ /* 0x003fea0003800000 */
.L_x_129:
        /* <DEDUP_REMOVED lines=9> */
.L_x_130:
[----:B------:R-:W-:Y:S02]  /*0920*/  IMAD.MOV.U32 R24, RZ, RZ, R29 ;  /* 0x000000ffff187224 */ /* 0x000fe400078e001d */
[----:B------:R-:W-:-:S07]  /*0930*/  IMAD.MOV.U32 R27, RZ, RZ, R25 ;  /* 0x000000ffff1b7224 */ /* 0x000fce00078e0019 */
[----:B------:R-:W-:Y:S05]  /*0940*/  WARPSYNC.COLLECTIVE R21, `(.L_x_131) ;  /* 0x0000000015087348 */ /* 0x000fea0003c00000 */
[----:B------:R0:W1:Y:S02]  /*0950*/  SHFL.UP P0, R25, R24, R23, R22 ;  /* 0x0400001718197389 */ /* 0x0000640000000016 */
[----:B01----:R-:W-:Y:S05]  /*0960*/  ENDCOLLECTIVE ;  /* 0x000000000000791b */ /* 0x003fea0003800000 */
.L_x_131:
        /* <DEDUP_REMOVED lines=9> */
.L_x_132:
[----:B------:R-:W-:Y:S02]  /*0a00*/  IMAD.MOV.U32 R24, RZ, RZ, R26 ;  /* 0x000000ffff187224 */ /* 0x000fe400078e001a */
[----:B------:R-:W-:-:S07]  /*0a10*/  IMAD.MOV.U32 R28, RZ, RZ, R25 ;  /* 0x000000ffff1c7224 */ /* 0x000fce00078e0019 */
[----:B------:R-:W-:Y:S05]  /*0a20*/  WARPSYNC.COLLECTIVE R21, `(.L_x_133) ;  /* 0x0000000015087348 */ /* 0x000fea0003c00000 */
[----:B------:R0:W1:Y:S02]  /*0a30*/  SHFL.UP P0, R25, R24, R23, R22 ;  /* 0x0400001718197389 */ /* 0x0000640000000016 */
[----:B01----:R-:W-:Y:S05]  /*0a40*/  ENDCOLLECTIVE ;  /* 0x000000000000791b */ /* 0x003fea0003800000 */
.L_x_133:
[----:B------:R-:W-:Y:S05]  /*0a50*/  BRA `(.L_x_134) ;  /* 0xfffffff800647947 */ /* 0x000fea000383ffff */
.L_x_135:
        /* <DEDUP_REMOVED lines=10> */
.L_x_1566:


//--------------------- .text._ZN3cub18CUB_300001_SM_10006detail10radix_sort30DeviceRadixSortHistogramKernelINS1_5radix10policy_hubIiiyE10Policy1000ELNS0_9SortOrderE0EiyNS1_21identity_decomposer_tEEEvPT2_PKT1_SA_iiT3_ --------------------------
	.section	.text._ZN3cub18CUB_300001_SM_10006detail10radix_sort30DeviceRadixSortHistogramKernelINS1_5radix10policy_hubIiiyE10Policy1000ELNS0_9SortOrderE0EiyNS1_21identity_decomposer_tEEEvPT2_PKT1_SA_iiT3_,"ax",@progbits
	.align	128
        .global         _ZN3cub18CUB_300001_SM_10006detail10radix_sort30DeviceRadixSortHistogramKernelINS1_5radix10policy_hubIiiyE10Policy1000ELNS0_9SortOrderE0EiyNS1_21identity_decomposer_tEEEvPT2_PKT1_SA_iiT3_
        .type           _ZN3cub18CUB_300001_SM_10006detail10radix_sort30DeviceRadixSortHistogramKernelINS1_5radix10policy_hubIiiyE10Policy1000ELNS0_9SortOrderE0EiyNS1_21identity_decomposer_tEEEvPT2_PKT1_SA_iiT3_,@function
        .size           _ZN3cub18CUB_300001_SM_10006detail10radix_sort30DeviceRadixSortHistogramKernelINS1_5radix10policy_hubIiiyE10Policy1000ELNS0_9SortOrderE0EiyNS1_21identity_decomposer_tEEEvPT2_PKT1_SA_iiT3_,(.L_x_1567 - _ZN3cub18CUB_300001_SM_10006detail10radix_sort30DeviceRadixSortHistogramKernelINS1_5radix10policy_hubIiiyE10Policy1000ELNS0_9SortOrderE0EiyNS1_21identity_decomposer_tEEEvPT2_PKT1_SA_iiT3_)
        .other          _ZN3cub18CUB_300001_SM_10006detail10radix_sort30DeviceRadixSortHistogramKernelINS1_5radix10policy_hubIiiyE10Policy1000ELNS0_9SortOrderE0EiyNS1_21identity_decomposer_tEEEvPT2_PKT1_SA_iiT3_,@"STO_CUDA_ENTRY STV_DEFAULT"
_ZN3cub18CUB_300001_SM_10006detail10radix_sort30DeviceRadixSortHistogramKernelINS1_5radix10policy_hubIiiyE10Policy1000ELNS0_9SortOrderE0EiyNS1_21identity_decomposer_tEEEvPT2_PKT1_SA_iiT3_:
.text._ZN3cub18CUB_300001_SM_10006detail10radix_sort30DeviceRadixSortHistogramKernelINS1_5radix10policy_hubIiiyE10Policy1000ELNS0_9SortOrderE0EiyNS1_21identity_decomposer_tEEEvPT2_PKT1_SA_iiT3_:
[----:B------:R-:W-:Y:S01]  /*0000*/  LDC R1, c[0x0][0x37c] ;  /* 0x0000df00ff017b82 */ /* 0x000fe20000000800 */
[----:B------:R-:W0:Y:S02]  /*0010*/  LDCU.64 UR14, c[0x0][0x390] ;  /* 0x00007200ff0e77ac */ /* 0x000e240008000a00 */
[----:B0-----:R-:W-:-:S04]  /*0020*/  ISETP.NE.U32.AND P0, PT, RZ, UR14, PT ;  /* 0x0000000eff007c0c */ /* 0x001fc8000bf05070 */
[----:B------:R-:W-:-:S13]  /*0030*/  ISETP.NE.AND.EX P0, PT, RZ, UR15, PT, P0 ;  /* 0x0000000fff007c0c */ /* 0x000fda000bf05300 */
[----:B------:R-:W-:Y:S05]  /*0040*/  @!P0 EXIT ;  /* 0x000000000000894d */ /* 0x000fea0003800000 */
[----:B------:R-:W-:Y:S01]  /*0050*/  UIADD3 UR11, UP0, UPT, UR14, -0x1, URZ ;  /* 0xffffffff0e0b7890 */ /* 0x000fe2000ff1e0ff */
[----:B------:R-:W0:Y:S01]  /*0060*/  S2R R4, SR_TID.X ;  /* 0x0000000000047919 */ /* 0x000e220000002100 */
[----:B------:R-:W1:Y:S01]  /*0070*/  LDCU.64 UR4, c[0x0][0x398] ;  /* 0x00007300ff0477ac */ /* 0x000e620008000a00 */
[----:B------:R-:W2:Y:S01]  /*0080*/  S2UR UR7, SR_CgaCtaId ;  /* 0x00000000000779c3 */ /* 0x000ea20000008800 */
[----:B------:R-:W-:Y:S01]  /*0090*/  UIADD3.X UR12, UPT, UPT, UR15, -0x1, URZ, UP0, !UPT ;  /* 0xffffffff0f0c7890 */ /* 0x000fe200087fe4ff */
[----:B------:R-:W-:Y:S01]  /*00a0*/  UMOV UR6, 0x400 ;  /* 0x0000040000067882 */ /* 0x000fe20000000000 */
[----:B------:R-:W3:Y:S05]  /*00b0*/  LDCU.64 UR20, c[0x0][0x358] ;  /* 0x00006b00ff1477ac */ /* 0x000eea0008000a00 */
[----:B------:R-:W4:Y:S01]  /*00c0*/  S2UR UR8, SR_CTAID.X ;  /* 0x00000000000879c3 */ /* 0x000f220000002500 */
[----:B------:R-:W-:Y:S01]  /*00d0*/  USHF.R.U64 UR11, UR11, 0x1e, UR12 ;  /* 0x0000001e0b0b7899 */ /* 0x000fe2000800120c */
[----:B------:R-:W0:Y:S03]  /*00e0*/  LDCU UR28, c[0x0][0x370] ;  /* 0x00006e00ff1c77ac */ /* 0x000e260008000800 */
[----:B------:R-:W-:-:S02]  /*00f0*/  UIADD3 UR11, UP0, UPT, UR11, 0x1, URZ ;  /* 0x000000010b0b7890 */ /* 0x000fc4000ff1e0ff */
[----:B-1----:R-:W-:Y:S02]  /*0100*/  UIADD3 UR4, UPT, UPT, UR5, 0x7, -UR4 ;  /* 0x0000000705047890 */ /* 0x002fe4000fffe804 */
[----:B------:R-:W-:Y:S02]  /*0110*/  ULEA.HI.X UR12, UR12, URZ, URZ, 0x2, UP0 ;  /* 0x000000ff0c0c7291 */ /* 0x000fe400080f14ff */
[----:B------:R-:W-:Y:S02]  /*0120*/  UISETP.LT.U32.AND UP0, UPT, UR11, UR14, UPT ;  /* 0x0000000e0b00728c */ /* 0x000fe4000bf01070 */
[----:B------:R-:W-:Y:S02]  /*0130*/  USHF.R.S32.HI UR5, URZ, 0x1f, UR4 ;  /* 0x0000001fff057899 */ /* 0x000fe40008011404 */
[----:B------:R-:W-:Y:S02]  /*0140*/  UISETP.LT.U32.AND.EX UP0, UPT, UR12, UR15, UPT, UP0 ;  /* 0x0000000f0c00728c */ /* 0x000fe4000bf01100 */
[----:B------:R-:W-:-:S02]  /*0150*/  ULEA.HI UR5, UR5, UR4, URZ, 0x3 ;  /* 0x0000000405057291 */ /* 0x000fc4000f8f18ff */
[----:B------:R-:W-:Y:S01]  /*0160*/  USEL UR11, UR11, UR14, UP0 ;  /* 0x0000000e0b0b7287 */ /* 0x000fe20008000000 */
[C---:B0-----:R-:W-:Y:S01]  /*0170*/  VIADD R21, R4.reuse, 0x780 ;  /* 0x0000078004157836 */ /* 0x041fe20000000000 */
[----:B------:R-:W-:Y:S02]  /*0180*/  USEL UR12, UR12, UR15, UP0 ;  /* 0x0000000f0c0c7287 */ /* 0x000fe40008000000 */
[----:B------:R-:W-:Y:S02]  /*0190*/  UISETP.GE.AND UP0, UPT, UR4, 0x8, UPT ;  /* 0x000000080400788c */ /* 0x000fe4000bf06270 */
[----:B--2---:R-:W-:Y:S02]  /*01a0*/  ULEA UR6, UR7, UR6, 0x18 ;  /* 0x0000000607067291 */ /* 0x004fe4000f8ec0ff */
[----:B------:R-:W-:Y:S02]  /*01b0*/  USHF.R.S32.HI UR5, URZ, 0x3, UR5 ;  /* 0x00000003ff057899 */ /* 0x000fe40008011405 */
[----:B------:R-:W-:Y:S01]  /*01c0*/  PLOP3.LUT P0, PT, PT, PT, UP0, 0x80, 0x8 ;  /* 0x000000000008781c */ /* 0x000fe20003f0f008 */
[----:B----4-:R-:W-:Y:S01]  /*01d0*/  USHF.L.U32 UR8, UR8, 0xb, URZ ;  /* 0x0000000b08087899 */ /* 0x010fe200080006ff */
[C---:B------:R-:W-:Y:S01]  /*01e0*/  LEA R0, R4.reuse, UR6, 0x2 ;  /* 0x0000000604007c11 */ /* 0x040fe2000f8e10ff */
[----:B------:R-:W-:Y:S01]  /*01f0*/  UIADD3 UR22, UPT, UPT, UR5, -0x1, URZ ;  /* 0xffffffff05167890 */ /* 0x000fe2000fffe0ff */
[----:B------:R-:W-:Y:S01]  /*0200*/  ISETP.GT.U32.OR P0, PT, R4, 0xff, !P0 ;  /* 0x000000ff0400780c */ /* 0x000fe20004704470 */
[----:B------:R-:W-:-:S02]  /*0210*/  ULOP3.LUT UR23, UR5, 0xf, URZ, 0xc0, !UPT ;  /* 0x0000000f05177892 */ /* 0x000fc4000f8ec0ff */
[----:B------:R-:W-:Y:S01]  /*0220*/  ULOP3.LUT UR24, UR5, 0x7, URZ, 0xc0, !UPT ;  /* 0x0000000705187892 */ /* 0x000fe2000f8ec0ff */
[----:B------:R-:W-:Y:S01]  /*0230*/  P2R R20, PR, RZ, 0x1 ;  /* 0x00000001ff147803 */ /* 0x000fe20000000000 */
[----:B------:R-:W-:Y:S02]  /*0240*/  ULOP3.LUT UR25, UR5, 0x3, URZ, 0xc0, !UPT ;  /* 0x0000000305197892 */ /* 0x000fe4000f8ec0ff */
[----:B------:R-:W-:Y:S02]  /*0250*/  ULOP3.LUT UR26, UR5, 0xffffff0, URZ, 0xc0, !UPT ;  /* 0x0ffffff0051a7892 */ /* 0x000fe4000f8ec0ff */
[----:B------:R-:W-:Y:S02]  /*0260*/  ULOP3.LUT UR27, UR5, 0xffffff8, URZ, 0xc0, !UPT ;  /* 0x0ffffff8051b7892 */ /* 0x000fe4000f8ec0ff */
[----:B------:R-:W-:Y:S01]  /*0270*/  ULOP3.LUT UR9, UR5, 0x1, URZ, 0xc0, !UPT ;  /* 0x0000000105097892 */ /* 0x000fe2000f8ec0ff */
[----:B------:R-:W-:Y:S01]  /*0280*/  UMOV UR6, URZ ;  /* 0x000000ff00067c82 */ /* 0x000fe20008000000 */
[----:B---3--:R-:W-:-:S10]  /*0290*/  UMOV UR7, URZ ;  /* 0x000000ff00077c82 */ /* 0x008fd40008000000 */
.L_x_219:
[----:B------:R-:W-:Y:S01]  /*02a0*/  ISETP.NE.AND P0, PT, R20, RZ, PT ;  /* 0x000000ff1400720c */ /* 0x000fe20003f05270 */
[----:B------:R-:W-:-:S12]  /*02b0*/  BSSY.RECONVERGENT B0, `(.L_x_136) ;  /* 0x000007c000007945 */ /* 0x000fd80003800200 */
[----:B012345:R-:W-:Y:S05]  /*02c0*/  @P0 BRA `(.L_x_137) ;  /* 0x0000000400e80947 */ /* 0x03ffea0003800000 */
[----:B------:R-:W-:Y:S02]  /*02d0*/  IMAD.U32 R2, RZ, RZ, UR22 ;  /* 0x00000016ff027e24 */ /* 0x000fe4000f8e00ff */
[----:B------:R-:W-:-:S03]  /*02e0*/  IMAD.MOV.U32 R3, RZ, RZ, RZ ;  /* 0x000000ffff037224 */ /* 0x000fc600078e00ff */
[----:B------:R-:W-:-:S13]  /*02f0*/  ISETP.GE.U32.AND P1, PT, R2, 0xf, PT ;  /* 0x0000000f0200780c */ /* 0x000fda0003f26070 */
[----:B------:R-:W-:Y:S05]  /*0300*/  @!P1 BRA `(.L_x_138) ;  /* 0x00000000005c9947 */ /* 0x000fea0003800000 */
[----:B------:R-:W-:Y:S01]  /*0310*/  VIADD R2, R0, 0x2000 ;  /* 0x0000200000027836 */ /* 0x000fe20000000000 */
[----:B------:R-:W-:-:S12]  /*0320*/  UIADD3 UR4, UPT, UPT, -UR26, URZ, URZ ;  /* 0x000000ff1a047290 */ /* 0x000fd8000fffe1ff */
.L_x_139:
[----:B------:R-:W-:Y:S01]  /*0330*/  UIADD3 UR4, UPT, UPT, UR4, 0x10, URZ ;  /* 0x0000001004047890 */ /* 0x000fe2000fffe0ff */
[----:B------:R-:W-:Y:S03]  /*0340*/  STS [R2+-0x2000], RZ ;  /* 0xffe000ff02007388 */ /* 0x000fe60000000800 */
[----:B------:R-:W-:Y:S01]  /*0350*/  UISETP.NE.AND UP0, UPT, UR4, URZ, UPT ;  /* 0x000000ff0400728c */ /* 0x000fe2000bf05270 */
        /* <DEDUP_REMOVED lines=16> */
[----:B------:R-:W-:Y:S06]  /*0460*/  BRA.U UP0, `(.L_x_139) ;  /* 0xfffffffd00b07547 */ /* 0x000fec000b83ffff */
[----:B------:R-:W-:-:S07]  /*0470*/  IMAD.U32 R3, RZ, RZ, UR26 ;  /* 0x0000001aff037e24 */ /* 0x000fce000f8e00ff */
.L_x_138:
[----:B------:R-:W-:Y:S01]  /*0480*/  ISETP.NE.AND P0, PT, RZ, UR23, PT ;  /* 0x00000017ff007c0c */ /* 0x000fe2000bf05270 */
[----:B------:R-:W-:Y:S01]  /*0490*/  IMAD.U32 R6, RZ, RZ, UR24 ;  /* 0x00000018ff067e24 */ /* 0x000fe2000f8e00ff */
[----:B------:R-:W-:-:S03]  /*04a0*/  MOV R2, UR23 ;  /* 0x0000001700027c02 */ /* 0x000fc60008000f00 */
[----:B------:R-:W-:Y:S02]  /*04b0*/  VIADD R6, R6, 0xffffffff ;  /* 0xffffffff06067836 */ /* 0x000fe40000000000 */
[----:B------:R-:W-:-:S06]  /*04c0*/  VIADD R2, R2, 0xffffffff ;  /* 0xffffffff02027836 */ /* 0x000fcc0000000000 */
[----:B------:R-:W-:Y:S05]  /*04d0*/  @!P0 BRA `(.L_x_140) ;  /* 0x00000000007c8947 */ /* 0x000fea0003800000 */
[----:B------:R-:W-:Y:S01]  /*04e0*/  ISETP.GE.U32.AND P2, PT, R2, 0x7, PT ;  /* 0x000000070200780c */ /* 0x000fe20003f46070 */
[----:B------:R-:W-:-:S12]  /*04f0*/  UISETP.NE.AND UP0, UPT, UR24, URZ, UPT ;  /* 0x000000ff1800728c */ /* 0x000fd8000bf05270 */
[----:B------:R-:W-:Y:S05]  /*0500*/  @!P2 BRA `(.L_x_141) ;  /* 0x000000000028a947 */ /* 0x000fea0003800000 */
        /* <DEDUP_REMOVED lines=10> */
.L_x_141:
[----:B------:R-:W-:Y:S05]  /*05b0*/  BRA.U !UP0, `(.L_x_140) ;  /* 0x0000000108447547 */ /* 0x000fea000b800000 */
[----:B------:R-:W-:Y:S01]  /*05c0*/  ISETP.GE.U32.AND P2, PT, R6, 0x3, PT ;  /* 0x000000030600780c */ /* 0x000fe20003f46070 */
[----:B------:R-:W-:-:S12]  /*05d0*/  UISETP.NE.AND UP0, UPT, UR25, URZ, UPT ;  /* 0x000000ff1900728c */ /* 0x000fd8000bf05270 */
[C---:B0-----:R-:W-:Y:S02]  /*05e0*/  @P2 IMAD R5, R3.reuse, 0x400, R0 ;  /* 0x0000040003052824 */ /* 0x041fe400078e0200 */
[----:B------:R-:W-:-:S03]  /*05f0*/  @P2 VIADD R3, R3, 0x4 ;  /* 0x0000000403032836 */ /* 0x000fc60000000000 */
[----:B------:R1:W-:Y:S04]  /*0600*/  @P2 STS [R5], RZ ;  /* 0x000000ff05002388 */ /* 0x0003e80000000800 */
[----:B------:R1:W-:Y:S04]  /*0610*/  @P2 STS [R5+0x400], RZ ;  /* 0x000400ff05002388 */ /* 0x0003e80000000800 */
[----:B------:R1:W-:Y:S04]  /*0620*/  @P2 STS [R5+0x800], RZ ;  /* 0x000800ff05002388 */ /* 0x0003e80000000800 */
[----:B------:R1:W-:Y:S01]  /*0630*/  @P2 STS [R5+0xc00], RZ ;  /* 0x000c00ff05002388 */ /* 0x0003e20000000800 */
[----:B------:R-:W-:Y:S05]  /*0640*/  BRA.U !UP0, `(.L_x_140) ;  /* 0x0000000108207547 */ /* 0x000fea000b800000 */
[----:B------:R-:W-:Y:S01]  /*0650*/  IMAD R3, R3, 0x400, R0 ;  /* 0x0000040003037824 */ /* 0x000fe200078e0200 */
[----:B------:R-:W-:-:S04]  /*0660*/  UISETP.NE.AND UP0, UPT, UR25, 0x1, UPT ;  /* 0x000000011900788c */ /* 0x000fc8000bf05270 */
[----:B------:R2:W-:Y:S05]  /*0670*/  STS [R3], RZ ;  /* 0x000000ff03007388 */ /* 0x0005ea0000000800 */
[----:B------:R-:W-:Y:S05]  /*0680*/  BRA.U !UP0, `(.L_x_140) ;  /* 0x0000000108107547 */ /* 0x000fea000b800000 */
[----:B------:R-:W-:Y:S01]  /*0690*/  UISETP.NE.AND UP0, UPT, UR25, 0x2, UPT ;  /* 0x000000021900788c */ /* 0x000fe2000bf05270 */
[----:B------:R3:W-:Y:S05]  /*06a0*/  STS [R3+0x400], RZ ;  /* 0x000400ff03007388 */ /* 0x0007ea0000000800 */
[----:B------:R-:W-:-:S13]  /*06b0*/  PLOP3.LUT P2, PT, PT, PT, UP0, 0x80, 0x8 ;  /* 0x000000000008781c */ /* 0x000fda0003f4f008 */
[----:B------:R3:W-:Y:S02]  /*06c0*/  @P2 STS [R3+0x800], RZ ;  /* 0x000800ff03002388 */ /* 0x0007e40000000800 */
.L_x_140:
[----:B------:R-:W-:-:S13]  /*06d0*/  ISETP.GT.U32.AND P2, PT, R4, 0x7f, PT ;  /* 0x0000007f0400780c */ /* 0x000fda0003f44070 */
[----:B------:R-:W-:Y:S05]  /*06e0*/  @P2 BRA `(.L_x_137) ;  /* 0x0000000000e02947 */ /* 0x000fea0003800000 */
[----:B--23--:R-:W-:Y:S01]  /*06f0*/  HFMA2 R3, -RZ, RZ, 0, 0 ;  /* 0x00000000ff037431 */ /* 0x00cfe200000001ff */
[----:B------:R-:W-:Y:S06]  /*0700*/  @!P1 BRA `(.L_x_142) ;  /* 0x0000000000589947 */ /* 0x000fec0003800000 */
[----:B------:R-:W-:-:S07]  /*0710*/  IMAD.MOV.U32 R3, RZ, RZ, RZ ;  /* 0x000000ffff037224 */ /* 0x000fce00078e00ff */
.L_x_143:
[C---:B012---:R-:W-:Y:S02]  /*0720*/  IMAD R5, R3.reuse, 0x400, R0 ;  /* 0x0000040003057824 */ /* 0x047fe400078e0200 */
[----:B------:R-:W-:-:S03]  /*0730*/  VIADD R3, R3, 0x10 ;  /* 0x0000001003037836 */ /* 0x000fc60000000000 */
[----:B------:R2:W-:Y:S02]  /*0740*/  STS [R5+0x200], RZ ;  /* 0x000200ff05007388 */ /* 0x0005e40000000800 */
[----:B------:R-:W-:Y:S02]  /*0750*/  ISETP.NE.AND P1, PT, R3, UR26, PT ;  /* 0x0000001a03007c0c */ /* 0x000fe4000bf25270 */
[----:B------:R2:W-:Y:S04]  /*0760*/  STS [R5+0x600], RZ ;  /* 0x000600ff05007388 */ /* 0x0005e80000000800 */
        /* <DEDUP_REMOVED lines=13> */
[----:B------:R2:W-:Y:S01]  /*0840*/  STS [R5+0x3e00], RZ ;  /* 0x003e00ff05007388 */ /* 0x0005e20000000800 */
[----:B------:R-:W-:Y:S05]  /*0850*/  @P1 BRA `(.L_x_143) ;  /* 0xfffffffc00b01947 */ /* 0x000fea000383ffff */
[----:B------:R-:W-:-:S07]  /*0860*/  IMAD.U32 R3, RZ, RZ, UR26 ;  /* 0x0000001aff037e24 */ /* 0x000fce000f8e00ff */
.L_x_142:
[----:B------:R-:W-:Y:S05]  /*0870*/  @!P0 BRA `(.L_x_137) ;  /* 0x00000000007c8947 */ /* 0x000fea0003800000 */
[----:B------:R-:W-:Y:S01]  /*0880*/  ISETP.GE.U32.AND P0, PT, R2, 0x7, PT ;  /* 0x000000070200780c */ /* 0x000fe20003f06070 */
[----:B------:R-:W-:-:S12]  /*0890*/  UISETP.NE.AND UP0, UPT, UR24, URZ, UPT ;  /* 0x000000ff1800728c */ /* 0x000fd8000bf05270 */
[----:B------:R-:W-:Y:S05]  /*08a0*/  @!P0 BRA `(.L_x_144) ;  /* 0x0000000000288947 */ /* 0x000fea0003800000 */
[C---:B------:R-:W-:Y:S02]  /*08b0*/  IMAD R2, R3.reuse, 0x400, R0 ;  /* 0x0000040003027824 */ /* 0x040fe400078e0200 */
[----:B------:R-:W-:-:S03]  /*08c0*/  VIADD R3, R3, 0x8 ;  /* 0x0000000803037836 */ /* 0x000fc60000000000 */
[----:B------:R3:W-:Y:S04]  /*08d0*/  STS [R2+0x200], RZ ;  /* 0x000200ff02007388 */ /* 0x0007e80000000800 */
[----:B------:R3:W-:Y:S04]  /*08e0*/  STS [R2+0x600], RZ ;  /* 0x000600ff02007388 */ /* 0x0007e80000000800 */
[----:B------:R3:W-:Y:S04]  /*08f0*/  STS [R2+0xa00], RZ ;  /* 0x000a00ff02007388 */ /* 0x0007e80000000800 */
[----:B------:R3:W-:Y:S04]  /*0900*/  STS [R2+0xe00], RZ ;  /* 0x000e00ff02007388 */ /* 0x0007e80000000800 */
[----:B------:R3:W-:Y:S04]  /*0910*/  STS [R2+0x1200], RZ ;  /* 0x001200ff02007388 */ /* 0x0007e80000000800 */
[----:B------:R3:W-:Y:S04]  /*0920*/  STS [R2+0x1600], RZ ;  /* 0x001600ff02007388 */ /* 0x0007e80000000800 */
[----:B------:R3:W-:Y:S04]  /*0930*/  STS [R2+0x1a00], RZ ;  /* 0x001a00ff02007388 */ /* 0x0007e80000000800 */
[----:B------:R3:W-:Y:S02]  /*0940*/  STS [R2+0x1e00], RZ ;  /* 0x001e00ff02007388 */ /* 0x0007e40000000800 */
.L_x_144:
[----:B------:R-:W-:Y:S05]  /*0950*/  BRA.U !UP0, `(.L_x_137) ;  /* 0x0000000108447547 */ /* 0x000fea000b800000 */
[----:B------:R-:W-:Y:S01]  /*0960*/  ISETP.GE.U32.AND P0, PT, R6, 0x3, PT ;  /* 0x000000030600780c */ /* 0x000fe20003f06070 */
[----:B------:R-:W-:-:S12]  /*0970*/  UISETP.NE.AND UP0, UPT, UR25, URZ, UPT ;  /* 0x000000ff1900728c */ /* 0x000fd8000bf05270 */
[C---:B---3--:R-:W-:Y:S01]  /*0980*/  @P0 IMAD R2, R3.reuse, 0x400, R0 ;  /* 0x0000040003020824 */ /* 0x048fe200078e0200 */
[----:B------:R-:W-:-:S04]  /*0990*/  @P0 IADD3 R3, PT, PT, R3, 0x4, RZ ;  /* 0x0000000403030810 */ /* 0x000fc80007ffe0ff */
[----:B------:R4:W-:Y:S04]  /*09a0*/  @P0 STS [R2+0x200], RZ ;  /* 0x000200ff02000388 */ /* 0x0009e80000000800 */
[----:B------:R4:W-:Y:S04]  /*09b0*/  @P0 STS [R2+0x600], RZ ;  /* 0x000600ff02000388 */ /* 0x0009e80000000800 */
[----:B------:R4:W-:Y:S04]  /*09c0*/  @P0 STS [R2+0xa00], RZ ;  /* 0x000a00ff02000388 */ /* 0x0009e80000000800 */
[----:B------:R4:W-:Y:S01]  /*09d0*/  @P0 STS [R2+0xe00], RZ ;  /* 0x000e00ff02000388 */ /* 0x0009e20000000800 */
[----:B------:R-:W-:Y:S05]  /*09e0*/  BRA.U !UP0, `(.L_x_137) ;  /* 0x0000000108207547 */ /* 0x000fea000b800000 */
[----:B------:R-:W-:Y:S01]  /*09f0*/  IMAD R3, R3, 0x400, R0 ;  /* 0x0000040003037824 */ /* 0x000fe200078e0200 */
[----:B------:R-:W-:-:S04]  /*0a00*/  UISETP.NE.AND UP0, UPT, UR25, 0x1, UPT ;  /* 0x000000011900788c */ /* 0x000fc8000bf05270 */
[----:B------:R3:W-:Y:S05]  /*0a10*/  STS [R3+0x200], RZ ;  /* 0x000200ff03007388 */ /* 0x0007ea0000000800 */
[----:B------:R-:W-:Y:S05]  /*0a20*/  BRA.U !UP0, `(.L_x_137) ;  /* 0x0000000108107547 */ /* 0x000fea000b800000 */
[----:B------:R-:W-:Y:S01]  /*0a30*/  UISETP.NE.AND UP0, UPT, UR25, 0x2, UPT ;  /* 0x000000021900788c */ /* 0x000fe2000bf05270 */
[----:B------:R0:W-:Y:S05]  /*0a40*/  STS [R3+0x600], RZ ;  /* 0x000600ff03007388 */ /* 0x0001ea0000000800 */
[----:B------:R-:W-:-:S13]  /*0a50*/  PLOP3.LUT P0, PT, PT, PT, UP0, 0x80, 0x8 ;  /* 0x000000000008781c */ /* 0x000fda0003f0f008 */
[----:B------:R0:W-:Y:S02]  /*0a60*/  @P0 STS [R3+0xa00], RZ ;  /* 0x000a00ff03000388 */ /* 0x0001e40000000800 */
.L_x_137:
[----:B------:R-:W-:Y:S05]  /*0a70*/  BSYNC.RECONVERGENT B0 ;  /* 0x0000000000007941 */ /* 0x000fea0003800200 */
.L_x_136:
[----:B------:R-:W5:Y:S01]  /*0a80*/  LDCU.64 UR14, c[0x0][0x390] ;  /* 0x00007200ff0e77ac */ /* 0x000f620008000a00 */
[----:B------:R-:W-:Y:S02]  /*0a90*/  USHF.L.U32 UR4, UR6, 0x1e, URZ ;  /* 0x0000001e06047899 */ /* 0x000fe400080006ff */
[----:B------:R-:W-:Y:S02]  /*0aa0*/  USHF.L.U64.HI UR5, UR6, 0x1e, UR7 ;  /* 0x0000001e06057899 */ /* 0x000fe40008010207 */
[----:B-----5:R-:W-:-:S04]  /*0ab0*/  UIADD3 UR4, UP0, UPT, -UR4, UR14, URZ ;  /* 0x0000000e04047290 */ /* 0x020fc8000ff1e1ff */
[----:B------:R-:W-:Y:S02]  /*0ac0*/  UIADD3.X UR5, UPT, UPT, ~UR5, UR15, URZ, UP0, !UPT ;  /* 0x0000000f05057290 */ /* 0x000fe400087fe5ff */
[----:B------:R-:W-:-:S04]  /*0ad0*/  UISETP.LT.U32.AND UP0, UPT, UR4, 0x40000000, UPT ;  /* 0x400000000400788c */ /* 0x000fc8000bf01070 */
[----:B------:R-:W-:-:S04]  /*0ae0*/  UISETP.LT.U32.AND.EX UP0, UPT, UR5, URZ, UPT, UP0 ;  /* 0x000000ff0500728c */ /* 0x000fc8000bf01100 */
[----:B------:R-:W-:Y:S02]  /*0af0*/  USEL UR13, UR4, 0x40000000, UP0 ;  /* 0x40000000040d7887 */ /* 0x000fe40008000000 */
[----:B------:R-:W-:Y:S02]  /*0b00*/  USEL UR14, UR5, URZ, UP0 ;  /* 0x000000ff050e7287 */ /* 0x000fe40008000000 */
[----:B------:R-:W-:-:S04]  /*0b10*/  UISETP.GT.U32.AND UP0, UPT, UR13, UR8, UPT ;  /* 0x000000080d00728c */ /* 0x000fc8000bf04070 */
[----:B------:R-:W-:Y:S01]  /*0b20*/  UISETP.GT.U32.AND.EX UP0, UPT, UR14, URZ, UPT, UP0 ;  /* 0x000000ff0e00728c */ /* 0x000fe2000bf04100 */
[----:B------:R-:W-:Y:S08]  /*0b30*/  BAR.SYNC.DEFER_BLOCKING 0x0 ;  /* 0x0000000000007b1d */ /* 0x000ff00000010000 */
[----:B------:R-:W-:Y:S06]  /*0b40*/  BAR.SYNC.DEFER_BLOCKING 0x0 ;  /* 0x0000000000007b1d */ /* 0x000fec0000010000 */
[----:B------:R-:W-:Y:S05]  /*0b50*/  BRA.U !UP0, `(.L_x_145) ;  /* 0x0000000d082c7547 */ /* 0x000fea000b800000 */
[----:B------:R-:W-:Y:S01]  /*0b60*/  UMOV UR10, UR8 ;  /* 0x00000008000a7c82 */ /* 0x000fe20008000000 */
[----:B------:R-:W-:-:S05]  /*0b70*/  UMOV UR5, URZ ;  /* 0x000000ff00057c82 */ /* 0x000fca0008000000 */
.L_x_150:
[----:B-----5:R-:W5:Y:S01]  /*0b80*/  LDCU.64 UR18, c[0x0][0x390] ;  /* 0x00007200ff1277ac */ /* 0x020f620008000a00 */
[----:B------:R-:W-:Y:S02]  /*0b90*/  USHF.L.U32 UR15, UR6, 0x1e, URZ ;  /* 0x0000001e060f7899 */ /* 0x000fe400080006ff */
[----:B------:R-:W-:Y:S02]  /*0ba0*/  USHF.L.U64.HI UR16, UR6, 0x1e, UR7 ;  /* 0x0000001e06107899 */ /* 0x000fe40008010207 */
[----:B------:R-:W-:-:S04]  /*0bb0*/  UIADD3 UR15, UP0, UPT, UR10, UR15, URZ ;  /* 0x0000000f0a0f7290 */ /* 0x000fc8000ff1e0ff */
[----:B------:R-:W-:Y:S02]  /*0bc0*/  UIADD3.X UR16, UPT, UPT, UR5, UR16, URZ, UP0, !UPT ;  /* 0x0000001005107290 */ /* 0x000fe400087fe4ff */
[----:B------:R-:W-:Y:S02]  /*0bd0*/  ULEA UR10, UP0, UR28, UR10, 0xb ;  /* 0x0000000a1c0a7291 */ /* 0x000fe4000f8058ff */
[----:B-----5:R-:W-:Y:S02]  /*0be0*/  UIADD3 UR17, UP1, UPT, -UR15, UR18, URZ ;  /* 0x000000120f117290 */ /* 0x020fe4000ff3e1ff */
[----:B------:R-:W-:Y:S02]  /*0bf0*/  UIADD3.X UR5, UPT, UPT, URZ, UR5, URZ, UP0, !UPT ;  /* 0x00000005ff057290 */ /* 0x000fe400087fe4ff */
[----:B------:R-:W-:Y:S02]  /*0c00*/  UIADD3.X UR4, UPT, UPT, ~UR16, UR19, URZ, UP1, !UPT ;  /* 0x0000001310047290 */ /* 0x000fe40008ffe5ff */
[----:B------:R-:W-:-:S02]  /*0c10*/  UISETP.GE.U32.AND UP1, UPT, UR17, 0x800, UPT ;  /* 0x000008001100788c */ /* 0x000fc4000bf26070 */
[----:B------:R-:W-:Y:S02]  /*0c20*/  UISETP.GE.U32.AND UP0, UPT, UR10, UR13, UPT ;  /* 0x0000000d0a00728c */ /* 0x000fe4000bf06070 */
[----:B------:R-:W-:Y:S02]  /*0c30*/  UISETP.GE.U32.AND.EX UP1, UPT, UR4, URZ, UPT, UP1 ;  /* 0x000000ff0400728c */ /* 0x000fe4000bf26110 */
[----:B------:R-:W-:-:S07]  /*0c40*/  UISETP.GE.U32.AND.EX UP0, UPT, UR5, UR14, UPT, UP0 ;  /* 0x0000000e0500728c */ /* 0x000fce000bf06100 */
[----:B0-----:R-:W-:Y:S05]  /*0c50*/  BRA.U !UP1, `(.L_x_146) ;  /* 0x0000000109587547 */ /* 0x001fea000b800000 */
[----:B------:R-:W4:Y:S01]  /*0c60*/  LDCU.64 UR18, c[0x0][0x388] ;  /* 0x00007100ff1277ac */ /* 0x000f220008000a00 */
[----:B0-23--:R-:W-:-:S05]  /*0c70*/  IADD3 R3, P0, PT, R4, UR15, RZ ;  /* 0x0000000f04037c10 */ /* 0x00dfca000ff1e0ff */
[----:B------:R-:W-:Y:S01]  /*0c80*/  IMAD.X R6, RZ, RZ, UR16, P0 ;  /* 0x00000010ff067e24 */ /* 0x000fe200080e06ff */
[----:B----4-:R-:W-:-:S04]  /*0c90*/  LEA R2, P0, R3, UR18, 0x2 ;  /* 0x0000001203027c11 */ /* 0x010fc8000f8010ff */
        /* <DEDUP_REMOVED lines=18> */
.L_x_146:
[----:B------:R-:W4:Y:S01]  /*0dc0*/  LDCU.64 UR18, c[0x0][0x388] ;  /* 0x00007100ff1277ac */ /* 0x000f220008000a00 */
[C---:B012---:R-:W-:Y:S01]  /*0dd0*/  VIADD R5, R4.reuse, 0x100 ;  /* 0x0000010004057836 */ /* 0x047fe20000000000 */
[C---:B---3--:R-:W-:Y:S01]  /*0de0*/  IADD3 R3, P0, PT, R4.reuse, UR15, RZ ;  /* 0x0000000f04037c10 */ /* 0x048fe2000ff1e0ff */
[C---:B----4-:R-:W-:Y:S01]  /*0df0*/  VIADD R2, R4.reuse, 0x80 ;  /* 0x0000008004027836 */ /* 0x050fe20000000000 */
[C---:B------:R-:W-:Y:S01]  /*0e00*/  ISETP.GE.AND P1, PT, R4.reuse, UR17, PT ;  /* 0x0000001104007c0c */ /* 0x040fe2000bf26270 */
[----:B------:R-:W-:Y:S01]  /*0e10*/  VIADD R7, R4, 0x180 ;  /* 0x0000018004077836 */ /* 0x000fe20000000000 */
[----:B------:R-:W-:Y:S01]  /*0e20*/  ISETP.GE.AND P3, PT, R5, UR17, PT ;  /* 0x0000001105007c0c */ /* 0x000fe2000bf66270 */
[----:B------:R-:W-:Y:S01]  /*0e30*/  IMAD.X R6, RZ, RZ, UR16, P0 ;  /* 0x00000010ff067e24 */ /* 0x000fe200080e06ff */
[----:B------:R-:W-:Y:S01]  /*0e40*/  ISETP.GE.AND P2, PT, R2, UR17, PT ;  /* 0x0000001102007c0c */ /* 0x000fe2000bf46270 */
[----:B------:R-:W-:Y:S01]  /*0e50*/  VIADD R5, R4, 0x200 ;  /* 0x0000020004057836 */ /* 0x000fe20000000000 */
[----:B------:R-:W-:Y:S01]  /*0e60*/  ISETP.GE.AND P4, PT, R7, UR17, PT ;  /* 0x0000001107007c0c */ /* 0x000fe2000bf86270 */
[----:B------:R-:W-:-:S03]  /*0e70*/  IMAD.MOV.U32 R12, RZ, RZ, 0x7fffffff ;  /* 0x7fffffffff0c7424 */ /* 0x000fc600078e00ff */
[----:B------:R-:W-:Y:S01]  /*0e80*/  ISETP.GE.AND P5, PT, R5, UR17, PT ;  /* 0x0000001105007c0c */ /* 0x000fe2000bfa6270 */
[----:B------:R-:W-:Y:S01]  /*0e90*/  VIADD R5, R4, 0x300 ;  /* 0x0000030004057836 */ /* 0x000fe20000000000 */
[----:B------:R-:W-:-:S04]  /*0ea0*/  LEA R2, P0, R3, UR18, 0x2 ;  /* 0x0000001203027c11 */ /* 0x000fc8000f8010ff */
[----:B------:R-:W-:Y:S01]  /*0eb0*/  LEA.HI.X R3, R3, UR19, R6, 0x2, P0 ;  /* 0x0000001303037c11 */ /* 0x000fe200080f1406 */
[----:B------:R-:W-:Y:S01]  /*0ec0*/  IMAD.MOV.U32 R11, RZ, RZ, 0x7fffffff ;  /* 0x7fffffffff0b7424 */ /* 0x000fe200078e00ff */
[----:B------:R-:W-:-:S03]  /*0ed0*/  IADD3 R6, PT, PT, R4, 0x280, RZ ;  /* 0x0000028004067810 */ /* 0x000fc60007ffe0ff */
[----:B------:R1:W5:Y:S01]  /*0ee0*/  @!P1 LDG.E R12, desc[UR20][R2.64] ;  /* 0x00000014020c9981 */ /* 0x000362000c1e1900 */
[----:B------:R-:W-:Y:S01]  /*0ef0*/  ISETP.GE.AND P1, PT, R5, UR17, PT ;  /* 0x0000001105007c0c */ /* 0x000fe2000bf26270 */
[----:B------:R-:W-:Y:S01]  /*0f00*/  VIADD R5, R4, 0x380 ;  /* 0x0000038004057836 */ /* 0x000fe20000000000 */
[----:B------:R-:W-:Y:S01]  /*0f10*/  ISETP.GE.AND P0, PT, R6, UR17, PT ;  /* 0x0000001106007c0c */ /* 0x000fe2000bf06270 */
[----:B------:R-:W-:Y:S01]  /*0f20*/  IMAD.MOV.U32 R9, RZ, RZ, 0x7fffffff ;  /* 0x7fffffffff097424 */ /* 0x000fe200078e00ff */
[----:B------:R1:W5:Y:S02]  /*0f30*/  @!P2 LDG.E R11, desc[UR20][R2.64+0x200] ;  /* 0x00020014020ba981 */ /* 0x000364000c1e1900 */
[----:B------:R-:W-:Y:S01]  /*0f40*/  ISETP.GE.AND P2, PT, R5, UR17, PT ;  /* 0x0000001105007c0c */ /* 0x000fe2000bf46270 */
[----:B------:R-:W-:Y:S02]  /*0f50*/  VIADD R5, R4, 0x480 ;  /* 0x0000048004057836 */ /* 0x000fe40000000000 */
[----:B------:R-:W-:Y:S01]  /*0f60*/  IMAD.MOV.U32 R10, RZ, RZ, 0x7fffffff ;  /* 0x7fffffffff0a7424 */ /* 0x000fe200078e00ff */
[----:B------:R1:W5:Y:S01]  /*0f70*/  @!P4 LDG.E R9, desc[UR20][R2.64+0x600] ;  /* 0x000600140209c981 */ /* 0x000362000c1e1900 */
[----:B------:R-:W-:-:S02]  /*0f80*/  MOV R8, 0x7fffffff ;  /* 0x7fffffff00087802 */ /* 0x000fc40000000f00 */
[C---:B------:R-:W-:Y:S02]  /*0f90*/  LOP3.LUT R6, R4.reuse, 0x400, RZ, 0xfc, !PT ;  /* 0x0000040004067812 */ /* 0x040fe400078efcff */
[----:B------:R-:W-:Y:S01]  /*0fa0*/  ISETP.GE.AND P4, PT, R5, UR17, PT ;  /* 0x0000001105007c0c */ /* 0x000fe2000bf86270 */
[----:B------:R-:W-:Y:S01]  /*0fb0*/  VIADD R5, R4, 0x500 ;  /* 0x0000050004057836 */ /* 0x000fe20000000000 */
[----:B------:R1:W5:Y:S01]  /*0fc0*/  @!P3 LDG.E R10, desc[UR20][R2.64+0x400] ;  /* 0x00040014020ab981 */ /* 0x000362000c1e1900 */
[----:B------:R-:W-:Y:S01]  /*0fd0*/  ISETP.GE.AND P3, PT, R6, UR17, PT ;  /* 0x0000001106007c0c */ /* 0x000fe2000bf66270 */
[----:B------:R-:W-:Y:S02]  /*0fe0*/  IMAD.MOV.U32 R6, RZ, RZ, 0x7fffffff ;  /* 0x7fffffffff067424 */ /* 0x000fe400078e00ff */
[----:B------:R1:W5:Y:S01]  /*0ff0*/  @!P5 LDG.E R8, desc[UR20][R2.64+0x800] ;  /* 0x000800140208d981 */ /* 0x000362000c1e1900 */
[----:B------:R-:W-:Y:S01]  /*1000*/  ISETP.GE.AND P5, PT, R5, UR17, PT ;  /* 0x0000001105007c0c */ /* 0x000fe2000bfa6270 */
[----:B------:R-:W-:-:S02]  /*1010*/  VIADD R5, R4, 0x600 ;  /* 0x0000060004057836 */ /* 0x000fc40000000000 */
[----:B------:R-:W-:Y:S01]  /*1020*/  IMAD.MOV.U32 R7, RZ, RZ, 0x7fffffff ;  /* 0x7fffffffff077424 */ /* 0x000fe200078e00ff */
[----:B------:R1:W5:Y:S01]  /*1030*/  @!P1 LDG.E R6, desc[UR20][R2.64+0xc00] ;  /* 0x000c001402069981 */ /* 0x000362000c1e1900 */
[C---:B------:R-:W-:Y:S01]  /*1040*/  VIADD R13, R4.reuse, 0x580 ;  /* 0x00000580040d7836 */ /* 0x040fe20000000000 */
[----:B------:R-:W-:Y:S01]  /*1050*/  ISETP.GE.AND P1, PT, R5, UR17, PT ;  /* 0x0000001105007c0c */ /* 0x000fe2000bf26270 */
[----:B------:R-:W-:Y:S02]  /*1060*/  IMAD.MOV.U32 R5, RZ, RZ, 0x7fffffff ;  /* 0x7fffffffff057424 */ /* 0x000fe400078e00ff */
[----:B------:R-:W-:Y:S01]  /*1070*/  IMAD.MOV.U32 R19, RZ, RZ, 0x7fffffff ;  /* 0x7fffffffff137424 */ /* 0x000fe200078e00ff */
[----:B------:R1:W5:Y:S01]  /*1080*/  @!P0 LDG.E R7, desc[UR20][R2.64+0xa00] ;  /* 0x000a001402078981 */ /* 0x000362000c1e1900 */
[----:B------:R-:W-:Y:S01]  /*1090*/  IMAD.MOV.U32 R18, RZ, RZ, 0x7fffffff ;  /* 0x7fffffffff127424 */ /* 0x000fe200078e00ff */
[----:B------:R-:W-:Y:S01]  /*10a0*/  ISETP.GE.AND P0, PT, R13, UR17, PT ;  /* 0x000000110d007c0c */ /* 0x000fe2000bf06270 */
[C---:B------:R-:W-:Y:S01]  /*10b0*/  VIADD R14, R4.reuse, 0x700 ;  /* 0x00000700040e7836 */ /* 0x040fe20000000000 */
[----:B------:R-:W-:Y:S01]  /*10c0*/  IADD3 R13, PT, PT, R4, 0x680, RZ ;  /* 0x00000680040d7810 */ /* 0x000fe20007ffe0ff */
[----:B------:R1:W5:Y:S03]  /*10d0*/  @!P2 LDG.E R5, desc[UR20][R2.64+0xe00] ;  /* 0x000e00140205a981 */ /* 0x000366000c1e1900 */
[----:B------:R-:W-:Y:S01]  /*10e0*/  ISETP.GE.AND P2, PT, R13, UR17, PT ;  /* 0x000000110d007c0c */ /* 0x000fe2000bf46270 */
[----:B------:R1:W5:Y:S01]  /*10f0*/  @!P3 LDG.E R19, desc[UR20][R2.64+0x1000] ;  /* 0x001000140213b981 */ /* 0x000362000c1e1900 */
[----:B------:R-:W-:-:S03]  /*1100*/  ISETP.GE.AND P3, PT, R14, UR17, PT ;  /* 0x000000110e007c0c */ /* 0x000fc6000bf66270 */
[----:B------:R1:W5:Y:S01]  /*1110*/  @!P4 LDG.E R18, desc[UR20][R2.64+0x1200] ;  /* 0x001200140212c981 */ /* 0x000362000c1e1900 */
[----:B------:R-:W-:Y:S01]  /*1120*/  ISETP.GE.AND P4, PT, R21, UR17, PT ;  /* 0x0000001115007c0c */ /* 0x000fe2000bf86270 */
[----:B------:R-:W-:Y:S01]  /*1130*/  IMAD.MOV.U32 R17, RZ, RZ, 0x7fffffff ;  /* 0x7fffffffff117424 */ /* 0x000fe200078e00ff */
[----:B------:R-:W-:Y:S01]  /*1140*/  MOV R14, 0x7fffffff ;  /* 0x7fffffff000e7802 */ /* 0x000fe20000000f00 */
[----:B------:R-:W-:Y:S02]  /*1150*/  IMAD.MOV.U32 R16, RZ, RZ, 0x7fffffff ;  /* 0x7fffffffff107424 */ /* 0x000fe400078e00ff */
[----:B------:R-:W-:Y:S02]  /*1160*/  IMAD.MOV.U32 R22, RZ, RZ, 0x7fffffff ;  /* 0x7fffffffff167424 */ /* 0x000fe400078e00ff */
        /* <DEDUP_REMOVED lines=8> */
.L_x_147:
[----:B01----:R-:W0:Y:S02]  /*11f0*/  LDC.64 R2, c[0x0][0x398] ;  /* 0x0000e600ff027b82 */ /* 0x003e240000000a00 */
[----:B0-----:R-:W-:-:S13]  /*1200*/  ISETP.GT.AND P0, PT, R3, R2, PT ;  /* 0x000000020300720c */ /* 0x001fda0003f04270 */
[----:B------:R-:W-:Y:S05]  /*1210*/  @!P0 BRA `(.L_x_148) ;  /* 0x0000000400788947 */ /* 0x000fea0003800000 */
[----:B------:R-:W0:Y:S01]  /*1220*/  S2UR UR15, SR_CgaCtaId ;  /* 0x00000000000f79c3 */ /* 0x000e220000008800 */
[----:B-----5:R-:W-:Y:S01]  /*1230*/  LOP3.LUT R15, R15, 0x80000000, RZ, 0x3c, !PT ;  /* 0x800000000f0f7812 */ /* 0x020fe200078e3cff */
[----:B------:R-:W-:Y:S01]  /*1240*/  UMOV UR4, 0x400 ;  /* 0x0000040000047882 */ /* 0x000fe20000000000 */
[----:B------:R-:W-:Y:S01]  /*1250*/  LOP3.LUT R14, R14, 0x80000000, RZ, 0x3c, !PT ;  /* 0x800000000e0e7812 */ /* 0x000fe200078e3cff */
[----:B------:R-:W1:Y:S01]  /*1260*/  LDCU UR16, c[0x0][0x398] ;  /* 0x00007300ff1077ac */ /* 0x000e620008000800 */
[----:B------:R-:W-:Y:S02]  /*1270*/  LOP3.LUT R13, R13, 0x80000000, RZ, 0x3c, !PT ;  /* 0x800000000d0d7812 */ /* 0x000fe400078e3cff */
[----:B------:R-:W-:Y:S02]  /*1280*/  LOP3.LUT R2, R22, 0x80000000, RZ, 0x3c, !PT ;  /* 0x8000000016027812 */ /* 0x000fe400078e3cff */
[----:B------:R-:W-:Y:S02]  /*1290*/  LOP3.LUT R16, R16, 0x80000000, RZ, 0x3c, !PT ;  /* 0x8000000010107812 */ /* 0x000fe400078e3cff */
[----:B------:R-:W-:-:S02]  /*12a0*/  LOP3.LUT R17, R17, 0x80000000, RZ, 0x3c, !PT ;  /* 0x8000000011117812 */ /* 0x000fc400078e3cff */
[----:B------:R-:W-:Y:S02]  /*12b0*/  LOP3.LUT R18, R18, 0x80000000, RZ, 0x3c, !PT ;  /* 0x8000000012127812 */ /* 0x000fe400078e3cff */
[----:B------:R-:W-:Y:S02]  /*12c0*/  LOP3.LUT R19, R19, 0x80000000, RZ, 0x3c, !PT ;  /* 0x8000000013137812 */ /* 0x000fe400078e3cff */
[----:B------:R-:W-:Y:S02]  /*12d0*/  LOP3.LUT R5, R5, 0x80000000, RZ, 0x3c, !PT ;  /* 0x8000000005057812 */ /* 0x000fe400078e3cff */
[----:B------:R-:W-:Y:S02]  /*12e0*/  LOP3.LUT R6, R6, 0x80000000, RZ, 0x3c, !PT ;  /* 0x8000000006067812 */ /* 0x000fe400078e3cff */
[----:B------:R-:W-:Y:S02]  /*12f0*/  LOP3.LUT R7, R7, 0x80000000, RZ, 0x3c, !PT ;  /* 0x8000000007077812 */ /* 0x000fe400078e3cff */
[----:B------:R-:W-:Y:S01]  /*1300*/  LOP3.LUT R8, R8, 0x80000000, RZ, 0x3c, !PT ;  /* 0x8000000008087812 */ /* 0x000fe200078e3cff */
[----:B0-----:R-:W-:Y:S01]  /*1310*/  ULEA UR15, UR15, UR4, 0x18 ;  /* 0x000000040f0f7291 */ /* 0x001fe2000f8ec0ff */
[----:B------:R-:W-:-:S02]  /*1320*/  LOP3.LUT R9, R9, 0x80000000, RZ, 0x3c, !PT ;  /* 0x8000000009097812 */ /* 0x000fc400078e3cff */
[----:B------:R-:W-:Y:S01]  /*1330*/  LOP3.LUT R10, R10, 0x80000000, RZ, 0x3c, !PT ;  /* 0x800000000a0a7812 */ /* 0x000fe200078e3cff */
[----:B------:R-:W-:Y:S01]  /*1340*/  UMOV UR4, URZ ;  /* 0x000000ff00047c82 */ /* 0x000fe20008000000 */
[----:B------:R-:W-:Y:S02]  /*1350*/  LOP3.LUT R11, R11, 0x80000000, RZ, 0x3c, !PT ;  /* 0x800000000b0b7812 */ /* 0x000fe400078e3cff */
[----:B-1----:R-:W-:-:S07]  /*1360*/  LOP3.LUT R12, R12, 0x80000000, RZ, 0x3c, !PT ;  /* 0x800000000c0c7812 */ /* 0x002fce00078e3cff */
.L_x_149:
[----:B------:R-:W-:Y:S01]  /*1370*/  IMAD R22, RZ, RZ, -UR16 ;  /* 0x80000010ff167e24 */ /* 0x000fe2000f8e02ff */
[----:B0-----:R-:W-:Y:S01]  /*1380*/  SHF.R.U32.HI R23, RZ, UR16, R12 ;  /* 0x00000010ff177c19 */ /* 0x001fe2000801160c */
[----:B------:R-:W-:Y:S01]  /*1390*/  IMAD.MOV.U32 R25, RZ, RZ, -0x1 ;  /* 0xffffffffff197424 */ /* 0x000fe200078e00ff */
[----:B------:R-:W-:Y:S01]  /*13a0*/  ULEA UR17, UR4, UR15, 0xa ;  /* 0x0000000f04117291 */ /* 0x000fe2000f8e50ff */
[----:B------:R-:W-:Y:S01]  /*13b0*/  SHF.R.U32.HI R27, RZ, UR16, R10 ;  /* 0x00000010ff1b7c19 */ /* 0x000fe2000801160a */
[----:B------:R-:W-:Y:S01]  /*13c0*/  UIADD3 UR4, UPT, UPT, UR4, 0x1, URZ ;  /* 0x0000000104047890 */ /* 0x000fe2000fffe0ff */
[----:B------:R-:W-:Y:S02]  /*13d0*/  VIADDMNMX R22, R22, R3, 0x8, PT ;  /* 0x0000000816167446 */ /* 0x000fe40003800103 */
[----:B------:R-:W-:Y:S02]  /*13e0*/  SHF.R.U32.HI R29, RZ, UR16, R9 ;  /* 0x00000010ff1d7c19 */ /* 0x000fe40008011609 */
[----:B------:R-:W-:-:S02]  /*13f0*/  SHF.L.U32 R22, R25, R22, RZ ;  /* 0x0000001619167219 */ /* 0x000fc400000006ff */
[----:B------:R-:W-:Y:S02]  /*1400*/  SHF.R.U32.HI R25, RZ, UR16, R11 ;  /* 0x00000010ff197c19 */ /* 0x000fe4000801160b */
[-C--:B------:R-:W-:Y:S02]  /*1410*/  LOP3.LUT R23, R23, R22.reuse, RZ, 0x30, !PT ;  /* 0x0000001617177212 */ /* 0x080fe400078e30ff */
[-C--:B------:R-:W-:Y:S02]  /*1420*/  LOP3.LUT R25, R25, R22.reuse, RZ, 0x30, !PT ;  /* 0x0000001619197212 */ /* 0x080fe400078e30ff */
[----:B------:R-:W-:Y:S02]  /*1430*/  LOP3.LUT R27, R27, R22, RZ, 0x30, !PT ;  /* 0x000000161b1b7212 */ /* 0x000fe400078e30ff */
[----:B------:R-:W-:Y:S02]  /*1440*/  LEA R23, R23, UR17, 0x2 ;  /* 0x0000001117177c11 */ /* 0x000fe4000f8e10ff */
[----:B------:R-:W-:-:S02]  /*1450*/  LEA R25, R25, UR17, 0x2 ;  /* 0x0000001119197c11 */ /* 0x000fc4000f8e10ff */
[----:B------:R-:W-:Y:S01]  /*1460*/  LEA R27, R27, UR17, 0x2 ;  /* 0x000000111b1b7c11 */ /* 0x000fe2000f8e10ff */
[----:B------:R0:W-:Y:S01]  /*1470*/  ATOMS.POPC.INC.32 RZ, [R23+URZ] ;  /* 0x0000000017ff7f8c */ /* 0x0001e2000d8000ff */
[----:B------:R-:W-:Y:S02]  /*1480*/  SHF.R.U32.HI R24, RZ, UR16, R8 ;  /* 0x00000010ff187c19 */ /* 0x000fe40008011608 */
[----:B------:R-:W-:Y:S01]  /*1490*/  SHF.R.U32.HI R26, RZ, UR16, R7 ;  /* 0x00000010ff1a7c19 */ /* 0x000fe20008011607 */
[----:B------:R1:W-:Y:S01]  /*14a0*/  ATOMS.POPC.INC.32 RZ, [R25+URZ] ;  /* 0x0000000019ff7f8c */ /* 0x0003e2000d8000ff */
[-C--:B------:R-:W-:Y:S02]  /*14b0*/  LOP3.LUT R29, R29, R22.reuse, RZ, 0x30, !PT ;  /* 0x000000161d1d7212 */ /* 0x080fe400078e30ff */
[----:B------:R-:W-:Y:S01]  /*14c0*/  LOP3.LUT R24, R24, R22, RZ, 0x30, !PT ;  /* 0x0000001618187212 */ /* 0x000fe200078e30ff */
[----:B------:R2:W-:Y:S01]  /*14d0*/  ATOMS.POPC.INC.32 RZ, [R27+URZ] ;  /* 0x000000001bff7f8c */ /* 0x0005e2000d8000ff */
[----:B0-----:R-:W-:-:S02]  /*14e0*/  SHF.R.U32.HI R23, RZ, UR16, R6 ;  /* 0x00000010ff177c19 */ /* 0x001fc40008011606 */
[-C--:B------:R-:W-:Y:S02]  /*14f0*/  LOP3.LUT R26, R26, R22.reuse, RZ, 0x30, !PT ;  /* 0x000000161a1a7212 */ /* 0x080fe400078e30ff */
[----:B-1----:R-:W-:Y:S02]  /*1500*/  SHF.R.U32.HI R25, RZ, UR16, R5 ;  /* 0x00000010ff197c19 */ /* 0x002fe40008011605 */
[-C--:B------:R-:W-:Y:S02]  /*1510*/  LOP3.LUT R23, R23, R22.reuse, RZ, 0x30, !PT ;  /* 0x0000001617177212 */ /* 0x080fe400078e30ff */
[----:B--2---:R-:W-:Y:S02]  /*1520*/  SHF.R.U32.HI R27, RZ, UR16, R19 ;  /* 0x00000010ff1b7c19 */ /* 0x004fe40008011613 */
[----:B------:R-:W-:Y:S02]  /*1530*/  LEA R29, R29, UR17, 0x2 ;  /* 0x000000111d1d7c11 */ /* 0x000fe4000f8e10ff */
[----:B------:R-:W-:-:S02]  /*1540*/  LOP3.LUT R25, R25, R22, RZ, 0x30, !PT ;  /* 0x0000001619197212 */ /* 0x000fc400078e30ff */
[----:B------:R-:W-:Y:S01]  /*1550*/  LEA R24, R24, UR17, 0x2 ;  /* 0x0000001118187c11 */ /* 0x000fe2000f8e10ff */
[----:B------:R0:W-:Y:S01]  /*1560*/  ATOMS.POPC.INC.32 RZ, [R29+URZ] ;  /* 0x000000001dff7f8c */ /* 0x0001e2000d8000ff */
[----:B------:R-:W-:Y:S02]  /*1570*/  LOP3.LUT R27, R27, R22, RZ, 0x30, !PT ;  /* 0x000000161b1b7212 */ /* 0x000fe400078e30ff */
[----:B------:R-:W-:Y:S01]  /*1580*/  LEA R26, R26, UR17, 0x2 ;  /* 0x000000111a1a7c11 */ /* 0x000fe2000f8e10ff */
[----:B------:R1:W-:Y:S01]  /*1590*/  ATOMS.POPC.INC.32 RZ, [R24+URZ] ;  /* 0x0000000018ff7f8c */ /* 0x0003e2000d8000ff */
[----:B------:R-:W-:Y:S02]  /*15a0*/  LEA R23, R23, UR17, 0x2 ;  /* 0x0000001117177c11 */ /* 0x000fe4000f8e10ff */
[----:B------:R-:W-:Y:S01]  /*15b0*/  LEA R25, R25, UR17, 0x2 ;  /* 0x0000001119197c11 */ /* 0x000fe2000f8e10ff */
[----:B------:R2:W-:Y:S01]  /*15c0*/  ATOMS.POPC.INC.32 RZ, [R26+URZ] ;  /* 0x000000001aff7f8c */ /* 0x0005e2000d8000ff */
[----:B------:R-:W-:-:S02]  /*15d0*/  LEA R27, R27, UR17, 0x2 ;  /* 0x000000111b1b7c11 */ /* 0x000fc4000f8e10ff */
[----:B0-----:R-:W-:Y:S01]  /*15e0*/  SHF.R.U32.HI R29, RZ, UR16, R18 ;  /* 0x00000010ff1d7c19 */ /* 0x001fe20008011612 */
[----:B------:R0:W-:Y:S01]  /*15f0*/  ATOMS.POPC.INC.32 RZ, [R23+URZ] ;  /* 0x0000000017ff7f8c */ /* 0x0001e2000d8000ff */
[----:B-1----:R-:W-:Y:S02]  /*1600*/  SHF.R.U32.HI R24, RZ, UR16, R17 ;  /* 0x00000010ff187c19 */ /* 0x002fe40008011611 */
[----:B------:R-:W-:Y:S01]  /*1610*/  SHF.R.U32.HI R28, RZ, UR16, R15 ;  /* 0x00000010ff1c7c19 */ /* 0x000fe2000801160f */
[----:B------:R1:W-:Y:S01]  /*1620*/  ATOMS.POPC.INC.32 RZ, [R25+URZ] ;  /* 0x0000000019ff7f8c */ /* 0x0003e2000d8000ff */
[----:B--2---:R-:W-:Y:S02]  /*1630*/  SHF.R.U32.HI R26, RZ, UR16, R16 ;  /* 0x00000010ff1a7c19 */ /* 0x004fe40008011610 */
[----:B------:R-:W-:Y:S01]  /*1640*/  LOP3.LUT R29, R29, R22, RZ, 0x30, !PT ;  /* 0x000000161d1d7212 */ /* 0x000fe200078e30ff */
[----:B------:R2:W-:Y:S01]  /*1650*/  ATOMS.POPC.INC.32 RZ, [R27+URZ] ;  /* 0x000000001bff7f8c */ /* 0x0005e2000d8000ff */
[----:B0-----:R-:W-:-:S02]  /*1660*/  SHF.R.U32.HI R23, RZ, UR16, R2 ;  /* 0x00000010ff177c19 */ /* 0x001fc40008011602 */
[-C--:B------:R-:W-:Y:S02]  /*1670*/  LOP3.LUT R24, R24, R22.reuse, RZ, 0x30, !PT ;  /* 0x0000001618187212 */ /* 0x080fe400078e30ff */
[----:B-1----:R-:W-:Y:S02]  /*1680*/  SHF.R.U32.HI R25, RZ, UR16, R13 ;  /* 0x00000010ff197c19 */ /* 0x002fe4000801160d */
[-C--:B------:R-:W-:Y:S02]  /*1690*/  LOP3.LUT R26, R26, R22.reuse, RZ, 0x30, !PT ;  /* 0x000000161a1a7212 */ /* 0x080fe400078e30ff */
[----:B--2---:R-:W-:Y:S01]  /*16a0*/  SHF.R.U32.HI R27, RZ, UR16, R14 ;  /* 0x00000010ff1b7c19 */ /* 0x004fe2000801160e */
[----:B------:R-:W-:Y:S01]  /*16b0*/  UIADD3 UR16, UPT, UPT, UR16, 0x8, URZ ;  /* 0x0000000810107890 */ /* 0x000fe2000fffe0ff */
[----:B------:R-:W-:Y:S02]  /*16c0*/  LOP3.LUT R23, R23, R22, RZ, 0x30, !PT ;  /* 0x0000001617177212 */ /* 0x000fe400078e30ff */
[----:B------:R-:W-:-:S02]  /*16d0*/  LEA R29, R29, UR17, 0x2 ;  /* 0x000000111d1d7c11 */ /* 0x000fc4000f8e10ff */
[-C--:B------:R-:W-:Y:S02]  /*16e0*/  LOP3.LUT R25, R25, R22.reuse, RZ, 0x30, !PT ;  /* 0x0000001619197212 */ /* 0x080fe400078e30ff */
[----:B------:R-:W-:Y:S01]  /*16f0*/  ISETP.LE.AND P0, PT, R3, UR16, PT ;  /* 0x0000001003007c0c */ /* 0x000fe2000bf03270 */
[----:B------:R0:W-:Y:S01]  /*1700*/  ATOMS.POPC.INC.32 RZ, [R29+URZ] ;  /* 0x000000001dff7f8c */ /* 0x0001e2000d8000ff */
[----:B------:R-:W-:Y:S02]  /*1710*/  LEA R24, R24, UR17, 0x2 ;  /* 0x0000001118187c11 */ /* 0x000fe4000f8e10ff */
[-C--:B------:R-:W-:Y:S02]  /*1720*/  LOP3.LUT R27, R27, R22.reuse, RZ, 0x30, !PT ;  /* 0x000000161b1b7212 */ /* 0x080fe400078e30ff */
[----:B------:R-:W-:Y:S01]  /*1730*/  LEA R26, R26, UR17, 0x2 ;  /* 0x000000111a1a7c11 */ /* 0x000fe2000f8e10ff */
[----:B------:R0:W-:Y:S01]  /*1740*/  ATOMS.POPC.INC.32 RZ, [R24+URZ] ;  /* 0x0000000018ff7f8c */ /* 0x0001e2000d8000ff */
[----:B------:R-:W-:-:S02]  /*1750*/  LOP3.LUT R28, R28, R22, RZ, 0x30, !PT ;  /* 0x000000161c1c7212 */ /* 0x000fc400078e30ff */
[----:B------:R-:W-:Y:S01]  /*1760*/  LEA R23, R23, UR17, 0x2 ;  /* 0x0000001117177c11 */ /* 0x000fe2000f8e10ff */
[----:B------:R0:W-:Y:S01]  /*1770*/  ATOMS.POPC.INC.32 RZ, [R26+URZ] ;  /* 0x000000001aff7f8c */ /* 0x0001e2000d8000ff */
[----:B------:R-:W-:Y:S02]  /*1780*/  LEA R25, R25, UR17, 0x2 ;  /* 0x0000001119197c11 */ /* 0x000fe4000f8e10ff */
[----:B------:R-:W-:Y:S01]  /*1790*/  LEA R27, R27, UR17, 0x2 ;  /* 0x000000111b1b7c11 */ /* 0x000fe2000f8e10ff */
[----:B------:R0:W-:Y:S01]  /*17a0*/  ATOMS.POPC.INC.32 RZ, [R23+URZ] ;  /* 0x0000000017ff7f8c */ /* 0x0001e2000d8000ff */
[----:B------:R-:W-:-:S03]  /*17b0*/  LEA R28, R28, UR17, 0x2 ;  /* 0x000000111c1c7c11 */ /* 0x000fc6000f8e10ff */
[----:B------:R0:W-:Y:S04]  /*17c0*/  ATOMS.POPC.INC.32 RZ, [R25+URZ] ;  /* 0x0000000019ff7f8c */ /* 0x0001e8000d8000ff */
[----:B------:R0:W-:Y:S04]  /*17d0*/  ATOMS.POPC.INC.32 RZ, [R27+URZ] ;  /* 0x000000001bff7f8c */ /* 0x0001e8000d8000ff */
[----:B------:R0:W-:Y:S01]  /*17e0*/  ATOMS.POPC.INC.32 RZ, [R28+URZ] ;  /* 0x000000001cff7f8c */ /* 0x0001e2000d8000ff */
[----:B------:R-:W-:Y:S05]  /*17f0*/  @!P0 BRA `(.L_x_149) ;  /* 0xfffffff800dc8947 */ /* 0x000fea000383ffff */
.L_x_148:
[----:B------:R-:W-:Y:S05]  /*1800*/  BRA.U !UP0, `(.L_x_150) ;  /* 0xfffffff108dc7547 */ /* 0x000fea000b83ffff */
.L_x_145:
[----:B------:R-:W-:Y:S01]  /*1810*/  BAR.SYNC.DEFER_BLOCKING 0x0 ;  /* 0x0000000000007b1d */ /* 0x000fe20000010000 */
[----:B------:R-:W-:-:S05]  /*1820*/  ISETP.NE.AND P0, PT, R20, RZ, PT ;  /* 0x000000ff1400720c */ /* 0x000fca0003f05270 */
[----:B------:R-:W-:Y:S08]  /*1830*/  BSSY.RECONVERGENT B0, `(.L_x_151) ;  /* 0x0000164000007945 */ /* 0x000ff00003800200 */
[----:B------:R-:W-:Y:S05]  /*1840*/  @P0 BRA `(.L_x_152) ;  /* 0x0000001400880947 */ /* 0x000fea0003800000 */
[----:B------:R-:W-:Y:S01]  /*1850*/  UISETP.GE.U32.AND UP0, UPT, UR22, 0x7, UPT ;  /* 0x000000071600788c */ /* 0x000fe2000bf06070 */
[----:B0-23--:R-:W-:-:S08]  /*1860*/  IMAD.MOV.U32 R3, RZ, RZ, RZ ;  /* 0x000000ffff037224 */ /* 0x00dfd000078e00ff */
[----:B------:R-:W-:Y:S05]  /*1870*/  BRA.U !UP0, `(.L_x_153) ;  /* 0x00000005085c7547 */ /* 0x000fea000b800000 */
[----:B----4-:R-:W0:Y:S01]  /*1880*/  LDC.64 R2, c[0x0][0x380] ;  /* 0x0000e000ff027b82 */ /* 0x010e220000000a00 */
[----:B-1---5:R-:W-:-:S07]  /*1890*/  IMAD.MOV.U32 R5, RZ, RZ, RZ ;  /* 0x000000ffff057224 */ /* 0x022fce00078e00ff */
.L_x_170:
[----:B----4-:R-:W-:Y:S01]  /*18a0*/  IMAD R7, R5, 0x400, R0 ;  /* 0x0000040005077824 */ /* 0x010fe200078e0200 */
[----:B------:R-:W-:Y:S04]  /*18b0*/  BSSY.RECONVERGENT B1, `(.L_x_154) ;  /* 0x000000f000017945 */ /* 0x000fe80003800200 */
[----:B01----:R-:W1:Y:S04]  /*18c0*/  LDS R18, [R7] ;  /* 0x0000000007127984 */ /* 0x003e680000000800 */
[----:B--23--:R2:W3:Y:S04]  /*18d0*/  LDS R9, [R7+0x400] ;  /* 0x0004000007097984 */ /* 0x00c4e80000000800 */
[----:B------:R2:W4:Y:S04]  /*18e0*/  LDS R22, [R7+0x800] ;  /* 0x0008000007167984 */ /* 0x0005280000000800 */
[----:B------:R2:W0:Y:S04]  /*18f0*/  LDS R14, [R7+0xc00] ;  /* 0x000c0000070e7984 */ /* 0x0004280000000800 */
[----:B------:R2:W0:Y:S04]  /*1900*/  LDS R12, [R7+0x1000] ;  /* 0x00100000070c7984 */ /* 0x0004280000000800 */
[----:B------:R2:W0:Y:S04]  /*1910*/  LDS R6, [R7+0x1400] ;  /* 0x0014000007067984 */ /* 0x0004280000000800 */
[----:B------:R2:W0:Y:S04]  /*1920*/  LDS R8, [R7+0x1800] ;  /* 0x0018000007087984 */ /* 0x0004280000000800 */
[----:B------:R2:W0:Y:S01]  /*1930*/  LDS R10, [R7+0x1c00] ;  /* 0x001c0000070a7984 */ /* 0x0004220000000800 */
[----:B-1----:R-:W-:-:S13]  /*1940*/  ISETP.NE.AND P0, PT, R18, RZ, PT ;  /* 0x000000ff1200720c */ /* 0x002fda0003f05270 */
[----:B--234-:R-:W-:Y:S05]  /*1950*/  @!P0 BRA `(.L_x_155) ;  /* 0x0000000000108947 */ /* 0x01cfea0003800000 */
[----:B------:R-:W-:Y:S01]  /*1960*/  LEA R17, R5, R4, 0x8 ;  /* 0x0000000405117211 */ /* 0x000fe200078e40ff */
[----:B------:R-:W-:-:S04]  /*1970*/  IMAD.MOV.U32 R19, RZ, RZ, RZ ;  /* 0x000000ffff137224 */ /* 0x000fc800078e00ff */
[----:B0-----:R-:W-:-:S05]  /*1980*/  IMAD.WIDE.U32 R16, R17, 0x8, R2 ;  /* 0x0000000811107825 */ /* 0x001fca00078e0002 */
[----:B------:R1:W-:Y:S02]  /*1990*/  REDG.E.ADD.64.STRONG.GPU desc[UR20][R16.64], R18 ;  /* 0x000000121000798e */ /* 0x0003e4000c12e514 */
.L_x_155:
[----:B------:R-:W-:Y:S05]  /*19a0*/  BSYNC.RECONVERGENT B1 ;  /* 0x0000000000017941 */ /* 0x000fea0003800200 */
.L_x_154:
[----:B------:R-:W-:Y:S01]  /*19b0*/  ISETP.NE.AND P6, PT, R9, RZ, PT ;  /* 0x000000ff0900720c */ /* 0x000fe20003fc5270 */
[----:B------:R-:W-:Y:S01]  /*19c0*/  BSSY.RECONVERGENT B1, `(.L_x_156) ;  /* 0x000000e000017945 */ /* 0x000fe20003800200 */
[----:B------:R-:W-:Y:S02]  /*19d0*/  ISETP.NE.AND P0, PT, R22, RZ, PT ;  /* 0x000000ff1600720c */ /* 0x000fe40003f05270 */
[----:B0-----:R-:W-:Y:S02]  /*19e0*/  ISETP.NE.AND P1, PT, R14, RZ, PT ;  /* 0x000000ff0e00720c */ /* 0x001fe40003f25270 */
[----:B------:R-:W-:Y:S02]  /*19f0*/  ISETP.NE.AND P2, PT, R12, RZ, PT ;  /* 0x000000ff0c00720c */ /* 0x000fe40003f45270 */
[----:B------:R-:W-:Y:S02]  /*1a00*/  ISETP.NE.AND P3, PT, R6, RZ, PT ;  /* 0x000000ff0600720c */ /* 0x000fe40003f65270 */
[----:B------:R-:W-:-:S02]  /*1a10*/  ISETP.NE.AND P4, PT, R8, RZ, PT ;  /* 0x000000ff0800720c */ /* 0x000fc40003f85270 */
[----:B------:R-:W-:Y:S01]  /*1a20*/  ISETP.NE.AND P5, PT, R10, RZ, PT ;  /* 0x000000ff0a00720c */ /* 0x000fe20003fa5270 */
[----:B------:R-:W-:-:S12]  /*1a30*/  @!P6 BRA `(.L_x_157) ;  /* 0x000000000018e947 */ /* 0x000fd80003800000 */
[----:B-1----:R-:W-:Y:S02]  /*1a40*/  IMAD R17, R5, 0x100, R4 ;  /* 0x0000010005117824 */ /* 0x002fe400078e0204 */
[----:B------:R-:W-:Y:S02]  /*1a50*/  IMAD.MOV.U32 R18, RZ, RZ, R9 ;  /* 0x000000ffff127224 */ /* 0x000fe400078e0009 */
[----:B------:R-:W-:Y:S02]  /*1a60*/  VIADD R17, R17, 0x100 ;  /* 0x0000010011117836 */ /* 0x000fe40000000000 */
[----:B------:R-:W-:Y:S02]  /*1a70*/  IMAD.MOV.U32 R19, RZ, RZ, RZ ;  /* 0x000000ffff137224 */ /* 0x000fe400078e00ff */
[----:B------:R-:W-:-:S05]  /*1a80*/  IMAD.WIDE.U32 R16, R17, 0x8, R2 ;  /* 0x0000000811107825 */ /* 0x000fca00078e0002 */
[----:B------:R0:W-:Y:S02]  /*1a90*/  REDG.E.ADD.64.STRONG.GPU desc[UR20][R16.64], R18 ;  /* 0x000000121000798e */ /* 0x0001e4000c12e514 */
.L_x_157:
[----:B------:R-:W-:Y:S05]  /*1aa0*/  BSYNC.RECONVERGENT B1 ;  /* 0x0000000000017941 */ /* 0x000fea0003800200 */
.L_x_156:
[----:B------:R-:W-:Y:S04]  /*1ab0*/  BSSY.RECONVERGENT B1, `(.L_x_158) ;  /* 0x0000007000017945 */ /* 0x000fe80003800200 */
[----:B------:R-:W-:Y:S05]  /*1ac0*/  @!P0 BRA `(.L_x_159) ;  /* 0x0000000000148947 */ /* 0x000fea0003800000 */
[----:B01----:R-:W-:Y:S02]  /*1ad0*/  IMAD R17, R5, 0x100, R4 ;  /* 0x0000010005117824 */ /* 0x003fe400078e0204 */
[----:B------:R-:W-:-:S03]  /*1ae0*/  IMAD.MOV.U32 R23, RZ, RZ, RZ ;  /* 0x000000ffff177224 */ /* 0x000fc600078e00ff */
[----:B------:R-:W-:-:S05]  /*1af0*/  IADD3 R17, PT, PT, R17, 0x200, RZ ;  /* 0x0000020011117810 */ /* 0x000fca0007ffe0ff */
[----:B------:R-:W-:-:S05]  /*1b00*/  IMAD.WIDE.U32 R16, R17, 0x8, R2 ;  /* 0x0000000811107825 */ /* 0x000fca00078e0002 */
[----:B------:R2:W-:Y:S02]  /*1b10*/  REDG.E.ADD.64.STRONG.GPU desc[UR20][R16.64], R22 ;  /* 0x000000161000798e */ /* 0x0005e4000c12e514 */
.L_x_159:
[----:B------:R-:W-:Y:S05]  /*1b20*/  BSYNC.RECONVERGENT B1 ;  /* 0x0000000000017941 */ /* 0x000fea0003800200 */
.L_x_158:
[----:B------:R-:W-:Y:S04]  /*1b30*/  BSSY.RECONVERGENT B1, `(.L_x_160) ;  /* 0x0000007000017945 */ /* 0x000fe80003800200 */
[----:B------:R-:W-:Y:S05]  /*1b40*/  @!P1 BRA `(.L_x_161) ;  /* 0x0000000000149947 */ /* 0x000fea0003800000 */
[----:B012---:R-:W-:Y:S02]  /*1b50*/  IMAD R17, R5, 0x100, R4 ;  /* 0x0000010005117824 */ /* 0x007fe400078e0204 */
[----:B------:R-:W-:Y:S02]  /*1b60*/  IMAD.MOV.U32 R15, RZ, RZ, RZ ;  /* 0x000000ffff0f7224 */ /* 0x000fe400078e00ff */
[----:B------:R-:W-:-:S04]  /*1b70*/  VIADD R17, R17, 0x300 ;  /* 0x0000030011117836 */ /* 0x000fc80000000000 */
[----:B------:R-:W-:-:S05]  /*1b80*/  IMAD.WIDE.U32 R16, R17, 0x8, R2 ;  /* 0x0000000811107825 */ /* 0x000fca00078e0002 */
[----:B------:R3:W-:Y:S02]  /*1b90*/  REDG.E.ADD.64.STRONG.GPU desc[UR20][R16.64], R14 ;  /* 0x0000000e1000798e */ /* 0x0007e4000c12e514 */
.L_x_161:
[----:B------:R-:W-:Y:S05]  /*1ba0*/  BSYNC.RECONVERGENT B1 ;  /* 0x0000000000017941 */ /* 0x000fea0003800200 */
.L_x_160:
[----:B------:R-:W-:Y:S04]  /*1bb0*/  BSSY.RECONVERGENT B1, `(.L_x_162) ;  /* 0x0000007000017945 */ /* 0x000fe80003800200 */
[----:B------:R-:W-:Y:S05]  /*1bc0*/  @!P2 BRA `(.L_x_163) ;  /* 0x000000000014a947 */ /* 0x000fea0003800000 */
[----:B---3--:R-:W-:Y:S02]  /*1bd0*/  IMAD R15, R5, 0x100, R4 ;  /* 0x00000100050f7824 */ /* 0x008fe400078e0204 */
[----:B------:R-:W-:Y:S02]  /*1be0*/  HFMA2 R13, -RZ, RZ, 0, 0 ;  /* 0x00000000ff0d7431 */ /* 0x000fe400000001ff */
[----:B------:R-:W-:-:S04]  /*1bf0*/  VIADD R15, R15, 0x400 ;  /* 0x000004000f0f7836 */ /* 0x000fc80000000000 */
[----:B------:R-:W-:-:S05]  /*1c00*/  IMAD.WIDE.U32 R14, R15, 0x8, R2 ;  /* 0x000000080f0e7825 */ /* 0x000fca00078e0002 */
[----:B------:R4:W-:Y:S02]  /*1c10*/  REDG.E.ADD.64.STRONG.GPU desc[UR20][R14.64], R12 ;  /* 0x0000000c0e00798e */ /* 0x0009e4000c12e514 */
.L_x_163:
[----:B------:R-:W-:Y:S05]  /*1c20*/  BSYNC.RECONVERGENT B1 ;  /* 0x0000000000017941 */ /* 0x000fea0003800200 */
.L_x_162:
[----:B------:R-:W-:Y:S04]  /*1c30*/  BSSY.RECONVERGENT B1, `(.L_x_164) ;  /* 0x0000007000017945 */ /* 0x000fe80003800200 */
[----:B------:R-:W-:Y:S05]  /*1c40*/  @!P3 BRA `(.L_x_165) ;  /* 0x000000000014b947 */ /* 0x000fea0003800000 */
[----:B----4-:R-:W-:Y:S02]  /*1c50*/  IMAD R13, R5, 0x100, R4 ;  /* 0x00000100050d7824 */ /* 0x010fe400078e0204 */
[----:B------:R-:W-:Y:S02]  /*1c60*/  IMAD.MOV.U32 R7, RZ, RZ, RZ ;  /* 0x000000ffff077224 */ /* 0x000fe400078e00ff */
[----:B------:R-:W-:-:S04]  /*1c70*/  VIADD R13, R13, 0x500 ;  /* 0x000005000d0d7836 */ /* 0x000fc80000000000 */
[----:B------:R-:W-:-:S05]  /*1c80*/  IMAD.WIDE.U32 R12, R13, 0x8, R2 ;  /* 0x000000080d0c7825 */ /* 0x000fca00078e0002 */
[----:B------:R4:W-:Y:S02]  /*1c90*/  REDG.E.ADD.64.STRONG.GPU desc[UR20][R12.64], R6 ;  /* 0x000000060c00798e */ /* 0x0009e4000c12e514 */
.L_x_165:
[----:B------:R-:W-:Y:S05]  /*1ca0*/  BSYNC.RECONVERGENT B1 ;  /* 0x0000000000017941 */ /* 0x000fea0003800200 */
.L_x_164:
[----:B------:R-:W-:Y:S04]  /*1cb0*/  BSSY.RECONVERGENT B1, `(.L_x_166) ;  /* 0x0000007000017945 */ /* 0x000fe80003800200 */
[----:B------:R-:W-:Y:S05]  /*1cc0*/  @!P4 BRA `(.L_x_167) ;  /* 0x000000000014c947 */ /* 0x000fea0003800000 */
[----:B----4-:R-:W-:Y:S02]  /*1cd0*/  IMAD R7, R5, 0x100, R4 ;  /* 0x0000010005077824 */ /* 0x010fe400078e0204 */
[----:B------:R-:W-:Y:S02]  /*1ce0*/  IMAD.MOV.U32 R9, RZ, RZ, RZ ;  /* 0x000000ffff097224 */ /* 0x000fe400078e00ff */
[----:B------:R-:W-:-:S04]  /*1cf0*/  VIADD R7, R7, 0x600 ;  /* 0x0000060007077836 */ /* 0x000fc80000000000 */
[----:B------:R-:W-:-:S05]  /*1d00*/  IMAD.WIDE.U32 R6, R7, 0x8, R2 ;  /* 0x0000000807067825 */ /* 0x000fca00078e0002 */
[----:B------:R4:W-:Y:S02]  /*1d10*/  REDG.E.ADD.64.STRONG.GPU desc[UR20][R6.64], R8 ;  /* 0x000000080600798e */ /* 0x0009e4000c12e514 */
.L_x_167:
[----:B------:R-:W-:Y:S05]  /*1d20*/  BSYNC.RECONVERGENT B1 ;  /* 0x0000000000017941 */ /* 0x000fea0003800200 */
.L_x_166:
[----:B------:R-:W-:Y:S04]  /*1d30*/  BSSY.RECONVERGENT B1, `(.L_x_168) ;  /* 0x0000007000017945 */ /* 0x000fe80003800200 */
[----:B------:R-:W-:Y:S05]  /*1d40*/  @!P5 BRA `(.L_x_169) ;  /* 0x000000000014d947 */ /* 0x000fea0003800000 */
[----:B----4-:R-:W-:Y:S01]  /*1d50*/  LEA R7, R5, R4, 0x8 ;  /* 0x0000000405077211 */ /* 0x010fe200078e40ff */
[----:B------:R-:W-:-:S04]  /*1d60*/  IMAD.MOV.U32 R11, RZ, RZ, RZ ;  /* 0x000000ffff0b7224 */ /* 0x000fc800078e00ff */
[----:B------:R-:W-:-:S04]  /*1d70*/  VIADD R7, R7, 0x700 ;  /* 0x0000070007077836 */ /* 0x000fc80000000000 */
[----:B------:R-:W-:-:S05]  /*1d80*/  IMAD.WIDE.U32 R6, R7, 0x8, R2 ;  /* 0x0000000807067825 */ /* 0x000fca00078e0002 */
[----:B------:R4:W-:Y:S02]  /*1d90*/  REDG.E.ADD.64.STRONG.GPU desc[UR20][R6.64], R10 ;  /* 0x0000000a0600798e */ /* 0x0009e4000c12e514 */
.L_x_169:
[----:B------:R-:W-:Y:S05]  /*1da0*/  BSYNC.RECONVERGENT B1 ;  /* 0x0000000000017941 */ /* 0x000fea0003800200 */
.L_x_168:
[----:B------:R-:W-:-:S05]  /*1db0*/  VIADD R5, R5, 0x8 ;  /* 0x0000000805057836 */ /* 0x000fca0000000000 */
[----:B------:R-:W-:-:S13]  /*1dc0*/  ISETP.NE.AND P0, PT, R5, UR27, PT ;  /* 0x0000001b05007c0c */ /* 0x000fda000bf05270 */
[----:B------:R-:W-:Y:S05]  /*1dd0*/  @P0 BRA `(.L_x_170) ;  /* 0xfffffff800b00947 */ /* 0x000fea000383ffff */
[----:B------:R-:W-:-:S07]  /*1de0*/  IMAD.U32 R3, RZ, RZ, UR27 ;  /* 0x0000001bff037e24 */ /* 0x000fce000f8e00ff */
.L_x_153:
[----:B------:R-:W-:Y:S02]  /*1df0*/  UISETP.NE.AND UP0, UPT, UR24, URZ, UPT ;  /* 0x000000ff1800728c */ /* 0x000fe4000bf05270 */
[----:B----45:R-:W-:Y:S02]  /*1e00*/  IMAD.U32 R8, RZ, RZ, UR24 ;  /* 0x00000018ff087e24 */ /* 0x030fe4000f8e00ff */
[----:B-1----:R-:W-:-:S03]  /*1e10*/  IMAD.U32 R5, RZ, RZ, UR25 ;  /* 0x00000019ff057e24 */ /* 0x002fc6000f8e00ff */
[----:B------:R-:W-:Y:S01]  /*1e20*/  IADD3 R8, PT, PT, R8, -0x1, RZ ;  /* 0xffffffff08087810 */ /* 0x000fe20007ffe0ff */
[----:B------:R-:W-:Y:S01]  /*1e30*/  VIADD R5, R5, 0xffffffff ;  /* 0xffffffff05057836 */ /* 0x000fe20000000000 */
[----:B------:R-:W-:Y:S06]  /*1e40*/  BRA.U !UP0, `(.L_x_171) ;  /* 0x0000000508707547 */ /* 0x000fec000b800000 */
[----:B------:R-:W-:-:S13]  /*1e50*/  ISETP.GE.U32.AND P0, PT, R8, 0x3, PT ;  /* 0x000000030800780c */ /* 0x000fda0003f06070 */
[----:B------:R-:W-:Y:S05]  /*1e60*/  @!P0 BRA `(.L_x_172) ;  /* 0x0000000000bc8947 */ /* 0x000fea0003800000 */
[----:B------:R-:W-:Y:S01]  /*1e70*/  IMAD R7, R3, 0x400, R0 ;  /* 0x0000040003077824 */ /* 0x000fe200078e0200 */
[----:B------:R-:W-:Y:S04]  /*1e80*/  BSSY.RECONVERGENT B1, `(.L_x_173) ;  /* 0x000000f000017945 */ /* 0x000fe80003800200 */
[----:B------:R-:W1:Y:S04]  /*1e90*/  LDS R12, [R7] ;  /* 0x00000000070c7984 */ /* 0x000e680000000800 */
[----:B------:R-:W4:Y:S04]  /*1ea0*/  LDS R9, [R7+0x400] ;  /* 0x0004000007097984 */ /* 0x000f280000000800 */
[----:B------:R-:W5:Y:S04]  /*1eb0*/  LDS R6, [R7+0x800] ;  /* 0x0008000007067984 */ /* 0x000f680000000800 */
[----:B------:R-:W0:Y:S01]  /*1ec0*/  LDS R2, [R7+0xc00] ;  /* 0x000c000007027984 */ /* 0x000e220000000800 */
[----:B-1----:R-:W-:-:S02]  /*1ed0*/  ISETP.NE.AND P0, PT, R12, RZ, PT ;  /* 0x000000ff0c00720c */ /* 0x002fc40003f05270 */
[----:B----4-:R-:W-:Y:S02]  /*1ee0*/  ISETP.NE.AND P1, PT, R9, RZ, PT ;  /* 0x000000ff0900720c */ /* 0x010fe40003f25270 */
[----:B-----5:R-:W-:Y:S02]  /*1ef0*/  ISETP.NE.AND P2, PT, R6, RZ, PT ;  /* 0x000000ff0600720c */ /* 0x020fe40003f45270 */
[----:B0-----:R-:W-:-:S07]  /*1f00*/  ISETP.NE.AND P3, PT, R2, RZ, PT ;  /* 0x000000ff0200720c */ /* 0x001fce0003f65270 */
[----:B------:R-:W-:Y:S06]  /*1f10*/  @!P0 BRA `(.L_x_174) ;  /* 0x0000000000148947 */ /* 0x000fec0003800000 */
[----:B------:R-:W0:Y:S01]  /*1f20*/  LDC.64 R10, c[0x0][0x380] ;  /* 0x0000e000ff0a7b82 */ /* 0x000e220000000a00 */
[----:B------:R-:W-:Y:S02]  /*1f30*/  IMAD R7, R3, 0x100, R4 ;  /* 0x0000010003077824 */ /* 0x000fe400078e0204 */
[----:B------:R-:W-:Y:S02]  /*1f40*/  IMAD.MOV.U32 R13, RZ, RZ, RZ ;  /* 0x000000ffff0d7224 */ /* 0x000fe400078e00ff */
[----:B0-----:R-:W-:-:S05]  /*1f50*/  IMAD.WIDE.U32 R10, R7, 0x8, R10 ;  /* 0x00000008070a7825 */ /* 0x001fca00078e000a */
[----:B------:R0:W-:Y:S02]  /*1f60*/  REDG.E.ADD.64.STRONG.GPU desc[UR20][R10.64], R12 ;  /* 0x0000000c0a00798e */ /* 0x0001e4000c12e514 */
.L_x_174:
[----:B------:R-:W-:Y:S05]  /*1f70*/  BSYNC.RECONVERGENT B1 ;  /* 0x0000000000017941 */ /* 0x000fea0003800200 */
.L_x_173:
[----:B------:R-:W-:Y:S04]  /*1f80*/  BSSY.RECONVERGENT B1, `(.L_x_175) ;  /* 0x0000009000017945 */ /* 0x000fe80003800200 */
[----:B------:R-:W-:Y:S05]  /*1f90*/  @!P1 BRA `(.L_x_176) ;  /* 0x00000000001c9947 */ /* 0x000fea0003800000 */
[----:B0-----:R-:W0:Y:S01]  /*1fa0*/  LDC.64 R10, c[0x0][0x380] ;  /* 0x0000e000ff0a7b82 */ /* 0x001e220000000a00 */
[----:B------:R-:W-:Y:S01]  /*1fb0*/  IMAD R7, R3, 0x100, R4 ;  /* 0x0000010003077824 */ /* 0x000fe200078e0204 */
[----:B------:R-:W-:Y:S01]  /*1fc0*/  MOV R12, R9 ;  /* 0x00000009000c7202 */ /* 0x000fe20000000f00 */
[----:B------:R-:W-:Y:S02]  /*1fd0*/  IMAD.MOV.U32 R13, RZ, RZ, RZ ;  /* 0x000000ffff0d7224 */ /* 0x000fe400078e00ff */
[----:B------:R-:W-:-:S04]  /*1fe0*/  VIADD R7, R7, 0x100 ;  /* 0x0000010007077836 */ /* 0x000fc80000000000 */
[----:B0-----:R-:W-:-:S05]  /*1ff0*/  IMAD.WIDE.U32 R10, R7, 0x8, R10 ;  /* 0x00000008070a7825 */ /* 0x001fca00078e000a */
[----:B------:R1:W-:Y:S02]  /*2000*/  REDG.E.ADD.64.STRONG.GPU desc[UR20][R10.64], R12 ;  /* 0x0000000c0a00798e */ /* 0x0003e4000c12e514 */
.L_x_176:
[----:B------:R-:W-:Y:S05]  /*2010*/  BSYNC.RECONVERGENT B1 ;  /* 0x0000000000017941 */ /* 0x000fea0003800200 */
.L_x_175:
[----:B------:R-:W-:Y:S04]  /*2020*/  BSSY.RECONVERGENT B1, `(.L_x_177) ;  /* 0x0000008000017945 */ /* 0x000fe80003800200 */
[----:B------:R-:W-:Y:S05]  /*2030*/  @!P2 BRA `(.L_x_178) ;  /* 0x000000000018a947 */ /* 0x000fea0003800000 */
[----:B01----:R-:W0:Y:S01]  /*2040*/  LDC.64 R10, c[0x0][0x380] ;  /* 0x0000e000ff0a7b82 */ /* 0x003e220000000a00 */
[----:B------:R-:W-:-:S04]  /*2050*/  IMAD R7, R3, 0x100, R4 ;  /* 0x0000010003077824 */ /* 0x000fc800078e0204 */
[----:B------:R-:W-:-:S04]  /*2060*/  VIADD R7, R7, 0x200 ;  /* 0x0000020007077836 */ /* 0x000fc80000000000 */
[----:B0-----:R-:W-:-:S04]  /*2070*/  IMAD.WIDE.U32 R10, R7, 0x8, R10 ;  /* 0x00000008070a7825 */ /* 0x001fc800078e000a */
[----:B------:R-:W-:-:S05]  /*2080*/  IMAD.MOV.U32 R7, RZ, RZ, RZ ;  /* 0x000000ffff077224 */ /* 0x000fca00078e00ff */
[----:B------:R4:W-:Y:S02]  /*2090*/  REDG.E.ADD.64.STRONG.GPU desc[UR20][R10.64], R6 ;  /* 0x000000060a00798e */ /* 0x0009e4000c12e514 */
.L_x_178:
[----:B------:R-:W-:Y:S05]  /*20a0*/  BSYNC.RECONVERGENT B1 ;  /* 0x0000000000017941 */ /* 0x000fea0003800200 */
.L_x_177:
[----:B------:R-:W-:Y:S04]  /*20b0*/  BSSY.RECONVERGENT B1, `(.L_x_179) ;  /* 0x0000009000017945 */ /* 0x000fe80003800200 */
[----:B------:R-:W-:Y:S05]  /*20c0*/  @!P3 BRA `(.L_x_180) ;  /* 0x00000000001cb947 */ /* 0x000fea0003800000 */
[----:B----4-:R-:W4:Y:S01]  /*20d0*/  LDC.64 R6, c[0x0][0x380] ;  /* 0x0000e000ff067b82 */ /* 0x010f220000000a00 */
[----:B------:R-:W-:Y:S01]  /*20e0*/  IMAD R9, R3, 0x100, R4 ;  /* 0x0000010003097824 */ /* 0x000fe200078e0204 */
[----:B01----:R-:W-:Y:S01]  /*20f0*/  MOV R10, R2 ;  /* 0x00000002000a7202 */ /* 0x003fe20000000f00 */
[----:B------:R-:W-:Y:S02]  /*2100*/  IMAD.MOV.U32 R11, RZ, RZ, RZ ;  /* 0x000000ffff0b7224 */ /* 0x000fe400078e00ff */
[----:B------:R-:W-:-:S04]  /*2110*/  VIADD R9, R9, 0x300 ;  /* 0x0000030009097836 */ /* 0x000fc80000000000 */
[----:B----4-:R-:W-:-:S05]  /*2120*/  IMAD.WIDE.U32 R6, R9, 0x8, R6 ;  /* 0x0000000809067825 */ /* 0x010fca00078e0006 */
[----:B------:R0:W-:Y:S02]  /*2130*/  REDG.E.ADD.64.STRONG.GPU desc[UR20][R6.64], R10 ;  /* 0x0000000a0600798e */ /* 0x0001e4000c12e514 */
.L_x_180:
[----:B------:R-:W-:Y:S05]  /*2140*/  BSYNC.RECONVERGENT B1 ;  /* 0x0000000000017941 */ /* 0x000fea0003800200 */
.L_x_179:
[----:B------:R-:W-:-:S07]  /*2150*/  VIADD R3, R3, 0x4 ;  /* 0x0000000403037836 */ /* 0x000fce0000000000 */
.L_x_172:
[----:B------:R-:W-:Y:S01]  /*2160*/  UISETP.NE.AND UP0, UPT, UR25, URZ, UPT ;  /* 0x000000ff1900728c */ /* 0x000fe2000bf05270 */
[----:B------:R-:W-:Y:S08]  /*2170*/  BSSY.RECONVERGENT B1, `(.L_x_171) ;  /* 0x0000029000017945 */ /* 0x000ff00003800200 */
[----:B------:R-:W-:Y:S05]  /*2180*/  BRA.U !UP0, `(.L_x_181) ;  /* 0x00000001089c7547 */ /* 0x000fea000b800000 */
[----:B------:R-:W-:-:S13]  /*2190*/  ISETP.NE.AND P0, PT, R5, RZ, PT ;  /* 0x000000ff0500720c */ /* 0x000fda0003f05270 */
[----:B------:R-:W-:Y:S05]  /*21a0*/  @!P0 BRA `(.L_x_182) ;  /* 0x0000000000648947 */ /* 0x000fea0003800000 */
[----:B0---4-:R-:W-:Y:S01]  /*21b0*/  IMAD R6, R3, 0x400, R0 ;  /* 0x0000040003067824 */ /* 0x011fe200078e0200 */
[----:B------:R-:W-:Y:S04]  /*21c0*/  BSSY.RECONVERGENT B2, `(.L_x_183) ;  /* 0x000000c000027945 */ /* 0x000fe80003800200 */
[----:B------:R-:W0:Y:S04]  /*21d0*/  LDS R2, [R6] ;  /* 0x0000000006027984 */ /* 0x000e280000000800 */
[----:B------:R-:W4:Y:S01]  /*21e0*/  LDS R9, [R6+0x400] ;  /* 0x0004000006097984 */ /* 0x000f220000000800 */
[----:B0-----:R-:W-:-:S02]  /*21f0*/  ISETP.NE.AND P0, PT, R2, RZ, PT ;  /* 0x000000ff0200720c */ /* 0x001fc40003f05270 */
[----:B----4-:R-:W-:-:S11]  /*2200*/  ISETP.NE.AND P1, PT, R9, RZ, PT ;  /* 0x000000ff0900720c */ /* 0x010fd60003f25270 */
[----:B------:R-:W-:Y:S05]  /*2210*/  @!P0 BRA `(.L_x_184) ;  /* 0x0000000000188947 */ /* 0x000fea0003800000 */
[----:B------:R-:W0:Y:S01]  /*2220*/  LDC.64 R6, c[0x0][0x380] ;  /* 0x0000e000ff067b82 */ /* 0x000e220000000a00 */
[----:B-1----:R-:W-:-:S04]  /*2230*/  IMAD R11, R3, 0x100, R4 ;  /* 0x00000100030b7824 */ /* 0x002fc800078e0204 */
[----:B0-----:R-:W-:-:S04]  /*2240*/  IMAD.WIDE.U32 R10, R11, 0x8, R6 ;  /* 0x000000080b0a7825 */ /* 0x001fc800078e0006 */
[----:B------:R-:W-:Y:S02]  /*2250*/  IMAD.MOV.U32 R6, RZ, RZ, R2 ;  /* 0x000000ffff067224 */ /* 0x000fe400078e0002 */
[----:B------:R-:W-:-:S05]  /*2260*/  IMAD.MOV.U32 R7, RZ, RZ, RZ ;  /* 0x000000ffff077224 */ /* 0x000fca00078e00ff */
[----:B------:R0:W-:Y:S02]  /*2270*/  REDG.E.ADD.64.STRONG.GPU desc[UR20][R10.64], R6 ;  /* 0x000000060a00798e */ /* 0x0001e4000c12e514 */
.L_x_184:
[----:B------:R-:W-:Y:S05]  /*2280*/  BSYNC.RECONVERGENT B2 ;  /* 0x0000000000027941 */ /* 0x000fea0003800200 */
.L_x_183:
[----:B------:R-:W-:Y:S04]  /*2290*/  BSSY.RECONVERGENT B2, `(.L_x_185) ;  /* 0x0000009000027945 */ /* 0x000fe80003800200 */
[----:B------:R-:W-:Y:S05]  /*22a0*/  @!P1 BRA `(.L_x_186) ;  /* 0x00000000001c9947 */ /* 0x000fea0003800000 */
[----:B0-----:R-:W0:Y:S01]  /*22b0*/  LDC.64 R6, c[0x0][0x380] ;  /* 0x0000e000ff067b82 */ /* 0x001e220000000a00 */
[----:B------:R-:W-:-:S05]  /*22c0*/  LEA R2, R3, R4, 0x8 ;  /* 0x0000000403027211 */ /* 0x000fca00078e40ff */
[----:B-1----:R-:W-:-:S04]  /*22d0*/  VIADD R11, R2, 0x100 ;  /* 0x00000100020b7836 */ /* 0x002fc80000000000 */
[----:B0-----:R-:W-:-:S04]  /*22e0*/  IMAD.WIDE.U32 R10, R11, 0x8, R6 ;  /* 0x000000080b0a7825 */ /* 0x001fc800078e0006 */
[----:B------:R-:W-:Y:S02]  /*22f0*/  IMAD.MOV.U32 R6, RZ, RZ, R9 ;  /* 0x000000ffff067224 */ /* 0x000fe400078e0009 */
[----:B------:R-:W-:-:S05]  /*2300*/  IMAD.MOV.U32 R7, RZ, RZ, RZ ;  /* 0x000000ffff077224 */ /* 0x000fca00078e00ff */
[----:B------:R4:W-:Y:S02]  /*2310*/  REDG.E.ADD.64.STRONG.GPU desc[UR20][R10.64], R6 ;  /* 0x000000060a00798e */ /* 0x0009e4000c12e514 */
.L_x_186:
[----:B------:R-:W-:Y:S05]  /*2320*/  BSYNC.RECONVERGENT B2 ;  /* 0x0000000000027941 */ /* 0x000fea0003800200 */
.L_x_185:
[----:B------:R-:W-:-:S07]  /*2330*/  VIADD R3, R3, 0x2 ;  /* 0x0000000203037836 */ /* 0x000fce0000000000 */
.L_x_182:
[----:B------:R-:W-:-:S09]  /*2340*/  UISETP.NE.AND UP0, UPT, UR9, URZ, UPT ;  /* 0x000000ff0900728c */ /* 0x000fd2000bf05270 */
[----:B------:R-:W-:Y:S05]  /*2350*/  BRA.U !UP0, `(.L_x_181) ;  /* 0x0000000108287547 */ /* 0x000fea000b800000 */
[----:B------:R-:W-:-:S05]  /*2360*/  IMAD R2, R3, 0x400, R0 ;  /* 0x0000040003027824 */ /* 0x000fca00078e0200 */
[----:B------:R-:W5:Y:S02]  /*2370*/  LDS R9, [R2] ;  /* 0x0000000002097984 */ /* 0x000f640000000800 */
[----:B-----5:R-:W-:-:S13]  /*2380*/  ISETP.NE.AND P0, PT, R9, RZ, PT ;  /* 0x000000ff0900720c */ /* 0x020fda0003f05270 */
[----:B------:R-:W-:Y:S05]  /*2390*/  @!P0 BRA `(.L_x_181) ;  /* 0x0000000000188947 */ /* 0x000fea0003800000 */
[----:B0---4-:R-:W0:Y:S01]  /*23a0*/  LDC.64 R6, c[0x0][0x380] ;  /* 0x0000e000ff067b82 */ /* 0x011e220000000a00 */
[----:B------:R-:W-:-:S04]  /*23b0*/  IMAD R3, R3, 0x100, R4 ;  /* 0x0000010003037824 */ /* 0x000fc800078e0204 */
[----:B0-----:R-:W-:Y:S01]  /*23c0*/  IMAD.WIDE.U32 R2, R3, 0x8, R6 ;  /* 0x0000000803027825 */ /* 0x001fe200078e0006 */
[----:B------:R-:W-:-:S03]  /*23d0*/  MOV R6, R9 ;  /* 0x0000000900067202 */ /* 0x000fc60000000f00 */
[----:B------:R-:W-:-:S05]  /*23e0*/  IMAD.MOV.U32 R7, RZ, RZ, RZ ;  /* 0x000000ffff077224 */ /* 0x000fca00078e00ff */
[----:B------:R0:W-:Y:S02]  /*23f0*/  REDG.E.ADD.64.STRONG.GPU desc[UR20][R2.64], R6 ;  /* 0x000000060200798e */ /* 0x0001e4000c12e514 */
.L_x_181:
[----:B------:R-:W-:Y:S05]  /*2400*/  BSYNC.RECONVERGENT B1 ;  /* 0x0000000000017941 */ /* 0x000fea0003800200 */
.L_x_171:
[----:B------:R-:W-:-:S13]  /*2410*/  ISETP.GT.U32.AND P0, PT, R4, 0x7f, PT ;  /* 0x0000007f0400780c */ /* 0x000fda0003f04070 */
[----:B------:R-:W-:Y:S05]  /*2420*/  @P0 BRA `(.L_x_152) ;  /* 0x0000000800900947 */ /* 0x000fea0003800000 */
[----:B------:R-:W-:Y:S01]  /*2430*/  UISETP.GE.U32.AND UP0, UPT, UR22, 0x7, UPT ;  /* 0x000000071600788c */ /* 0x000fe2000bf06070 */
[----:B0-----:R-:W-:-:S08]  /*2440*/  IMAD.MOV.U32 R3, RZ, RZ, RZ ;  /* 0x000000ffff037224 */ /* 0x001fd000078e00ff */
[----:B------:R-:W-:Y:S05]  /*2450*/  BRA.U !UP0, `(.L_x_187) ;  /* 0x0000000508147547 */ /* 0x000fea000b800000 */
[----:B------:R-:W0:Y:S01]  /*2460*/  LDC.64 R2, c[0x0][0x380] ;  /* 0x0000e000ff027b82 */ /* 0x000e220000000a00 */
[----:B------:R-:W-:-:S07]  /*2470*/  IMAD.MOV.U32 R9, RZ, RZ, RZ ;  /* 0x000000ffff097224 */ /* 0x000fce00078e00ff */
.L_x_204:
[C---:B01--4-:R-:W-:Y:S01]  /*2480*/  IMAD R11, R9.reuse, 0x400, R0 ;  /* 0x00000400090b7824 */ /* 0x053fe200078e0200 */
[----:B------:R-:W-:Y:S01]  /*2490*/  BSSY.RECONVERGENT B1, `(.L_x_188) ;  /* 0x0000011000017945 */ /* 0x000fe20003800200 */
[C---:B--23--:R-:W-:Y:S02]  /*24a0*/  IMAD R7, R9.reuse, 0x100, R4 ;  /* 0x0000010009077824 */ /* 0x04cfe400078e0204 */
[----:B------:R-:W-:Y:S01]  /*24b0*/  VIADD R9, R9, 0x8 ;  /* 0x0000000809097836 */ /* 0x000fe20000000000 */
[----:B---3--:R-:W1:Y:S01]  /*24c0*/  LDS R14, [R11+0x200] ;  /* 0x000200000b0e7984 */ /* 0x008e620000000800 */
[----:B0-----:R-:W-:-:S03]  /*24d0*/  IMAD.WIDE.U32 R6, R7, 0x8, R2 ;  /* 0x0000000807067825 */ /* 0x001fc600078e0002 */
[----:B------:R-:W0:Y:S04]  /*24e0*/  LDS R13, [R11+0x600] ;  /* 0x000600000b0d7984 */ /* 0x000e280000000800 */
[----:B--2---:R2:W3:Y:S04]  /*24f0*/  LDS R17, [R11+0xa00] ;  /* 0x000a00000b117984 */ /* 0x0044e80000000800 */
[----:B------:R2:W4:Y:S04]  /*2500*/  LDS R18, [R11+0xe00] ;  /* 0x000e00000b127984 */ /* 0x0005280000000800 */
[----:B------:R2:W2:Y:S04]  /*2510*/  LDS R19, [R11+0x1200] ;  /* 0x001200000b137984 */ /* 0x0004a80000000800 */
[----:B------:R0:W2:Y:S04]  /*2520*/  LDS R16, [R11+0x1600] ;  /* 0x001600000b107984 */ /* 0x0000a80000000800 */
[----:B------:R0:W2:Y:S04]  /*2530*/  LDS R12, [R11+0x1a00] ;  /* 0x001a00000b0c7984 */ /* 0x0000a80000000800 */
[----:B------:R0:W2:Y:S01]  /*2540*/  LDS R10, [R11+0x1e00] ;  /* 0x001e00000b0a7984 */ /* 0x0000a20000000800 */
[----:B-1----:R-:W-:-:S02]  /*2550*/  ISETP.NE.AND P0, PT, R14, RZ, PT ;  /* 0x000000ff0e00720c */ /* 0x002fc40003f05270 */
[----:B0-----:R-:W-:-:S11]  /*2560*/  ISETP.NE.AND P1, PT, R13, RZ, PT ;  /* 0x000000ff0d00720c */ /* 0x001fd60003f25270 */
[----:B---34-:R-:W-:Y:S05]  /*2570*/  @!P0 BRA `(.L_x_189) ;  /* 0x0000000000088947 */ /* 0x018fea0003800000 */
[----:B------:R-:W-:-:S05]  /*2580*/  HFMA2 R15, -RZ, RZ, 0, 0 ;  /* 0x00000000ff0f7431 */ /* 0x000fca00000001ff */
[----:B------:R0:W-:Y:S02]  /*2590*/  REDG.E.ADD.64.STRONG.GPU desc[UR20][R6.64+0x400], R14 ;  /* 0x0004000e0600798e */ /* 0x0001e4000c12e514 */
.L_x_189:
[----:B------:R-:W-:Y:S05]  /*25a0*/  BSYNC.RECONVERGENT B1 ;  /* 0x0000000000017941 */ /* 0x000fea0003800200 */
.L_x_188:
[----:B------:R-:W-:Y:S04]  /*25b0*/  BSSY.RECONVERGENT B1, `(.L_x_190) ;  /* 0x0000005000017945 */ /* 0x000fe80003800200 */
[----:B------:R-:W-:Y:S05]  /*25c0*/  @!P1 BRA `(.L_x_191) ;  /* 0x00000000000c9947 */ /* 0x000fea0003800000 */
[----:B0-----:R-:W-:Y:S02]  /*25d0*/  IMAD.MOV.U32 R14, RZ, RZ, R13 ;  /* 0x000000ffff0e7224 */ /* 0x001fe400078e000d */
[----:B------:R-:W-:-:S05]  /*25e0*/  IMAD.MOV.U32 R15, RZ, RZ, RZ ;  /* 0x000000ffff0f7224 */ /* 0x000fca00078e00ff */
[----:B------:R1:W-:Y:S02]  /*25f0*/  REDG.E.ADD.64.STRONG.GPU desc[UR20][R6.64+0xc00], R14 ;  /* 0x000c000e0600798e */ /* 0x0003e4000c12e514 */
.L_x_191:
[----:B------:R-:W-:Y:S05]  /*2600*/  BSYNC.RECONVERGENT B1 ;  /* 0x0000000000017941 */ /* 0x000fea0003800200 */
.L_x_190:
[----:B------:R-:W-:Y:S01]  /*2610*/  ISETP.NE.AND P6, PT, R17, RZ, PT ;  /* 0x000000ff1100720c */ /* 0x000fe20003fc5270 */
[----:B------:R-:W-:Y:S01]  /*2620*/  BSSY.RECONVERGENT B1, `(.L_x_192) ;  /* 0x000000b000017945 */ /* 0x000fe20003800200 */
[----:B------:R-:W-:Y:S02]  /*2630*/  ISETP.NE.AND P0, PT, R9, UR27, PT ;  /* 0x0000001b09007c0c */ /* 0x000fe4000bf05270 */
[----:B------:R-:W-:Y:S02]  /*2640*/  ISETP.NE.AND P1, PT, R18, RZ, PT ;  /* 0x000000ff1200720c */ /* 0x000fe40003f25270 */
[----:B--2---:R-:W-:Y:S02]  /*2650*/  ISETP.NE.AND P2, PT, R19, RZ, PT ;  /* 0x000000ff1300720c */ /* 0x004fe40003f45270 */
[----:B------:R-:W-:Y:S02]  /*2660*/  ISETP.NE.AND P3, PT, R16, RZ, PT ;  /* 0x000000ff1000720c */ /* 0x000fe40003f65270 */
[----:B------:R-:W-:-:S02]  /*2670*/  ISETP.NE.AND P4, PT, R12, RZ, PT ;  /* 0x000000ff0c00720c */ /* 0x000fc40003f85270 */
[----:B------:R-:W-:Y:S01]  /*2680*/  ISETP.NE.AND P5, PT, R10, RZ, PT ;  /* 0x000000ff0a00720c */ /* 0x000fe20003fa5270 */
[----:B------:R-:W-:-:S12]  /*2690*/  @!P6 BRA `(.L_x_193) ;  /* 0x00000000000ce947 */ /* 0x000fd80003800000 */
[----:B01----:R-:W-:Y:S02]  /*26a0*/  IMAD.MOV.U32 R14, RZ, RZ, R17 ;  /* 0x000000ffff0e7224 */ /* 0x003fe400078e0011 */
[----:B------:R-:W-:-:S05]  /*26b0*/  IMAD.MOV.U32 R15, RZ, RZ, RZ ;  /* 0x000000ffff0f7224 */ /* 0x000fca00078e00ff */
[----:B------:R2:W-:Y:S02]  /*26c0*/  REDG.E.ADD.64.STRONG.GPU desc[UR20][R6.64+0x1400], R14 ;  /* 0x0014000e0600798e */ /* 0x0005e4000c12e514 */
.L_x_193:
[----:B------:R-:W-:Y:S05]  /*26d0*/  BSYNC.RECONVERGENT B1 ;  /* 0x0000000000017941 */ /* 0x000fea0003800200 */
.L_x_192:
[----:B------:R-:W-:Y:S04]  /*26e0*/  BSSY.RECONVERGENT B1, `(.L_x_194) ;  /* 0x0000005000017945 */ /* 0x000fe80003800200 */
[----:B------:R-:W-:Y:S05]  /*26f0*/  @!P1 BRA `(.L_x_195) ;  /* 0x00000000000c9947 */ /* 0x000fea0003800000 */
[----:B012---:R-:W-:Y:S02]  /*2700*/  IMAD.MOV.U32 R14, RZ, RZ, R18 ;  /* 0x000000ffff0e7224 */ /* 0x007fe400078e0012 */
[----:B------:R-:W-:-:S05]  /*2710*/  IMAD.MOV.U32 R15, RZ, RZ, RZ ;  /* 0x000000ffff0f7224 */ /* 0x000fca00078e00ff */
[----:B------:R3:W-:Y:S02]  /*2720*/  REDG.E.ADD.64.STRONG.GPU desc[UR20][R6.64+0x1c00], R14 ;  /* 0x001c000e0600798e */ /* 0x0007e4000c12e514 */
.L_x_195:
[----:B------:R-:W-:Y:S05]  /*2730*/  BSYNC.RECONVERGENT B1 ;  /* 0x0000000000017941 */ /* 0x000fea0003800200 */
.L_x_194:
[----:B------:R-:W-:Y:S04]  /*2740*/  BSSY.RECONVERGENT B1, `(.L_x_196) ;  /* 0x0000005000017945 */ /* 0x000fe80003800200 */
[----:B------:R-:W-:Y:S05]  /*2750*/  @!P2 BRA `(.L_x_197) ;  /* 0x00000000000ca947 */ /* 0x000fea0003800000 */
[----:B0123--:R-:W-:Y:S01]  /*2760*/  MOV R14, R19 ;  /* 0x00000013000e7202 */ /* 0x00ffe20000000f00 */
[----:B------:R-:W-:-:S05]  /*2770*/  IMAD.MOV.U32 R15, RZ, RZ, RZ ;  /* 0x000000ffff0f7224 */ /* 0x000fca00078e00ff */
[----:B------:R4:W-:Y:S02]  /*2780*/  REDG.E.ADD.64.STRONG.GPU desc[UR20][R6.64+0x2400], R14 ;  /* 0x0024000e0600798e */ /* 0x0009e4000c12e514 */
.L_x_197:
[----:B------:R-:W-:Y:S05]  /*2790*/  BSYNC.RECONVERGENT B1 ;  /* 0x0000000000017941 */ /* 0x000fea0003800200 */
.L_x_196:
[----:B------:R-:W-:Y:S04]  /*27a0*/  BSSY.RECONVERGENT B1, `(.L_x_198) ;  /* 0x0000004000017945 */ /* 0x000fe80003800200 */
[----:B------:R-:W-:Y:S05]  /*27b0*/  @!P3 BRA `(.L_x_199) ;  /* 0x000000000008b947 */ /* 0x000fea0003800000 */
[----:B------:R-:W-:-:S05]  /*27c0*/  IMAD.MOV.U32 R17, RZ, RZ, RZ ;  /* 0x000000ffff117224 */ /* 0x000fca00078e00ff */
[----:B------:R0:W-:Y:S02]  /*27d0*/  REDG.E.ADD.64.STRONG.GPU desc[UR20][R6.64+0x2c00], R16 ;  /* 0x002c00100600798e */ /* 0x0001e4000c12e514 */
.L_x_199:
[----:B------:R-:W-:Y:S05]  /*27e0*/  BSYNC.RECONVERGENT B1 ;  /* 0x0000000000017941 */ /* 0x000fea0003800200 */
.L_x_198:
[----:B------:R-:W-:Y:S04]  /*27f0*/  BSSY.RECONVERGENT B1, `(.L_x_200) ;  /* 0x0000004000017945 */ /* 0x000fe80003800200 */
[----:B------:R-:W-:Y:S05]  /*2800*/  @!P4 BRA `(.L_x_201) ;  /* 0x000000000008c947 */ /* 0x000fea0003800000 */
[----:B------:R-:W-:-:S05]  /*2810*/  IMAD.MOV.U32 R13, RZ, RZ, RZ ;  /* 0x000000ffff0d7224 */ /* 0x000fca00078e00ff */
[----:B------:R0:W-:Y:S02]  /*2820*/  REDG.E.ADD.64.STRONG.GPU desc[UR20][R6.64+0x3400], R12 ;  /* 0x0034000c0600798e */ /* 0x0001e4000c12e514 */
.L_x_201:
[----:B------:R-:W-:Y:S05]  /*2830*/  BSYNC.RECONVERGENT B1 ;  /* 0x0000000000017941 */ /* 0x000fea0003800200 */
.L_x_200:
[----:B------:R-:W-:Y:S04]  /*2840*/  BSSY.RECONVERGENT B1, `(.L_x_202) ;  /* 0x0000004000017945 */ /* 0x000fe80003800200 */
[----:B------:R-:W-:Y:S05]  /*2850*/  @!P5 BRA `(.L_x_203) ;  /* 0x000000000008d947 */ /* 0x000fea0003800000 */
[----:B------:R-:W-:-:S05]  /*2860*/  IMAD.MOV.U32 R11, RZ, RZ, RZ ;  /* 0x000000ffff0b7224 */ /* 0x000fca00078e00ff */
[----:B------:R0:W-:Y:S02]  /*2870*/  REDG.E.ADD.64.STRONG.GPU desc[UR20][R6.64+0x3c00], R10 ;  /* 0x003c000a0600798e */ /* 0x0001e4000c12e514 */
.L_x_203:
[----:B------:R-:W-:Y:S05]  /*2880*/  BSYNC.RECONVERGENT B1 ;  /* 0x0000000000017941 */ /* 0x000fea0003800200 */
.L_x_202:
[----:B------:R-:W-:Y:S05]  /*2890*/  @P0 BRA `(.L_x_204) ;  /* 0xfffffff800f80947 */ /* 0x000fea000383ffff */
[----:B------:R-:W-:-:S07]  /*28a0*/  IMAD.U32 R3, RZ, RZ, UR27 ;  /* 0x0000001bff037e24 */ /* 0x000fce000f8e00ff */
.L_x_187:
[----:B------:R-:W-:-:S09]  /*28b0*/  UISETP.NE.AND UP0, UPT, UR24, URZ, UPT ;  /* 0x000000ff1800728c */ /* 0x000fd2000bf05270 */
[----:B------:R-:W-:Y:S05]  /*28c0*/  BRA.U !UP0, `(.L_x_152) ;  /* 0x0000000508687547 */ /* 0x000fea000b800000 */
[----:B------:R-:W-:-:S13]  /*28d0*/  ISETP.GE.U32.AND P0, PT, R8, 0x3, PT ;  /* 0x000000030800780c */ /* 0x000fda0003f06070 */
[----:B------:R-:W-:Y:S05]  /*28e0*/  @!P0 BRA `(.L_x_205) ;  /* 0x0000000000bc8947 */ /* 0x000fea0003800000 */
[----:B01234-:R-:W-:Y:S01]  /*28f0*/  IMAD R7, R3, 0x400, R0 ;  /* 0x0000040003077824 */ /* 0x01ffe200078e0200 */
[----:B------:R-:W-:Y:S04]  /*2900*/  BSSY.RECONVERGENT B1, `(.L_x_206) ;  /* 0x000000f000017945 */ /* 0x000fe80003800200 */
[----:B------:R-:W0:Y:S04]  /*2910*/  LDS R10, [R7+0x200] ;  /* 0x00020000070a7984 */ /* 0x000e280000000800 */
[----:B------:R-:W1:Y:S04]  /*2920*/  LDS R12, [R7+0x600] ;  /* 0x00060000070c7984 */ /* 0x000e680000000800 */
[----:B------:R-:W2:Y:S04]  /*2930*/  LDS R6, [R7+0xa00] ;  /* 0x000a000007067984 */ /* 0x000ea80000000800 */
[----:B------:R-:W3:Y:S01]  /*2940*/  LDS R2, [R7+0xe00] ;  /* 0x000e000007027984 */ /* 0x000ee20000000800 */
[----:B0-----:R-:W-:-:S02]  /*2950*/  ISETP.NE.AND P0, PT, R10, RZ, PT ;  /* 0x000000ff0a00720c */ /* 0x001fc40003f05270 */
[----:B-1----:R-:W-:Y:S02]  /*2960*/  ISETP.NE.AND P1, PT, R12, RZ, PT ;  /* 0x000000ff0c00720c */ /* 0x002fe40003f25270 */
[----:B--2---:R-:W-:Y:S02]  /*2970*/  ISETP.NE.AND P2, PT, R6, RZ, PT ;  /* 0x000000ff0600720c */ /* 0x004fe40003f45270 */
[----:B---3--:R-:W-:-:S07]  /*2980*/  ISETP.NE.AND P3, PT, R2, RZ, PT ;  /* 0x000000ff0200720c */ /* 0x008fce0003f65270 */
[----:B------:R-:W-:Y:S06]  /*2990*/  @!P0 BRA `(.L_x_207) ;  /* 0x0000000000148947 */ /* 0x000fec0003800000 */
[----:B------:R-:W0:Y:S01]  /*29a0*/  LDC.64 R8, c[0x0][0x380] ;  /* 0x0000e000ff087b82 */ /* 0x000e220000000a00 */
[----:B------:R-:W-:Y:S01]  /*29b0*/  LEA R7, R3, R4, 0x8 ;  /* 0x0000000403077211 */ /* 0x000fe200078e40ff */
[----:B------:R-:W-:-:S04]  /*29c0*/  IMAD.MOV.U32 R11, RZ, RZ, RZ ;  /* 0x000000ffff0b7224 */ /* 0x000fc800078e00ff */
[----:B0-----:R-:W-:-:S05]  /*29d0*/  IMAD.WIDE.U32 R8, R7, 0x8, R8 ;  /* 0x0000000807087825 */ /* 0x001fca00078e0008 */
[----:B------:R0:W-:Y:S02]  /*29e0*/  REDG.E.ADD.64.STRONG.GPU desc[UR20][R8.64+0x400], R10 ;  /* 0x0004000a0800798e */ /* 0x0001e4000c12e514 */
.L_x_207:
[----:B------:R-:W-:Y:S05]  /*29f0*/  BSYNC.RECONVERGENT B1 ;  /* 0x0000000000017941 */ /* 0x000fea0003800200 */
.L_x_206:
[----:B------:R-:W-:Y:S04]  /*2a00*/  BSSY.RECONVERGENT B1, `(.L_x_208) ;  /* 0x0000009000017945 */ /* 0x000fe80003800200 */
[----:B------:R-:W-:Y:S05]  /*2a10*/  @!P1 BRA `(.L_x_209) ;  /* 0x00000000001c9947 */ /* 0x000fea0003800000 */
[----:B0-----:R-:W0:Y:S01]  /*2a20*/  LDC.64 R8, c[0x0][0x380] ;  /* 0x0000e000ff087b82 */ /* 0x001e220000000a00 */
[----:B------:R-:W-:Y:S02]  /*2a30*/  IMAD R7, R3, 0x100, R4 ;  /* 0x0000010003077824 */ /* 0x000fe400078e0204 */
[----:B------:R-:W-:Y:S02]  /*2a40*/  IMAD.MOV.U32 R10, RZ, RZ, R12 ;  /* 0x000000ffff0a7224 */ /* 0x000fe400078e000c */
[----:B------:R-:W-:Y:S02]  /*2a50*/  VIADD R7, R7, 0x100 ;  /* 0x0000010007077836 */ /* 0x000fe40000000000 */
[----:B------:R-:W-:Y:S02]  /*2a60*/  IMAD.MOV.U32 R11, RZ, RZ, RZ ;  /* 0x000000ffff0b7224 */ /* 0x000fe400078e00ff */
[----:B0-----:R-:W-:-:S05]  /*2a70*/  IMAD.WIDE.U32 R8, R7, 0x8, R8 ;  /* 0x0000000807087825 */ /* 0x001fca00078e0008 */
[----:B------:R1:W-:Y:S02]  /*2a80*/  REDG.E.ADD.64.STRONG.GPU desc[UR20][R8.64+0x400], R10 ;  /* 0x0004000a0800798e */ /* 0x0003e4000c12e514 */
.L_x_209:
[----:B------:R-:W-:Y:S05]  /*2a90*/  BSYNC.RECONVERGENT B1 ;  /* 0x0000000000017941 */ /* 0x000fea0003800200 */
.L_x_208:
[----:B------:R-:W-:Y:S04]  /*2aa0*/  BSSY.RECONVERGENT B1, `(.L_x_210) ;  /* 0x0000008000017945 */ /* 0x000fe80003800200 */
[----:B------:R-:W-:Y:S05]  /*2ab0*/  @!P2 BRA `(.L_x_211) ;  /* 0x000000000018a947 */ /* 0x000fea0003800000 */
[----:B01----:R-:W0:Y:S01]  /*2ac0*/  LDC.64 R8, c[0x0][0x380] ;  /* 0x0000e000ff087b82 */ /* 0x003e220000000a00 */
[----:B------:R-:W-:-:S05]  /*2ad0*/  IMAD R7, R3, 0x100, R4 ;  /* 0x0000010003077824 */ /* 0x000fca00078e0204 */
[----:B------:R-:W-:-:S05]  /*2ae0*/  IADD3 R7, PT, PT, R7, 0x200, RZ ;  /* 0x0000020007077810 */ /* 0x000fca0007ffe0ff */
[----:B0-----:R-:W-:-:S04]  /*2af0*/  IMAD.WIDE.U32 R8, R7, 0x8, R8 ;  /* 0x0000000807087825 */ /* 0x001fc800078e0008 */
[----:B------:R-:W-:-:S05]  /*2b00*/  IMAD.MOV.U32 R7, RZ, RZ, RZ ;  /* 0x000000ffff077224 */ /* 0x000fca00078e00ff */
[----:B------:R2:W-:Y:S02]  /*2b10*/  REDG.E.ADD.64.STRONG.GPU desc[UR20][R8.64+0x400], R6 ;  /* 0x000400060800798e */ /* 0x0005e4000c12e514 */
.L_x_211:
[----:B------:R-:W-:Y:S05]  /*2b20*/  BSYNC.RECONVERGENT B1 ;  /* 0x0000000000017941 */ /* 0x000fea0003800200 */
.L_x_210:
[----:B------:R-:W-:Y:S04]  /*2b30*/  BSSY.RECONVERGENT B1, `(.L_x_212) ;  /* 0x0000009000017945 */ /* 0x000fe80003800200 */
[----:B------:R-:W-:Y:S05]  /*2b40*/  @!P3 BRA `(.L_x_213) ;  /* 0x00000000001cb947 */ /* 0x000fea0003800000 */
[----:B--2---:R-:W2:Y:S01]  /*2b50*/  LDC.64 R6, c[0x0][0x380] ;  /* 0x0000e000ff067b82 */ /* 0x004ea20000000a00 */
[----:B01----:R-:W-:Y:S02]  /*2b60*/  IMAD R9, R3, 0x100, R4 ;  /* 0x0000010003097824 */ /* 0x003fe400078e0204 */
[----:B------:R-:W-:Y:S02]  /*2b70*/  IMAD.MOV.U32 R8, RZ, RZ, R2 ;  /* 0x000000ffff087224 */ /* 0x000fe400078e0002 */
[----:B------:R-:W-:-:S04]  /*2b80*/  VIADD R9, R9, 0x300 ;  /* 0x0000030009097836 */ /* 0x000fc80000000000 */
[----:B--2---:R-:W-:-:S04]  /*2b90*/  IMAD.WIDE.U32 R6, R9, 0x8, R6 ;  /* 0x0000000809067825 */ /* 0x004fc800078e0006 */
[----:B------:R-:W-:-:S05]  /*2ba0*/  IMAD.MOV.U32 R9, RZ, RZ, RZ ;  /* 0x000000ffff097224 */ /* 0x000fca00078e00ff */
[----:B------:R3:W-:Y:S02]  /*2bb0*/  REDG.E.ADD.64.STRONG.GPU desc[UR20][R6.64+0x400], R8 ;  /* 0x000400080600798e */ /* 0x0007e4000c12e514 */
.L_x_213:
[----:B------:R-:W-:Y:S05]  /*2bc0*/  BSYNC.RECONVERGENT B1 ;  /* 0x0000000000017941 */ /* 0x000fea0003800200 */
.L_x_212:
[----:B------:R-:W-:-:S07]  /*2bd0*/  VIADD R3, R3, 0x4 ;  /* 0x0000000403037836 */ /* 0x000fce0000000000 */
.L_x_205:
[----:B------:R-:W-:-:S09]  /*2be0*/  UISETP.NE.AND UP0, UPT, UR25, URZ, UPT ;  /* 0x000000ff1900728c */ /* 0x000fd2000bf05270 */
[----:B------:R-:W-:Y:S05]  /*2bf0*/  BRA.U !UP0, `(.L_x_152) ;  /* 0x00000001089c7547 */ /* 0x000fea000b800000 */
[----:B------:R-:W-:-:S13]  /*2c00*/  ISETP.NE.AND P0, PT, R5, RZ, PT ;  /* 0x000000ff0500720c */ /* 0x000fda0003f05270 */
[----:B------:R-:W-:Y:S05]  /*2c10*/  @!P0 BRA `(.L_x_214) ;  /* 0x0000000000648947 */ /* 0x000fea0003800000 */
[----:B01234-:R-:W-:Y:S01]  /*2c20*/  LEA R6, R3, R0, 0xa ;  /* 0x0000000003067211 */ /* 0x01ffe200078e50ff */
[----:B------:R-:W-:Y:S04]  /*2c30*/  BSSY.RECONVERGENT B1, `(.L_x_215) ;  /* 0x000000c000017945 */ /* 0x000fe80003800200 */
[----:B------:R-:W0:Y:S04]  /*2c40*/  LDS R2, [R6+0x200] ;  /* 0x0002000006027984 */ /* 0x000e280000000800 */
[----:B------:R-:W1:Y:S01]  /*2c50*/  LDS R5, [R6+0x600] ;  /* 0x0006000006057984 */ /* 0x000e620000000800 */
[----:B0-----:R-:W-:-:S02]  /*2c60*/  ISETP.NE.AND P0, PT, R2, RZ, PT ;  /* 0x000000ff0200720c */ /* 0x001fc40003f05270 */
[----:B-1----:R-:W-:-:S11]  /*2c70*/  ISETP.NE.AND P1, PT, R5, RZ, PT ;  /* 0x000000ff0500720c */ /* 0x002fd60003f25270 */
[----:B------:R-:W-:Y:S05]  /*2c80*/  @!P0 BRA `(.L_x_216) ;  /* 0x0000000000188947 */ /* 0x000fea0003800000 */
[----:B------:R-:W0:Y:S01]  /*2c90*/  LDC.64 R6, c[0x0][0x380] ;  /* 0x0000e000ff067b82 */ /* 0x000e220000000a00 */
[----:B------:R-:W-:-:S04]  /*2ca0*/  IMAD R9, R3, 0x100, R4 ;  /* 0x0000010003097824 */ /* 0x000fc800078e0204 */
[----:B0-----:R-:W-:-:S04]  /*2cb0*/  IMAD.WIDE.U32 R8, R9, 0x8, R6 ;  /* 0x0000000809087825 */ /* 0x001fc800078e0006 */
[----:B------:R-:W-:Y:S02]  /*2cc0*/  IMAD.MOV.U32 R6, RZ, RZ, R2 ;  /* 0x000000ffff067224 */ /* 0x000fe400078e0002 */
[----:B------:R-:W-:-:S05]  /*2cd0*/  IMAD.MOV.U32 R7, RZ, RZ, RZ ;  /* 0x000000ffff077224 */ /* 0x000fca00078e00ff */
[----:B------:R0:W-:Y:S02]  /*2ce0*/  REDG.E.ADD.64.STRONG.GPU desc[UR20][R8.64+0x400], R6 ;  /* 0x000400060800798e */ /* 0x0001e4000c12e514 */
.L_x_216:
[----:B------:R-:W-:Y:S05]  /*2cf0*/  BSYNC.RECONVERGENT B1 ;  /* 0x0000000000017941 */ /* 0x000fea0003800200 */
.L_x_215:
[----:B------:R-:W-:Y:S04]  /*2d00*/  BSSY.RECONVERGENT B1, `(.L_x_217) ;  /* 0x0000009000017945 */ /* 0x000fe80003800200 */
[----:B------:R-:W-:Y:S05]  /*2d10*/  @!P1 BRA `(.L_x_218) ;  /* 0x00000000001c9947 */ /* 0x000fea0003800000 */
[----:B0-----:R-:W0:Y:S01]  /*2d20*/  LDC.64 R6, c[0x0][0x380] ;  /* 0x0000e000ff067b82 */ /* 0x001e220000000a00 */
[----:B------:R-:W-:-:S04]  /*2d30*/  IMAD R2, R3, 0x100, R4 ;  /* 0x0000010003027824 */ /* 0x000fc800078e0204 */
[----:B------:R-:W-:-:S04]  /*2d40*/  VIADD R9, R2, 0x100 ;  /* 0x0000010002097836 */ /* 0x000fc80000000000 */
[----:B0-----:R-:W-:-:S04]  /*2d50*/  IMAD.WIDE.U32 R8, R9, 0x8, R6 ;  /* 0x0000000809087825 */ /* 0x001fc800078e0006 */
[----:B------:R-:W-:Y:S02]  /*2d60*/  HFMA2 R7, -RZ, RZ, 0, 0 ;  /* 0x00000000ff077431 */ /* 0x000fe400000001ff */
[----:B------:R-:W-:-:S05]  /*2d70*/  IMAD.MOV.U32 R6, RZ, RZ, R5 ;  /* 0x000000ffff067224 */ /* 0x000fca00078e0005 */
[----:B------:R1:W-:Y:S02]  /*2d80*/  REDG.E.ADD.64.STRONG.GPU desc[UR20][R8.64+0x400], R6 ;  /* 0x000400060800798e */ /* 0x0003e4000c12e514 */
.L_x_218:
[----:B------:R-:W-:Y:S05]  /*2d90*/  BSYNC.RECONVERGENT B1 ;  /* 0x0000000000017941 */ /* 0x000fea0003800200 */
.L_x_217:
[----:B------:R-:W-:-:S07]  /*2da0*/  VIADD R3, R3, 0x2 ;  /* 0x0000000203037836 */ /* 0x000fce0000000000 */
.L_x_214:
[----:B------:R-:W-:-:S09]  /*2db0*/  UISETP.NE.AND UP0, UPT, UR9, URZ, UPT ;  /* 0x000000ff0900728c */ /* 0x000fd2000bf05270 */
[----:B------:R-:W-:Y:S05]  /*2dc0*/  BRA.U !UP0, `(.L_x_152) ;  /* 0x0000000108287547 */ /* 0x000fea000b800000 */
[----:B------:R-:W-:-:S05]  /*2dd0*/  IMAD R2, R3, 0x400, R0 ;  /* 0x0000040003027824 */ /* 0x000fca00078e0200 */
[----:B------:R-:W5:Y:S02]  /*2de0*/  LDS R5, [R2+0x200] ;  /* 0x0002000002057984 */ /* 0x000f640000000800 */
[----:B-----5:R-:W-:-:S13]  /*2df0*/  ISETP.NE.AND P0, PT, R5, RZ, PT ;  /* 0x000000ff0500720c */ /* 0x020fda0003f05270 */
[----:B------:R-:W-:Y:S05]  /*2e00*/  @!P0 BRA `(.L_x_152) ;  /* 0x0000000000188947 */ /* 0x000fea0003800000 */
[----:B01234-:R-:W0:Y:S01]  /*2e10*/  LDC.64 R6, c[0x0][0x380] ;  /* 0x0000e000ff067b82 */ /* 0x01fe220000000a00 */
[----:B------:R-:W-:-:S04]  /*2e20*/  IMAD R3, R3, 0x100, R4 ;  /* 0x0000010003037824 */ /* 0x000fc800078e0204 */
[----:B0-----:R-:W-:-:S04]  /*2e30*/  IMAD.WIDE.U32 R2, R3, 0x8, R6 ;  /* 0x0000000803027825 */ /* 0x001fc800078e0006 */
[----:B------:R-:W-:Y:S02]  /*2e40*/  IMAD.MOV.U32 R6, RZ, RZ, R5 ;  /* 0x000000ffff067224 */ /* 0x000fe400078e0005 */
[----:B------:R-:W-:-:S05]  /*2e50*/  IMAD.MOV.U32 R7, RZ, RZ, RZ ;  /* 0x000000ffff077224 */ /* 0x000fca00078e00ff */
[----:B------:R0:W-:Y:S02]  /*2e60*/  REDG.E.ADD.64.STRONG.GPU desc[UR20][R2.64+0x400], R6 ;  /* 0x000400060200798e */ /* 0x0001e4000c12e514 */
.L_x_152:
[----:B------:R-:W-:Y:S05]  /*2e70*/  BSYNC.RECONVERGENT B0 ;  /* 0x0000000000007941 */ /* 0x000fea0003800200 */
.L_x_151:
[----:B------:R-:W-:Y:S01]  /*2e80*/  BAR.SYNC.DEFER_BLOCKING 0x0 ;  /* 0x0000000000007b1d */ /* 0x000fe20000010000 */
[----:B------:R-:W-:-:S04]  /*2e90*/  UIADD3 UR6, UP0, UPT, UR6, 0x1, URZ ;  /* 0x0000000106067890 */ /* 0x000fc8000ff1e0ff */
[----:B------:R-:W-:Y:S02]  /*2ea0*/  UIADD3.X UR7, UPT, UPT, URZ, UR7, URZ, UP0, !UPT ;  /* 0x00000007ff077290 */ /* 0x000fe400087fe4ff */
[----:B------:R-:W-:-:S04]  /*2eb0*/  UISETP.NE.U32.AND UP0, UPT, UR6, UR11, UPT ;  /* 0x0000000b0600728c */ /* 0x000fc8000bf05070 */
[----:B------:R-:W-:-:S09]  /*2ec0*/  UISETP.NE.AND.EX UP0, UPT, UR7, UR12, UPT, UP0 ;  /* 0x0000000c0700728c */ /* 0x000fd2000bf05300 */
[----:B------:R-:W-:Y:S05]  /*2ed0*/  BRA.U UP0, `(.L_x_219) ;  /* 0xffffffd100f07547 */ /* 0x000fea000b83ffff */
[----:B------:R-:W-:Y:S05]  /*2ee0*/  EXIT ;  /* 0x000000000000794d */ /* 0x000fea0003800000 */
.L_x_220:
        /* <DEDUP_REMOVED lines=9> */
.L_x_1567:


//--------------------- .text._ZN3cub18CUB_300001_SM_10006detail10radix_sort31DeviceRadixSortSingleTileKernelINS1_5radix10policy_hubIiiyE10Policy1000ELNS0_9SortOrderE0EiiyNS1_21identity_decomposer_tEEEvPKT1_PSA_PKT2_PSE_T3_iiT4_ --------------------------
	.section	.text._ZN3cub18CUB_300001_SM_10006detail10radix_sort31DeviceRadixSortSingleTileKernelINS1_5radix10policy_hubIiiyE10Policy1000ELNS0_9SortOrderE0EiiyNS1_21identity_decomposer_tEEEvPKT1_PSA_PKT2_PSE_T3_iiT4_,"ax",@progbits
	.align	128
        .global         _ZN3cub18CUB_300001_SM_10006detail10radix_sort31DeviceRadixSortSingleTileKernelINS1_5radix10policy_hubIiiyE10Policy1000ELNS0_9SortOrderE0EiiyNS1_21identity_decomposer_tEEEvPKT1_PSA_PKT2_PSE_T3_iiT4_
        .type           _ZN3cub18CUB_300001_SM_10006detail10radix_sort31DeviceRadixSortSingleTileKernelINS1_5radix10policy_hubIiiyE10Policy1000ELNS0_9SortOrderE0EiiyNS1_21identity_decomposer_tEEEvPKT1_PSA_PKT2_PSE_T3_iiT4_,@function
        .size           _ZN3cub18CUB_300001_SM_10006detail10radix_sort31DeviceRadixSortSingleTileKernelINS1_5radix10policy_hubIiiyE10Policy1000ELNS0_9SortOrderE0EiiyNS1_21identity_decomposer_tEEEvPKT1_PSA_PKT2_PSE_T3_iiT4_,(.L_x_1568 - _ZN3cub18CUB_300001_SM_10006detail10radix_sort31DeviceRadixSortSingleTileKernelINS1_5radix10policy_hubIiiyE10Policy1000ELNS0_9SortOrderE0EiiyNS1_21identity_decomposer_tEEEvPKT1_PSA_PKT2_PSE_T3_iiT4_)
        .other          _ZN3cub18CUB_300001_SM_10006detail10radix_sort31DeviceRadixSortSingleTileKernelINS1_5radix10policy_hubIiiyE10Policy1000ELNS0_9SortOrderE0EiiyNS1_21identity_decomposer_tEEEvPKT1_PSA_PKT2_PSE_T3_iiT4_,@"STO_CUDA_ENTRY STV_DEFAULT"
_ZN3cub18CUB_300001_SM_10006detail10radix_sort31DeviceRadixSortSingleTileKernelINS1_5radix10policy_hubIiiyE10Policy1000ELNS0_9SortOrderE0EiiyNS1_21identity_decomposer_tEEEvPKT1_PSA_PKT2_PSE_T3_iiT4_:
.text._ZN3cub18CUB_300001_SM_10006detail10radix_sort31DeviceRadixSortSingleTileKernelINS1_5radix10policy_hubIiiyE10Policy1000ELNS0_9SortOrderE0EiiyNS1_21identity_decomposer_tEEEvPKT1_PSA_PKT2_PSE_T3_iiT4_:
[----:B------:R-:W-:Y:S01]  /*0000*/  LDC R1, c[0x0][0x37c] ;  /* 0x0000df00ff017b82 */ /* 0x000fe20000000800 */
[----:B------:R-:W0:Y:S01]  /*0010*/  S2R R0, SR_TID.X ;  /* 0x0000000000007919 */ /* 0x000e220000002100 */
[----:B------:R-:W1:Y:S06]  /*0020*/  LDCU UR4, c[0x0][0x3a0] ;  /* 0x00007400ff0477ac */ /* 0x000e6c0008000800 */
[----:B------:R-:W2:Y:S01]  /*0030*/  LDC.64 R6, c[0x0][0x380] ;  /* 0x0000e000ff067b82 */ /* 0x000ea20000000a00 */
[----:B------:R-:W3:Y:S01]  /*0040*/  LDCU.64 UR8, c[0x0][0x358] ;  /* 0x00006b00ff0877ac */ /* 0x000ee20008000a00 */
[----:B------:R-:W4:Y:S01]  /*0050*/  LDCU UR10, c[0x0][0x3ac] ;  /* 0x00007580ff0a77ac */ /* 0x000f220008000800 */
[----:B0-----:R-:W-:-:S04]  /*0060*/  IMAD R9, R0, 0x13, RZ ;  /* 0x0000001300097824 */ /* 0x001fc800078e02ff */
[C---:B------:R-:W-:Y:S01]  /*0070*/  VIADD R4, R9.reuse, 0x1 ;  /* 0x0000000109047836 */ /* 0x040fe20000000000 */
[C---:B-1----:R-:W-:Y:S01]  /*0080*/  ISETP.GE.AND P6, PT, R9.reuse, UR4, PT ;  /* 0x0000000409007c0c */ /* 0x042fe2000bfc6270 */
[C---:B------:R-:W-:Y:S02]  /*0090*/  VIADD R8, R9.reuse, 0x5 ;  /* 0x0000000509087836 */ /* 0x040fe40000000000 */
[C---:B--2---:R-:W-:Y:S01]  /*00a0*/  IMAD.WIDE.U32 R6, R9.reuse, 0x4, R6 ;  /* 0x0000000409067825 */ /* 0x044fe200078e0006 */
[----:B------:R-:W-:Y:S02]  /*00b0*/  ISETP.GE.AND P5, PT, R4, UR4, PT ;  /* 0x0000000404007c0c */ /* 0x000fe4000bfa6270 */
[----:B------:R-:W-:Y:S01]  /*00c0*/  ISETP.GE.AND P1, PT, R8, UR4, PT ;  /* 0x0000000408007c0c */ /* 0x000fe2000bf26270 */
[C---:B------:R-:W-:Y:S01]  /*00d0*/  VIADD R5, R9.reuse, 0x2 ;  /* 0x0000000209057836 */ /* 0x040fe20000000000 */
[----:B------:R-:W-:Y:S01]  /*00e0*/  P2R R46, PR, RZ, 0x20 ;  /* 0x00000020ff2e7803 */ /* 0x000fe20000000000 */
[C---:B------:R-:W-:Y:S01]  /*00f0*/  VIADD R10, R9.reuse, 0x6 ;  /* 0x00000006090a7836 */ /* 0x040fe20000000000 */
[----:B------:R-:W-:Y:S01]  /*0100*/  P2R R49, PR, RZ, 0x2 ;  /* 0x00000002ff317803 */ /* 0x000fe20000000000 */
[----:B------:R-:W-:Y:S01]  /*0110*/  VIADD R4, R9, 0x3 ;  /* 0x0000000309047836 */ /* 0x000fe20000000000 */
[----:B------:R-:W-:Y:S01]  /*0120*/  ISETP.GE.AND P4, PT, R5, UR4, PT ;  /* 0x0000000405007c0c */ /* 0x000fe2000bf86270 */
[C---:B------:R-:W-:Y:S01]  /*0130*/  VIADD R5, R9.reuse, 0x4 ;  /* 0x0000000409057836 */ /* 0x040fe20000000000 */
[----:B------:R-:W-:Y:S01]  /*0140*/  ISETP.GE.AND P0, PT, R10, UR4, PT ;  /* 0x000000040a007c0c */ /* 0x000fe2000bf06270 */
[----:B------:R-:W-:Y:S01]  /*0150*/  VIADD R29, R9, 0x9 ;  /* 0x00000009091d7836 */ /* 0x000fe20000000000 */
[----:B------:R-:W-:Y:S01]  /*0160*/  ISETP.GE.AND P3, PT, R4, UR4, PT ;  /* 0x0000000404007c0c */ /* 0x000fe2000bf66270 */
[----:B---3--:R-:W2:Y:S01]  /*0170*/  @!P5 LDG.E R8, desc[UR8][R6.64+0x4] ;  /* 0x000004080608d981 */ /* 0x008ea2000c1e1900 */
[----:B------:R-:W-:Y:S01]  /*0180*/  ISETP.GE.AND P2, PT, R5, UR4, PT ;  /* 0x0000000405007c0c */ /* 0x000fe2000bf46270 */
[C---:B------:R-:W-:Y:S01]  /*0190*/  VIADD R4, R9.reuse, 0x7 ;  /* 0x0000000709047836 */ /* 0x040fe20000000000 */
[----:B------:R-:W-:Y:S01]  /*01a0*/  P2R R50, PR, RZ, 0x1 ;  /* 0x00000001ff327803 */ /* 0x000fe20000000000 */
[----:B------:R-:W3:Y:S01]  /*01b0*/  @!P1 LDG.E R35, desc[UR8][R6.64+0x14] ;  /* 0x0000140806239981 */ /* 0x000ee2000c1e1900 */
[C---:B------:R-:W-:Y:S01]  /*01c0*/  VIADD R5, R9.reuse, 0x8 ;  /* 0x0000000809057836 */ /* 0x040fe20000000000 */
[----:B------:R-:W-:Y:S01]  /*01d0*/  P2R R47, PR, RZ, 0x8 ;  /* 0x00000008ff2f7803 */ /* 0x000fe20000000000 */
[C---:B------:R-:W-:Y:S01]  /*01e0*/  VIADD R30, R9.reuse, 0xa ;  /* 0x0000000a091e7836 */ /* 0x040fe20000000000 */
[----:B------:R-:W4:Y:S01]  /*01f0*/  @!P4 LDG.E R10, desc[UR8][R6.64+0x8] ;  /* 0x00000808060ac981 */ /* 0x000f22000c1e1900 */
[C---:B------:R-:W-:Y:S01]  /*0200*/  VIADD R31, R9.reuse, 0xb ;  /* 0x0000000b091f7836 */ /* 0x040fe20000000000 */
[----:B------:R-:W-:Y:S01]  /*0210*/  P2R R48, PR, RZ, 0x4 ;  /* 0x00000004ff307803 */ /* 0x000fe20000000000 */
[C---:B------:R-:W-:Y:S01]  /*0220*/  VIADD R32, R9.reuse, 0xc ;  /* 0x0000000c09207836 */ /* 0x040fe20000000000 */
[----:B------:R-:W3:Y:S01]  /*0230*/  @!P3 LDG.E R11, desc[UR8][R6.64+0xc] ;  /* 0x00000c08060bb981 */ /* 0x000ee2000c1e1900 */
[----:B------:R-:W-:Y:S01]  /*0240*/  VIADD R33, R9, 0x10 ;  /* 0x0000001009217836 */ /* 0x000fe20000000000 */
[----:B------:R-:W-:-:S02]  /*0250*/  P2R R45, PR, RZ, 0x10 ;  /* 0x00000010ff2d7803 */ /* 0x000fc40000000000 */
[----:B------:R-:W3:Y:S04]  /*0260*/  @!P2 LDG.E R34, desc[UR8][R6.64+0x10] ;  /* 0x000010080622a981 */ /* 0x000ee8000c1e1900 */
[----:B------:R-:W3:Y:S01]  /*0270*/  @!P0 LDG.E R36, desc[UR8][R6.64+0x18] ;  /* 0x0000180806248981 */ /* 0x000ee2000c1e1900 */
[----:B------:R-:W-:-:S03]  /*0280*/  ISETP.GE.AND P0, PT, R4, UR4, PT ;  /* 0x0000000404007c0c */ /* 0x000fc6000bf06270 */
[----:B------:R-:W3:Y:S01]  /*0290*/  @!P6 LDG.E R61, desc[UR8][R6.64] ;  /* 0x00000008063de981 */ /* 0x000ee2000c1e1900 */
[----:B------:R-:W-:-:S09]  /*02a0*/  P2R R51, PR, RZ, 0x1 ;  /* 0x00000001ff337803 */ /* 0x000fd20000000000 */
[----:B------:R-:W3:Y:S01]  /*02b0*/  @!P0 LDG.E R37, desc[UR8][R6.64+0x1c] ;  /* 0x00001c0806258981 */ /* 0x000ee2000c1e1900 */
[----:B------:R-:W-:Y:S02]  /*02c0*/  ISETP.GE.AND P0, PT, R5, UR4, PT ;  /* 0x0000000405007c0c */ /* 0x000fe4000bf06270 */
[----:B------:R-:W0:Y:S02]  /*02d0*/  LDC.64 R4, c[0x0][0x390] ;  /* 0x0000e400ff047b82 */ /* 0x000e240000000a00 */
[----:B------:R-:W-:-:S09]  /*02e0*/  P2R R52, PR, RZ, 0x1 ;  /* 0x00000001ff347803 */ /* 0x000fd20000000000 */
[----:B------:R-:W3:Y:S01]  /*02f0*/  @!P0 LDG.E R38, desc[UR8][R6.64+0x20] ;  /* 0x0000200806268981 */ /* 0x000ee2000c1e1900 */
[----:B------:R-:W-:-:S04]  /*0300*/  ISETP.GE.AND P0, PT, R29, UR4, PT ;  /* 0x000000041d007c0c */ /* 0x000fc8000bf06270 */
[----:B------:R-:W-:-:S09]  /*0310*/  P2R R53, PR, RZ, 0x1 ;  /* 0x00000001ff357803 */ /* 0x000fd20000000000 */
[----:B------:R-:W3:Y:S01]  /*0320*/  @!P0 LDG.E R39, desc[UR8][R6.64+0x24] ;  /* 0x0000240806278981 */ /* 0x000ee2000c1e1900 */
[----:B------:R-:W-:Y:S01]  /*0330*/  ISETP.GE.AND P0, PT, R30, UR4, PT ;  /* 0x000000041e007c0c */ /* 0x000fe2000bf06270 */
[----:B------:R-:W-:-:S05]  /*0340*/  VIADD R30, R9, 0xd ;  /* 0x0000000d091e7836 */ /* 0x000fca0000000000 */
[----:B------:R-:W-:Y:S02]  /*0350*/  ISETP.GE.AND P1, PT, R30, UR4, PT ;  /* 0x000000041e007c0c */ /* 0x000fe4000bf26270 */
[----:B------:R-:W-:Y:S02]  /*0360*/  P2R R54, PR, RZ, 0x1 ;  /* 0x00000001ff367803 */ /* 0x000fe40000000000 */
[----:B------:R-:W-:-:S03]  /*0370*/  P2R R58, PR, RZ, 0x2 ;  /* 0x00000002ff3a7803 */ /* 0x000fc60000000000 */
[----:B------:R-:W3:Y:S01]  /*0380*/  @!P0 LDG.E R40, desc[UR8][R6.64+0x28] ;  /* 0x0000280806288981 */ /* 0x000ee2000c1e1900 */
[----:B------:R-:W-:-:S05]  /*0390*/  ISETP.GE.AND P0, PT, R31, UR4, PT ;  /* 0x000000041f007c0c */ /* 0x000fca000bf06270 */
[----:B------:R-:W3:Y:S01]  /*03a0*/  @!P1 LDG.E R62, desc[UR8][R6.64+0x34] ;  /* 0x00003408063e9981 */ /* 0x000ee2000c1e1900 */
[----:B------:R-:W-:-:S04]  /*03b0*/  ISETP.NE.AND P1, PT, R54, RZ, PT ;  /* 0x000000ff3600720c */ /* 0x000fc80003f25270 */
[----:B------:R-:W-:Y:S02]  /*03c0*/  P2R R57, PR, RZ, 0x2 ;  /* 0x00000002ff397803 */ /* 0x000fe40000000000 */
[----:B------:R-:W-:Y:S01]  /*03d0*/  ISETP.NE.AND P1, PT, R53, RZ, PT ;  /* 0x000000ff3500720c */ /* 0x000fe20003f25270 */
[----:B------:R-:W3:Y:S03]  /*03e0*/  @!P0 LDG.E R41, desc[UR8][R6.64+0x2c] ;  /* 0x00002c0806298981 */ /* 0x000ee6000c1e1900 */
[----:B------:R-:W-:Y:S02]  /*03f0*/  P2R R56, PR, RZ, 0x2 ;  /* 0x00000002ff387803 */ /* 0x000fe40000000000 */
[----:B------:R-:W-:Y:S02]  /*0400*/  ISETP.NE.AND P1, PT, R52, RZ, PT ;  /* 0x000000ff3400720c */ /* 0x000fe40003f25270 */
[----:B------:R-:W-:-:S02]  /*0410*/  P2R R60, PR, RZ, 0x1 ;  /* 0x00000001ff3c7803 */ /* 0x000fc40000000000 */
[----:B------:R-:W-:Y:S02]  /*0420*/  P2R R55, PR, RZ, 0x2 ;  /* 0x00000002ff377803 */ /* 0x000fe40000000000 */
[----:B------:R-:W-:Y:S02]  /*0430*/  ISETP.GE.AND P0, PT, R32, UR4, PT ;  /* 0x0000000420007c0c */ /* 0x000fe4000bf06270 */
[----:B------:R-:W-:Y:S01]  /*0440*/  ISETP.NE.AND P1, PT, R51, RZ, PT ;  /* 0x000000ff3300720c */ /* 0x000fe20003f25270 */
[----:B------:R-:W-:-:S03]  /*0450*/  VIADD R32, R9, 0xf ;  /* 0x0000000f09207836 */ /* 0x000fc60000000000 */
[----:B------:R-:W-:Y:S02]  /*0460*/  P2R R54, PR, RZ, 0x2 ;  /* 0x00000002ff367803 */ /* 0x000fe40000000000 */
[----:B------:R-:W-:Y:S02]  /*0470*/  ISETP.NE.AND P1, PT, R50, RZ, PT ;  /* 0x000000ff3200720c */ /* 0x000fe40003f25270 */
[----:B------:R-:W-:Y:S02]  /*0480*/  ISETP.GE.AND P3, PT, R32, UR4, PT ;  /* 0x0000000420007c0c */ /* 0x000fe4000bf66270 */
[----:B------:R-:W-:Y:S01]  /*0490*/  P2R R53, PR, RZ, 0x2 ;  /* 0x00000002ff357803 */ /* 0x000fe20000000000 */
[----:B------:R-:W3:Y:S01]  /*04a0*/  @!P0 LDG.E R42, desc[UR8][R6.64+0x30] ;  /* 0x00003008062a8981 */ /* 0x000ee2000c1e1900 */
[----:B------:R-:W-:Y:S01]  /*04b0*/  ISETP.NE.AND P1, PT, R49, RZ, PT ;  /* 0x000000ff3100720c */ /* 0x000fe20003f25270 */
[----:B------:R-:W-:-:S03]  /*04c0*/  VIADD R31, R9, 0xe ;  /* 0x0000000e091f7836 */ /* 0x000fc60000000000 */
[----:B------:R-:W-:Y:S01]  /*04d0*/  P2R R51, PR, RZ, 0x2 ;  /* 0x00000002ff337803 */ /* 0x000fe20000000000 */
[C---:B------:R-:W-:Y:S01]  /*04e0*/  VIADD R43, R9.reuse, 0x11 ;  /* 0x00000011092b7836 */ /* 0x040fe20000000000 */
[----:B------:R-:W-:Y:S01]  /*04f0*/  ISETP.NE.AND P1, PT, R48, RZ, PT ;  /* 0x000000ff3000720c */ /* 0x000fe20003f25270 */
[----:B------:R-:W-:Y:S01]  /*0500*/  VIADD R44, R9, 0x12 ;  /* 0x00000012092c7836 */ /* 0x000fe20000000000 */
[----:B------:R-:W-:Y:S02]  /*0510*/  ISETP.GE.AND P2, PT, R31, UR4, PT ;  /* 0x000000041f007c0c */ /* 0x000fe4000bf46270 */
[----:B------:R-:W-:Y:S02]  /*0520*/  P2R R49, PR, RZ, 0x2 ;  /* 0x00000002ff317803 */ /* 0x000fe40000000000 */
[----:B------:R-:W-:Y:S02]  /*0530*/  ISETP.NE.AND P1, PT, R47, RZ, PT ;  /* 0x000000ff2f00720c */ /* 0x000fe40003f25270 */
[----:B------:R-:W-:Y:S01]  /*0540*/  ISETP.GE.AND P4, PT, R33, UR4, PT ;  /* 0x0000000421007c0c */ /* 0x000fe2000bf86270 */
[----:B------:R-:W3:Y:S01]  /*0550*/  @!P3 LDG.E R47, desc[UR8][R6.64+0x3c] ;  /* 0x00003c08062fb981 */ /* 0x000ee2000c1e1900 */
[----:B------:R-:W-:-:S02]  /*0560*/  ISETP.GE.AND P5, PT, R43, UR4, PT ;  /* 0x000000042b007c0c */ /* 0x000fc4000bfa6270 */
[----:B------:R-:W-:Y:S02]  /*0570*/  ISETP.GE.AND P6, PT, R44, UR4, PT ;  /* 0x000000042c007c0c */ /* 0x000fe4000bfc6270 */
[----:B------:R-:W-:Y:S02]  /*0580*/  P2R R48, PR, RZ, 0x2 ;  /* 0x00000002ff307803 */ /* 0x000fe40000000000 */
[----:B------:R-:W-:-:S04]  /*0590*/  ISETP.NE.AND P1, PT, R45, RZ, PT ;  /* 0x000000ff2d00720c */ /* 0x000fc80003f25270 */
[----:B------:R-:W-:Y:S01]  /*05a0*/  P2R R45, PR, RZ, 0x2 ;  /* 0x00000002ff2d7803 */ /* 0x000fe20000000000 */
[----:B0-----:R-:W-:Y:S01]  /*05b0*/  IMAD.WIDE.U32 R4, R9, 0x4, R4 ;  /* 0x0000000409047825 */ /* 0x001fe200078e0004 */
[----:B------:R-:W-:Y:S01]  /*05c0*/  ISETP.NE.AND P1, PT, R46, RZ, PT ;  /* 0x000000ff2e00720c */ /* 0x000fe20003f25270 */
[----:B------:R-:W3:Y:S01]  /*05d0*/  @!P4 LDG.E R50, desc[UR8][R6.64+0x40] ;  /* 0x000040080632c981 */ /* 0x000ee2000c1e1900 */
[----:B------:R-:W-:-:S03]  /*05e0*/  P2R R59, PR, RZ, 0x1 ;  /* 0x00000001ff3b7803 */ /* 0x000fc60000000000 */
[----:B------:R-:W3:Y:S01]  /*05f0*/  @!P2 LDG.E R46, desc[UR8][R6.64+0x38] ;  /* 0x00003808062ea981 */ /* 0x000ee2000c1e1900 */
[----:B------:R-:W-:Y:S01]  /*0600*/  ISETP.GE.AND P0, PT, R9, UR4, PT ;  /* 0x0000000409007c0c */ /* 0x000fe2000bf06270 */
[----:B------:R-:W-:Y:S01]  /*0610*/  IMAD.MOV.U32 R30, RZ, RZ, -0x1 ;  /* 0xffffffffff1e7424 */ /* 0x000fe200078e00ff */
[----:B------:R-:W0:Y:S01]  /*0620*/  S2UR UR6, SR_CgaCtaId ;  /* 0x00000000000679c3 */ /* 0x000e220000008800 */
[----:B------:R-:W3:Y:S01]  /*0630*/  @!P5 LDG.E R9, desc[UR8][R6.64+0x44] ;  /* 0x000044080609d981 */ /* 0x000ee2000c1e1900 */
[----:B------:R-:W-:Y:S01]  /*0640*/  IMAD.MOV.U32 R31, RZ, RZ, -0x1 ;  /* 0xffffffffff1f7424 */ /* 0x000fe200078e00ff */
[----:B------:R-:W1:Y:S02]  /*0650*/  LDCU.64 UR4, c[0x0][0x3a8] ;  /* 0x00007500ff0477ac */ /* 0x000e640008000a00 */
[----:B------:R-:W3:Y:S03]  /*0660*/  @!P6 LDG.E R52, desc[UR8][R6.64+0x48] ;  /* 0x000048080634e981 */ /* 0x000ee6000c1e1900 */
[----:B------:R-:W-:Y:S06]  /*0670*/  BAR.SYNC.DEFER_BLOCKING 0x0 ;  /* 0x0000000000007b1d */ /* 0x000fec0000010000 */
[----:B------:R0:W5:Y:S01]  /*0680*/  @!P1 LDG.E R3, desc[UR8][R4.64+0x4] ;  /* 0x0000040804039981 */ /* 0x000162000c1e1900 */
[----:B------:R-:W-:-:S02]  /*0690*/  IMAD.MOV.U32 R32, RZ, RZ, -0x1 ;  /* 0xffffffffff207424 */ /* 0x000fc400078e00ff */
[----:B------:R-:W-:Y:S01]  /*06a0*/  IMAD.MOV.U32 R33, RZ, RZ, -0x1 ;  /* 0xffffffffff217424 */ /* 0x000fe200078e00ff */
[----:B------:R0:W5:Y:S01]  /*06b0*/  @!P0 LDG.E R2, desc[UR8][R4.64] ;  /* 0x0000000804028981 */ /* 0x000162000c1e1900 */
[----:B--2---:R-:W-:Y:S01]  /*06c0*/  @!P1 LOP3.LUT R30, R8, 0x80000000, RZ, 0x3c, !PT ;  /* 0x80000000081e9812 */ /* 0x004fe200078e3cff */
[----:B------:R-:W-:Y:S01]  /*06d0*/  IMAD.MOV.U32 R29, RZ, RZ, -0x1 ;  /* 0xffffffffff1d7424 */ /* 0x000fe200078e00ff */
[----:B------:R-:W-:Y:S01]  /*06e0*/  ISETP.NE.AND P1, PT, R45, RZ, PT ;  /* 0x000000ff2d00720c */ /* 0x000fe20003f25270 */
[----:B------:R2:W5:Y:S01]  /*06f0*/  @!P2 LDG.E R24, desc[UR8][R4.64+0x38] ;  /* 0x000038080418a981 */ /* 0x000562000c1e1900 */
[----:B-1----:R-:W-:-:S03]  /*0700*/  UIADD3 UR7, UPT, UPT, UR4, 0x6, URZ ;  /* 0x0000000604077890 */ /* 0x002fc6000fffe0ff */
[----:B------:R2:W5:Y:S01]  /*0710*/  @!P3 LDG.E R25, desc[UR8][R4.64+0x3c] ;  /* 0x00003c080419b981 */ /* 0x000562000c1e1900 */
[----:B------:R-:W-:-:S03]  /*0720*/  UIADD3 UR5, UPT, UPT, -UR4, UR5, URZ ;  /* 0x0000000504057290 */ /* 0x000fc6000fffe1ff */
[----:B------:R2:W5:Y:S04]  /*0730*/  @!P4 LDG.E R26, desc[UR8][R4.64+0x40] ;  /* 0x00004008041ac981 */ /* 0x000568000c1e1900 */
[----:B----4-:R-:W-:Y:S01]  /*0740*/  @!P1 LOP3.LUT R31, R10, 0x80000000, RZ, 0x3c, !PT ;  /* 0x800000000a1f9812 */ /* 0x010fe200078e3cff */
[----:B------:R2:W5:Y:S01]  /*0750*/  @!P1 LDG.E R12, desc[UR8][R4.64+0x8] ;  /* 0x00000808040c9981 */ /* 0x000562000c1e1900 */
[----:B------:R-:W-:-:S03]  /*0760*/  ISETP.NE.AND P1, PT, R48, RZ, PT ;  /* 0x000000ff3000720c */ /* 0x000fc60003f25270 */
[----:B------:R2:W5:Y:S04]  /*0770*/  @!P5 LDG.E R27, desc[UR8][R4.64+0x44] ;  /* 0x00004408041bd981 */ /* 0x000568000c1e1900 */
[----:B------:R2:W5:Y:S06]  /*0780*/  @!P6 LDG.E R28, desc[UR8][R4.64+0x48] ;  /* 0x00004808041ce981 */ /* 0x00056c000c1e1900 */
[----:B---3--:R-:W-:Y:S01]  /*0790*/  @!P1 LOP3.LUT R32, R11, 0x80000000, RZ, 0x3c, !PT ;  /* 0x800000000b209812 */ /* 0x008fe200078e3cff */
[----:B------:R2:W5:Y:S01]  /*07a0*/  @!P1 LDG.E R13, desc[UR8][R4.64+0xc] ;  /* 0x00000c08040d9981 */ /* 0x000562000c1e1900 */
[----:B------:R-:W-:-:S13]  /*07b0*/  ISETP.NE.AND P1, PT, R49, RZ, PT ;  /* 0x000000ff3100720c */ /* 0x000fda0003f25270 */
[----:B------:R-:W-:Y:S01]  /*07c0*/  @!P1 LOP3.LUT R33, R34, 0x80000000, RZ, 0x3c, !PT ;  /* 0x8000000022219812 */ /* 0x000fe200078e3cff */
[----:B------:R2:W5:Y:S01]  /*07d0*/  @!P1 LDG.E R14, desc[UR8][R4.64+0x10] ;  /* 0x00001008040e9981 */ /* 0x000562000c1e1900 */
[----:B------:R-:W-:Y:S01]  /*07e0*/  ISETP.NE.AND P1, PT, R51, RZ, PT ;  /* 0x000000ff3300720c */ /* 0x000fe20003f25270 */
[----:B------:R-:W-:-:S12]  /*07f0*/  IMAD.MOV.U32 R34, RZ, RZ, -0x1 ;  /* 0xffffffffff227424 */ /* 0x000fd800078e00ff */
        /* <DEDUP_REMOVED lines=15> */
[----:B------:R-:W-:Y:S01]  /*08f0*/  IMAD.MOV.U32 R38, RZ, RZ, -0x1 ;  /* 0xffffffffff267424 */ /* 0x000fe200078e00ff */
[----:B------:R-:W-:Y:S02]  /*0900*/  @!P0 LOP3.LUT R29, R61, 0x80000000, RZ, 0x3c, !PT ;  /* 0x800000003d1d8812 */ /* 0x000fe400078e3cff */
[----:B------:R-:W-:-:S09]  /*0910*/  ISETP.NE.AND P0, PT, R60, RZ, PT ;  /* 0x000000ff3c00720c */ /* 0x000fd20003f05270 */
[----:B------:R-:W-:Y:S01]  /*0920*/  @!P1 LOP3.LUT R38, R39, 0x80000000, RZ, 0x3c, !PT ;  /* 0x8000000027269812 */ /* 0x000fe200078e3cff */
[----:B------:R2:W5:Y:S01]  /*0930*/  @!P1 LDG.E R19, desc[UR8][R4.64+0x24] ;  /* 0x0000240804139981 */ /* 0x000562000c1e1900 */
[----:B------:R-:W-:Y:S01]  /*0940*/  ISETP.NE.AND P1, PT, R57, RZ, PT ;  /* 0x000000ff3900720c */ /* 0x000fe20003f25270 */
[----:B------:R-:W-:Y:S02]  /*0950*/  IMAD.MOV.U32 R39, RZ, RZ, -0x1 ;  /* 0xffffffffff277424 */ /* 0x000fe400078e00ff */
[----:B------:R2:W5:Y:S10]  /*0960*/  @!P0 LDG.E R21, desc[UR8][R4.64+0x2c] ;  /* 0x00002c0804158981 */ /* 0x000574000c1e1900 */
[----:B------:R-:W-:Y:S01]  /*0970*/  @!P1 LOP3.LUT R39, R40, 0x80000000, RZ, 0x3c, !PT ;  /* 0x8000000028279812 */ /* 0x000fe200078e3cff */
[----:B------:R-:W-:Y:S01]  /*0980*/  IMAD.MOV.U32 R40, RZ, RZ, -0x1 ;  /* 0xffffffffff287424 */ /* 0x000fe200078e00ff */
[----:B------:R2:W5:Y:S01]  /*0990*/  @!P1 LDG.E R20, desc[UR8][R4.64+0x28] ;  /* 0x0000280804149981 */ /* 0x000562000c1e1900 */
[----:B------:R-:W-:-:S02]  /*09a0*/  @!P0 LOP3.LUT R40, R41, 0x80000000, RZ, 0x3c, !PT ;  /* 0x8000000029288812 */ /* 0x000fc400078e3cff */
[----:B------:R-:W-:Y:S02]  /*09b0*/  ISETP.NE.AND P1, PT, R58, RZ, PT ;  /* 0x000000ff3a00720c */ /* 0x000fe40003f25270 */
[----:B------:R-:W-:Y:S01]  /*09c0*/  ISETP.NE.AND P0, PT, R59, RZ, PT ;  /* 0x000000ff3b00720c */ /* 0x000fe20003f05270 */
[----:B------:R-:W-:Y:S01]  /*09d0*/  IMAD.MOV.U32 R41, RZ, RZ, -0x1 ;  /* 0xffffffffff297424 */ /* 0x000fe200078e00ff */
[----:B------:R-:W-:Y:S02]  /*09e0*/  UMOV UR4, 0x400 ;  /* 0x0000040000047882 */ /* 0x000fe40000000000 */
[----:B0-----:R-:W-:-:S07]  /*09f0*/  ULEA UR4, UR6, UR4, 0x18 ;  /* 0x0000000406047291 */ /* 0x001fce000f8ec0ff */
[----:B------:R2:W5:Y:S02]  /*0a00*/  @!P1 LDG.E R23, desc[UR8][R4.64+0x34] ;  /* 0x0000340804179981 */ /* 0x000564000c1e1900 */
[----:B------:R-:W-:Y:S02]  /*0a10*/  @!P0 LOP3.LUT R41, R42, 0x80000000, RZ, 0x3c, !PT ;  /* 0x800000002a298812 */ /* 0x000fe400078e3cff */
[----:B------:R2:W5:Y:S01]  /*0a20*/  @!P0 LDG.E R22, desc[UR8][R4.64+0x30] ;  /* 0x0000300804168981 */ /* 0x000562000c1e1900 */
[----:B------:R-:W0:Y:S01]  /*0a30*/  S2R R42, SR_LANEID ;  /* 0x00000000002a7919 */ /* 0x000e220000000000 */
[----:B------:R-:W-:Y:S01]  /*0a40*/  IMAD.MOV.U32 R45, RZ, RZ, -0x1 ;  /* 0xffffffffff2d7424 */ /* 0x000fe200078e00ff */
[----:B------:R-:W-:Y:S02]  /*0a50*/  @!P3 LOP3.LUT R45, R47, 0x80000000, RZ, 0x3c, !PT ;  /* 0x800000002f2db812 */ /* 0x000fe400078e3cff */
[----:B------:R-:W-:Y:S01]  /*0a60*/  LEA R47, R0, UR4, 0x2 ;  /* 0x00000004002f7c11 */ /* 0x000fe2000f8e10ff */
[----:B------:R-:W-:Y:S01]  /*0a70*/  IMAD.MOV.U32 R44, RZ, RZ, -0x1 ;  /* 0xffffffffff2c7424 */ /* 0x000fe200078e00ff */
[----:B------:R-:W-:-:S02]  /*0a80*/  SHF.R.U32.HI R124, RZ, 0x5, R0 ;  /* 0x00000005ff7c7819 */ /* 0x000fc40000011600 */
[----:B------:R-:W-:Y:S01]  /*0a90*/  @!P2 LOP3.LUT R44, R46, 0x80000000, RZ, 0x3c, !PT ;  /* 0x800000002e2ca812 */ /* 0x000fe200078e3cff */
[----:B------:R-:W-:Y:S02]  /*0aa0*/  IMAD R51, R0, 0x80, R47 ;  /* 0x0000008000337824 */ /* 0x000fe400078e022f */
[----:B------:R-:W-:Y:S01]  /*0ab0*/  IMAD.MOV.U32 R46, RZ, RZ, -0x1 ;  /* 0xffffffffff2e7424 */ /* 0x000fe200078e00ff */
[----:B------:R-:W-:Y:S01]  /*0ac0*/  @!P4 LOP3.LUT R46, R50, 0x80000000, RZ, 0x3c, !PT ;  /* 0x80000000322ec812 */ /* 0x000fe200078e3cff */
[----:B------:R-:W-:Y:S01]  /*0ad0*/  IMAD.MOV.U32 R43, RZ, RZ, -0x1 ;  /* 0xffffffffff2b7424 */ /* 0x000fe200078e00ff */
[----:B------:R-:W-:Y:S01]  /*0ae0*/  @!P1 LOP3.LUT R43, R62, 0x80000000, RZ, 0x3c, !PT ;  /* 0x800000003e2b9812 */ /* 0x000fe200078e3cff */
[----:B------:R-:W-:Y:S01]  /*0af0*/  IMAD.MOV.U32 R48, RZ, RZ, -0x1 ;  /* 0xffffffffff307424 */ /* 0x000fe200078e00ff */
[----:B------:R-:W-:Y:S01]  /*0b00*/  @!P5 LOP3.LUT R48, R9, 0x80000000, RZ, 0x3c, !PT ;  /* 0x800000000930d812 */ /* 0x000fe200078e3cff */
[----:B------:R-:W-:Y:S01]  /*0b10*/  IMAD.MOV.U32 R49, RZ, RZ, -0x1 ;  /* 0xffffffffff317424 */ /* 0x000fe200078e00ff */
[----:B------:R-:W-:Y:S01]  /*0b20*/  @!P6 LOP3.LUT R49, R52, 0x80000000, RZ, 0x3c, !PT ;  /* 0x800000003431e812 */ /* 0x000fe200078e3cff */
[----:B------:R-:W-:Y:S01]  /*0b30*/  IMAD R53, R0, -0x38, R51 ;  /* 0xffffffc800357824 */ /* 0x000fe200078e0233 */
[----:B------:R-:W-:Y:S01]  /*0b40*/  LEA R50, R124, UR4, 0x2 ;  /* 0x000000047c327c11 */ /* 0x000fe2000f8e10ff */
[----:B--2---:R-:W-:Y:S06]  /*0b50*/  BAR.SYNC.DEFER_BLOCKING 0x0 ;  /* 0x0000000000007b1d */ /* 0x004fec0000010000 */
.L_x_222:
[----:B------:R-:W-:Y:S01]  /*0b60*/  UISETP.LT.AND UP0, UPT, UR5, 0x6, UPT ;  /* 0x000000060500788c */ /* 0x000fe2000bf01270 */
[----:B------:R-:W-:Y:S01]  /*0b70*/  STS [R47], RZ ;  /* 0x000000ff2f007388 */ /* 0x000fe20000000800 */
[----:B------:R-:W-:Y:S01]  /*0b80*/  UIADD3 UR6, UPT, UPT, UR7, -0x6, URZ ;  /* 0xfffffffa07067890 */ /* 0x000fe2000fffe0ff */
[----:B0-----:R-:W-:Y:S01]  /*0b90*/  ISETP.NE.AND P1, PT, R42, 0x1f, PT ;  /* 0x0000001f2a00780c */ /* 0x001fe20003f25270 */
[----:B------:R-:W-:Y:S01]  /*0ba0*/  USEL UR4, UR5, 0x6, UP0 ;  /* 0x0000000605047887 */ /* 0x000fe20008000000 */
[----:B------:R-:W-:Y:S01]  /*0bb0*/  STS [R47+0x400], RZ ;  /* 0x000400ff2f007388 */ /* 0x000fe20000000800 */
[C---:B------:R-:W-:Y:S01]  /*0bc0*/  ISETP.NE.AND P2, PT, R124.reuse, 0x6, PT ;  /* 0x000000067c00780c */ /* 0x040fe20003f45270 */
[----:B------:R-:W-:Y:S01]  /*0bd0*/  UISETP.GE.AND UP0, UPT, UR7, UR10, UPT ;  /* 0x0000000a0700728c */ /* 0x000fe2000bf06270 */
[----:B-1----:R-:W-:Y:S01]  /*0be0*/  SHF.R.U32.HI R4, RZ, UR6, R29 ;  /* 0x00000006ff047c19 */ /* 0x002fe2000801161d */
[----:B------:R-:W-:Y:S01]  /*0bf0*/  UBMSK UR4, URZ, UR4 ;  /* 0x00000004ff04729b */ /* 0x000fe20008000000 */
[----:B------:R-:W-:Y:S01]  /*0c00*/  STS [R47+0x800], RZ ;  /* 0x000800ff2f007388 */ /* 0x000fe20000000800 */
[----:B------:R-:W-:-:S03]  /*0c10*/  ISETP.NE.AND P3, PT, R124, 0x7, PT ;  /* 0x000000077c00780c */ /* 0x000fc60003f65270 */
[----:B------:R-:W-:Y:S01]  /*0c20*/  STS [R47+0xc00], RZ ;  /* 0x000c00ff2f007388 */ /* 0x000fe20000000800 */
[----:B------:R-:W-:-:S03]  /*0c30*/  LOP3.LUT R4, R4, UR4, RZ, 0xc0, !PT ;  /* 0x0000000404047c12 */ /* 0x000fc6000f8ec0ff */
[----:B------:R-:W-:Y:S02]  /*0c40*/  STS [R47+0x1000], RZ ;  /* 0x001000ff2f007388 */ /* 0x000fe40000000800 */
[----:B------:R-:W-:Y:S01]  /*0c50*/  IMAD.SHL.U32 R5, R4, 0x400, RZ ;  /* 0x0000040004057824 */ /* 0x000fe200078e00ff */
[----:B------:R-:W-:Y:S01]  /*0c60*/  SHF.R.U32.HI R4, RZ, 0x4, R4 ;  /* 0x00000004ff047819 */ /* 0x000fe20000011604 */
[----:B------:R-:W-:Y:S03]  /*0c70*/  STS [R47+0x1400], RZ ;  /* 0x001400ff2f007388 */ /* 0x000fe60000000800 */
[----:B------:R-:W-:Y:S01]  /*0c80*/  LOP3.LUT R54, R5, 0x7c00, RZ, 0xc0, !PT ;  /* 0x00007c0005367812 */ /* 0x000fe200078ec0ff */
[----:B------:R-:W-:Y:S01]  /*0c90*/  STS [R47+0x1800], RZ ;  /* 0x001800ff2f007388 */ /* 0x000fe20000000800 */
[----:B------:R-:W-:-:S03]  /*0ca0*/  LOP3.LUT R4, R4, 0xffffffe, RZ, 0xc0, !PT ;  /* 0x0ffffffe04047812 */ /* 0x000fc600078ec0ff */
[----:B------:R-:W-:Y:S01]  /*0cb0*/  STS [R47+0x1c00], RZ ;  /* 0x001c00ff2f007388 */ /* 0x000fe20000000800 */
[----:B------:R-:W-:Y:S02]  /*0cc0*/  IADD3 R54, PT, PT, R4, R47, R54 ;  /* 0x0000002f04367210 */ /* 0x000fe40007ffe036 */
[----:B------:R-:W-:Y:S01]  /*0cd0*/  SHF.R.U32.HI R4, RZ, UR6, R30 ;  /* 0x00000006ff047c19 */ /* 0x000fe2000801161e */
[----:B------:R-:W-:Y:S03]  /*0ce0*/  STS [R47+0x2000], RZ ;  /* 0x002000ff2f007388 */ /* 0x000fe60000000800 */
[----:B------:R-:W-:Y:S01]  /*0cf0*/  LOP3.LUT R4, R4, UR4, RZ, 0xc0, !PT ;  /* 0x0000000404047c12 */ /* 0x000fe2000f8ec0ff */
[----:B------:R-:W-:Y:S04]  /*0d00*/  STS [R47+0x2400], RZ ;  /* 0x002400ff2f007388 */ /* 0x000fe80000000800 */
[----:B------:R-:W-:Y:S01]  /*0d10*/  STS [R47+0x2800], RZ ;  /* 0x002800ff2f007388 */ /* 0x000fe20000000800 */
[----:B------:R-:W-:Y:S01]  /*0d20*/  IMAD.SHL.U32 R5, R4, 0x400, RZ ;  /* 0x0000040004057824 */ /* 0x000fe200078e00ff */
[----:B------:R-:W-:-:S02]  /*0d30*/  SHF.R.U32.HI R4, RZ, 0x4, R4 ;  /* 0x00000004ff047819 */ /* 0x000fc40000011604 */
[----:B------:R-:W-:Y:S02]  /*0d40*/  STS [R47+0x2c00], RZ ;  /* 0x002c00ff2f007388 */ /* 0x000fe40000000800 */
[----:B------:R-:W-:Y:S02]  /*0d50*/  LOP3.LUT R56, R5, 0x7c00, RZ, 0xc0, !PT ;  /* 0x00007c0005387812 */ /* 0x000fe400078ec0ff */
        /* <DEDUP_REMOVED lines=32> */
[----:B------:R-:W0:Y:S02]  /*0f60*/  LDS.U16 R52, [R54] ;  /* 0x0000000036347984 */ /* 0x000e240000000400 */
[----:B0-----:R-:W-:-:S05]  /*0f70*/  VIADD R5, R52, 0x1 ;  /* 0x0000000134057836 */ /* 0x001fca0000000000 */
[----:B------:R0:W-:Y:S04]  /*0f80*/  STS.U16 [R54], R5 ;  /* 0x0000000536007388 */ /* 0x0001e80000000400 */
[----:B------:R-:W1:Y:S01]  /*0f90*/  LDS.U16 R57, [R56] ;  /* 0x0000000038397984 */ /* 0x000e620000000400 */
[----:B0-----:R-:W-:Y:S01]  /*0fa0*/  IMAD.SHL.U32 R5, R4, 0x400, RZ ;  /* 0x0000040004057824 */ /* 0x001fe200078e00ff */
[----:B------:R-:W-:-:S04]  /*0fb0*/  SHF.R.U32.HI R4, RZ, 0x4, R4 ;  /* 0x00000004ff047819 */ /* 0x000fc80000011604 */
[----:B------:R-:W-:Y:S02]  /*0fc0*/  LOP3.LUT R60, R5, 0x7c00, RZ, 0xc0, !PT ;  /* 0x00007c00053c7812 */ /* 0x000fe400078ec0ff */
[----:B------:R-:W-:-:S04]  /*0fd0*/  LOP3.LUT R4, R4, 0xffffffe, RZ, 0xc0, !PT ;  /* 0x0ffffffe04047812 */ /* 0x000fc800078ec0ff */
[----:B------:R-:W-:Y:S02]  /*0fe0*/  IADD3 R60, PT, PT, R4, R47, R60 ;  /* 0x0000002f043c7210 */ /* 0x000fe40007ffe03c */
[----:B------:R-:W-:-:S04]  /*0ff0*/  SHF.R.U32.HI R4, RZ, UR6, R33 ;  /* 0x00000006ff047c19 */ /* 0x000fc80008011621 */
[----:B------:R-:W-:-:S05]  /*1000*/  LOP3.LUT R4, R4, UR4, RZ, 0xc0, !PT ;  /* 0x0000000404047c12 */ /* 0x000fca000f8ec0ff */
[----:B------:R-:W-:Y:S01]  /*1010*/  IMAD.SHL.U32 R6, R4, 0x400, RZ ;  /* 0x0000040004067824 */ /* 0x000fe200078e00ff */
[----:B------:R-:W-:-:S04]  /*1020*/  SHF.R.U32.HI R4, RZ, 0x4, R4 ;  /* 0x00000004ff047819 */ /* 0x000fc80000011604 */
[----:B------:R-:W-:Y:S02]  /*1030*/  LOP3.LUT R6, R6, 0x7c00, RZ, 0xc0, !PT ;  /* 0x00007c0006067812 */ /* 0x000fe400078ec0ff */
[----:B------:R-:W-:-:S04]  /*1040*/  LOP3.LUT R4, R4, 0xffffffe, RZ, 0xc0, !PT ;  /* 0x0ffffffe04047812 */ /* 0x000fc800078ec0ff */
[----:B------:R-:W-:Y:S01]  /*1050*/  IADD3 R62, PT, PT, R4, R47, R6 ;  /* 0x0000002f043e7210 */ /* 0x000fe20007ffe006 */
[----:B-1----:R-:W-:Y:S01]  /*1060*/  VIADD R7, R57, 0x1 ;  /* 0x0000000139077836 */ /* 0x002fe20000000000 */
[----:B------:R-:W-:-:S04]  /*1070*/  SHF.R.U32.HI R4, RZ, UR6, R34 ;  /* 0x00000006ff047c19 */ /* 0x000fc80008011622 */
[----:B------:R-:W-:Y:S01]  /*1080*/  STS.U16 [R56], R7 ;  /* 0x0000000738007388 */ /* 0x000fe20000000400 */
[----:B------:R-:W-:-:S03]  /*1090*/  LOP3.LUT R4, R4, UR4, RZ, 0xc0, !PT ;  /* 0x0000000404047c12 */ /* 0x000fc6000f8ec0ff */
        /* <DEDUP_REMOVED lines=129> */
[----:B------:R-:W-:Y:S01]  /*18b0*/  SHF.R.U32.HI R4, RZ, UR6, R49 ;  /* 0x00000006ff047c19 */ /* 0x000fe20008011631 */
[----:B------:R-:W0:Y:S03]  /*18c0*/  S2UR UR6, SR_CgaCtaId ;  /* 0x00000000000679c3 */ /* 0x000e260000008800 */
[----:B------:R-:W-:Y:S01]  /*18d0*/  LOP3.LUT R4, R4, UR4, RZ, 0xc0, !PT ;  /* 0x0000000404047c12 */ /* 0x000fe2000f8ec0ff */
[----:B------:R-:W-:-:S04]  /*18e0*/  UMOV UR4, 0x400 ;  /* 0x0000040000047882 */ /* 0x000fc80000000000 */
[----:B------:R-:W-:Y:S01]  /*18f0*/  IMAD.SHL.U32 R6, R4, 0x400, RZ ;  /* 0x0000040004067824 */ /* 0x000fe200078e00ff */
[----:B------:R-:W-:-:S04]  /*1900*/  SHF.R.U32.HI R4, RZ, 0x4, R4 ;  /* 0x00000004ff047819 */ /* 0x000fc80000011604 */
[----:B------:R-:W-:Y:S02]  /*1910*/  LOP3.LUT R6, R6, 0x7c00, RZ, 0xc0, !PT ;  /* 0x00007c0006067812 */ /* 0x000fe400078ec0ff */
[----:B------:R-:W-:-:S04]  /*1920*/  LOP3.LUT R4, R4, 0xffffffe, RZ, 0xc0, !PT ;  /* 0x0ffffffe04047812 */ /* 0x000fc800078ec0ff */
[----:B------:R-:W-:Y:S01]  /*1930*/  IADD3 R90, PT, PT, R4, R47, R6 ;  /* 0x0000002f045a7210 */ /* 0x000fe20007ffe006 */
[----:B-1----:R-:W-:Y:S01]  /*1940*/  VIADD R7, R85, 0x1 ;  /* 0x0000000155077836 */ /* 0x002fe20000000000 */
[----:B0-----:R-:W-:-:S04]  /*1950*/  ULEA UR4, UR6, UR4, 0x18 ;  /* 0x0000000406047291 */ /* 0x001fc8000f8ec0ff */
[----:B------:R-:W-:Y:S04]  /*1960*/  STS.U16 [R84], R7 ;  /* 0x0000000754007388 */ /* 0x000fe80000000400 */
[----:B------:R-:W0:Y:S02]  /*1970*/  LDS.U16 R87, [R86] ;  /* 0x0000000056577984 */ /* 0x000e240000000400 */
[----:B0-----:R-:W-:-:S05]  /*1980*/  VIADD R5, R87, 0x1 ;  /* 0x0000000157057836 */ /* 0x001fca0000000000 */
[----:B------:R-:W-:Y:S04]  /*1990*/  STS.U16 [R86], R5 ;  /* 0x0000000556007388 */ /* 0x000fe80000000400 */
[----:B------:R-:W0:Y:S02]  /*19a0*/  LDS.U16 R89, [R88] ;  /* 0x0000000058597984 */ /* 0x000e240000000400 */
[----:B0-----:R-:W-:-:S05]  /*19b0*/  VIADD R7, R89, 0x1 ;  /* 0x0000000159077836 */ /* 0x001fca0000000000 */
[----:B------:R-:W-:Y:S04]  /*19c0*/  STS.U16 [R88], R7 ;  /* 0x0000000758007388 */ /* 0x000fe80000000400 */
[----:B------:R-:W0:Y:S02]  /*19d0*/  LDS.U16 R91, [R90] ;  /* 0x000000005a5b7984 */ /* 0x000e240000000400 */
[----:B0-----:R-:W-:-:S05]  /*19e0*/  VIADD R5, R91, 0x1 ;  /* 0x000000015b057836 */ /* 0x001fca0000000000 */
[----:B------:R-:W-:Y:S01]  /*19f0*/  STS.U16 [R90], R5 ;  /* 0x000000055a007388 */ /* 0x000fe20000000400 */
[----:B------:R-:W-:Y:S06]  /*1a00*/  BAR.SYNC.DEFER_BLOCKING 0x0 ;  /* 0x0000000000007b1d */ /* 0x000fec0000010000 */
[----:B------:R-:W-:Y:S04]  /*1a10*/  LDS R92, [R51] ;  /* 0x00000000335c7984 */ /* 0x000fe80000000800 */
[----:B------:R-:W0:Y:S04]  /*1a20*/  LDS R93, [R51+0x4] ;  /* 0x00000400335d7984 */ /* 0x000e280000000800 */
[----:B------:R-:W1:Y:S04]  /*1a30*/  LDS R94, [R51+0x8] ;  /* 0x00000800335e7984 */ /* 0x000e680000000800 */
[----:B------:R-:W2:Y:S04]  /*1a40*/  LDS R95, [R51+0xc] ;  /* 0x00000c00335f7984 */ /* 0x000ea80000000800 */
[----:B------:R-:W3:Y:S04]  /*1a50*/  LDS R96, [R51+0x10] ;  /* 0x0000100033607984 */ /* 0x000ee80000000800 */
[----:B------:R-:W4:Y:S04]  /*1a60*/  LDS R97, [R51+0x14] ;  /* 0x0000140033617984 */ /* 0x000f280000000800 */
[----:B------:R-:W4:Y:S04]  /*1a70*/  LDS R98, [R51+0x18] ;  /* 0x0000180033627984 */ /* 0x000f280000000800 */
[----:B------:R-:W4:Y:S04]  /*1a80*/  LDS R99, [R51+0x1c] ;  /* 0x00001c0033637984 */ /* 0x000f280000000800 */
[----:B------:R-:W4:Y:S04]  /*1a90*/  LDS R100, [R51+0x20] ;  /* 0x0000200033647984 */ /* 0x000f280000000800 */
[----:B------:R-:W4:Y:S04]  /*1aa0*/  LDS R101, [R51+0x24] ;  /* 0x0000240033657984 */ /* 0x000f280000000800 */
[----:B------:R-:W4:Y:S04]  /*1ab0*/  LDS R102, [R51+0x28] ;  /* 0x0000280033667984 */ /* 0x000f280000000800 */
[----:B------:R-:W4:Y:S01]  /*1ac0*/  LDS R103, [R51+0x2c] ;  /* 0x00002c0033677984 */ /* 0x000f220000000800 */
[----:B0-----:R-:W-:-:S03]  /*1ad0*/  IMAD.IADD R93, R92, 0x1, R93 ;  /* 0x000000015c5d7824 */ /* 0x001fc600078e025d */
[----:B------:R-:W0:Y:S01]  /*1ae0*/  LDS R104, [R51+0x30] ;  /* 0x0000300033687984 */ /* 0x000e220000000800 */
[----:B-1----:R-:W-:-:S03]  /*1af0*/  IMAD.IADD R94, R94, 0x1, R93 ;  /* 0x000000015e5e7824 */ /* 0x002fc600078e025d */
[----:B------:R-:W1:Y:S01]  /*1b00*/  LDS R105, [R51+0x34] ;  /* 0x0000340033697984 */ /* 0x000e620000000800 */
[----:B--2---:R-:W-:-:S03]  /*1b10*/  IMAD.IADD R95, R95, 0x1, R94 ;  /* 0x000000015f5f7824 */ /* 0x004fc600078e025e */
[----:B------:R-:W2:Y:S01]  /*1b20*/  LDS R106, [R51+0x38] ;  /* 0x00003800336a7984 */ /* 0x000ea20000000800 */
[----:B---3--:R-:W-:-:S03]  /*1b30*/  IMAD.IADD R96, R96, 0x1, R95 ;  /* 0x0000000160607824 */ /* 0x008fc600078e025f */
[----:B------:R-:W3:Y:S01]  /*1b40*/  LDS R107, [R51+0x3c] ;  /* 0x00003c00336b7984 */ /* 0x000ee20000000800 */
[----:B----4-:R-:W-:-:S03]  /*1b50*/  IMAD.IADD R97, R97, 0x1, R96 ;  /* 0x0000000161617824 */ /* 0x010fc600078e0260 */
[----:B------:R-:W4:Y:S01]  /*1b60*/  LDS R108, [R51+0x40] ;  /* 0x00004000336c7984 */ /* 0x000f220000000800 */
[----:B------:R-:W-:-:S03]  /*1b70*/  IMAD.IADD R98, R98, 0x1, R97 ;  /* 0x0000000162627824 */ /* 0x000fc600078e0261 */
        /* <DEDUP_REMOVED lines=31> */
[----:B------:R-:W-:-:S04]  /*1d70*/  IMAD.IADD R114, R114, 0x1, R113 ;  /* 0x0000000172727824 */ /* 0x000fc800078e0271 */
[----:B0-----:R-:W-:-:S04]  /*1d80*/  IMAD.IADD R115, R115, 0x1, R114 ;  /* 0x0000000173737824 */ /* 0x001fc800078e0272 */
[----:B-1----:R-:W-:-:S04]  /*1d90*/  IMAD.IADD R116, R116, 0x1, R115 ;  /* 0x0000000174747824 */ /* 0x002fc800078e0273 */
[----:B--2---:R-:W-:-:S04]  /*1da0*/  IMAD.IADD R117, R117, 0x1, R116 ;  /* 0x0000000175757824 */ /* 0x004fc800078e0274 */
[----:B---3--:R-:W-:-:S04]  /*1db0*/  IMAD.IADD R118, R118, 0x1, R117 ;  /* 0x0000000176767824 */ /* 0x008fc800078e0275 */
[----:B----4-:R-:W-:-:S04]  /*1dc0*/  IMAD.IADD R119, R119, 0x1, R118 ;  /* 0x0000000177777824 */ /* 0x010fc800078e0276 */
[----:B------:R-:W-:-:S04]  /*1dd0*/  IMAD.IADD R120, R120, 0x1, R119 ;  /* 0x0000000178787824 */ /* 0x000fc800078e0277 */
[----:B------:R-:W-:-:S04]  /*1de0*/  IMAD.IADD R121, R121, 0x1, R120 ;  /* 0x0000000179797824 */ /* 0x000fc800078e0278 */
[----:B------:R-:W-:-:S04]  /*1df0*/  IMAD.IADD R122, R122, 0x1, R121 ;  /* 0x000000017a7a7824 */ /* 0x000fc800078e0279 */
[----:B------:R-:W-:-:S04]  /*1e00*/  IMAD.IADD R123, R123, 0x1, R122 ;  /* 0x000000017b7b7824 */ /* 0x000fc800078e027a */
[----:B------:R-:W-:-:S05]  /*1e10*/  IMAD.IADD R125, R4, 0x1, R123 ;  /* 0x00000001047d7824 */ /* 0x000fca00078e027b */
        /* <DEDUP_REMOVED lines=8> */
[----:B------:R-:W0:Y:S02]  /*1ea0*/  SHFL.UP P0, R126, R127, 0x10, RZ ;  /* 0x060000007f7e7989 */ /* 0x000e2400000000ff */
[----:B0-----:R-:W-:Y:S01]  /*1eb0*/  @P0 IMAD.IADD R126, R127, 0x1, R126 ;  /* 0x000000017f7e0824 */ /* 0x001fe200078e027e */
[----:B------:R-:W-:-:S03]  /*1ec0*/  ISETP.NE.AND P0, PT, R124, 0x1, PT ;  /* 0x000000017c00780c */ /* 0x000fc60003f05270 */
[----:B------:R-:W-:Y:S01]  /*1ed0*/  IMAD.IADD R125, R126, 0x1, -R125 ;  /* 0x000000017e7d7824 */ /* 0x000fe200078e0a7d */
[----:B------:R-:W-:Y:S01]  /*1ee0*/  @!P1 STS [R50+0x8400], R126 ;  /* 0x0084007e32009388 */ /* 0x000fe20000000800 */
[----:B------:R-:W-:Y:S01]  /*1ef0*/  BAR.SYNC.DEFER_BLOCKING 0x0 ;  /* 0x0000000000007b1d */ /* 0x000fe20000010000 */
[----:B------:R-:W-:-:S05]  /*1f00*/  ISETP.NE.AND P1, PT, R124, 0x4, PT ;  /* 0x000000047c00780c */ /* 0x000fca0003f25270 */
[----:B------:R-:W0:Y:S04]  /*1f10*/  LDS.128 R4, [UR4+0x8400] ;  /* 0x00840004ff047984 */ /* 0x000e280008000c00 */
[----:B------:R-:W1:Y:S01]  /*1f20*/  LDS.128 R8, [UR4+0x8410] ;  /* 0x00841004ff087984 */ /* 0x000e620008000c00 */
[C---:B0-----:R-:W-:Y:S01]  /*1f30*/  SEL R55, R4.reuse, R55, !P0 ;  /* 0x0000003704377207 */ /* 0x041fe20004000000 */
[----:B------:R-:W-:Y:S01]  /*1f40*/  IMAD.IADD R5, R4, 0x1, R5 ;  /* 0x0000000104057824 */ /* 0x000fe200078e0205 */
[----:B------:R-:W-:-:S03]  /*1f50*/  ISETP.NE.AND P0, PT, R124, 0x2, PT ;  /* 0x000000027c00780c */ /* 0x000fc60003f05270 */
[----:B------:R-:W-:Y:S01]  /*1f60*/  IMAD.IADD R6, R6, 0x1, R5 ;  /* 0x0000000106067824 */ /* 0x000fe200078e0205 */
[----:B------:R-:W-:Y:S02]  /*1f70*/  SEL R55, R5, R55, !P0 ;  /* 0x0000003705377207 */ /* 0x000fe40004000000 */
[----:B------:R-:W-:Y:S01]  /*1f80*/  ISETP.NE.AND P0, PT, R124, 0x3, PT ;  /* 0x000000037c00780c */ /* 0x000fe20003f05270 */
[----:B------:R-:W-:-:S03]  /*1f90*/  IMAD.IADD R7, R7, 0x1, R6 ;  /* 0x0000000107077824 */ /* 0x000fc600078e0206 */
[----:B------:R-:W-:Y:S01]  /*1fa0*/  SEL R55, R6, R55, !P0 ;  /* 0x0000003706377207 */ /* 0x000fe20004000000 */
[C---:B-1----:R-:W-:Y:S01]  /*1fb0*/  IMAD.IADD R8, R7.reuse, 0x1, R8 ;  /* 0x0000000107087824 */ /* 0x042fe200078e0208 */
[----:B------:R-:W-:Y:S02]  /*1fc0*/  ISETP.NE.AND P0, PT, R124, 0x5, PT ;  /* 0x000000057c00780c */ /* 0x000fe40003f05270 */
[----:B------:R-:W-:Y:S01]  /*1fd0*/  SEL R55, R7, R55, !P1 ;  /* 0x0000003707377207 */ /* 0x000fe20004800000 */
[----:B------:R-:W-:Y:S01]  /*1fe0*/  IMAD.IADD R9, R9, 0x1, R8 ;  /* 0x0000000109097824 */ /* 0x000fe200078e0208 */
[----:B------:R-:W-:Y:S02]  /*1ff0*/  ISETP.NE.AND P1, PT, R42, RZ, PT ;  /* 0x000000ff2a00720c */ /* 0x000fe40003f25270 */
[----:B------:R-:W-:Y:S01]  /*2000*/  SEL R55, R8, R55, !P0 ;  /* 0x0000003708377207 */ /* 0x000fe20004000000 */
[----:B------:R-:W-:Y:S01]  /*2010*/  IMAD.IADD R10, R10, 0x1, R9 ;  /* 0x000000010a0a7824 */ /* 0x000fe200078e0209 */
[----:B------:R-:W-:-:S02]  /*2020*/  ISETP.GT.U32.AND P0, PT, R0, 0x1f, PT ;  /* 0x0000001f0000780c */ /* 0x000fc40003f04070 */
[----:B------:R-:W-:Y:S01]  /*2030*/  SEL R55, R9, R55, !P2 ;  /* 0x0000003709377207 */ /* 0x000fe20005000000 */
[----:B------:R-:W-:Y:S01]  /*2040*/  IMAD.IADD R11, R11, 0x1, R10 ;  /* 0x000000010b0b7824 */ /* 0x000fe200078e020a */
[----:B------:R-:W-:Y:S02]  /*2050*/  ISETP.GT.U32.OR P2, PT, R0, 0x1f, P1 ;  /* 0x0000001f0000780c */ /* 0x000fe40000f44470 */
[----:B------:R-:W-:Y:S02]  /*2060*/  SEL R4, R125, RZ, P1 ;  /* 0x000000ff7d047207 */ /* 0x000fe40000800000 */
[----:B------:R-:W-:-:S05]  /*2070*/  SEL R55, R10, R55, !P3 ;  /* 0x000000370a377207 */ /* 0x000fca0005800000 */
[----:B------:R-:W-:Y:S01]  /*2080*/  @P0 IMAD.IADD R125, R55, 0x1, R4 ;  /* 0x00000001377d0824 */ /* 0x000fe200078e0204 */
[----:B------:R-:W-:-:S03]  /*2090*/  ISETP.NE.AND P0, PT, R0, RZ, PT ;  /* 0x000000ff0000720c */ /* 0x000fc60003f05270 */
[----:B------:R-:W-:-:S05]  /*20a0*/  @!P2 IMAD.U32 R125, R11, 0x10000, RZ ;  /* 0x000100000b7da824 */ /* 0x000fca00078e00ff */
[----:B------:R-:W-:Y:S01]  /*20b0*/  @!P2 STS [UR4+0x8428], R125 ;  /* 0x0084287dff00a988 */ /* 0x000fe20008000804 */
[----:B------:R-:W-:Y:S06]  /*20c0*/  BAR.SYNC.DEFER_BLOCKING 0x0 ;  /* 0x0000000000007b1d */ /* 0x000fec0000010000 */
[----:B------:R-:W0:Y:S02]  /*20d0*/  LDS R4, [UR4+0x8428] ;  /* 0x00842804ff047984 */ /* 0x000e240008000800 */
[----:B0-----:R-:W-:-:S05]  /*20e0*/  SEL R4, R4, RZ, P0 ;  /* 0x000000ff04047207 */ /* 0x001fca0000000000 */
[----:B------:R-:W-:-:S04]  /*20f0*/  IMAD.IADD R4, R4, 0x1, R125 ;  /* 0x0000000104047824 */ /* 0x000fc800078e027d */
[--C-:B------:R-:W-:Y:S01]  /*2100*/  IMAD.IADD R92, R92, 0x1, R4.reuse ;  /* 0x000000015c5c7824 */ /* 0x100fe200078e0204 */
[----:B------:R-:W-:Y:S01]  /*2110*/  STS [R51], R4 ;  /* 0x0000000433007388 */ /* 0x000fe20000000800 */
[--C-:B------:R-:W-:Y:S02]  /*2120*/  IMAD.IADD R6, R93, 0x1, R4.reuse ;  /* 0x000000015d067824 */ /* 0x100fe400078e0204 */
[--C-:B------:R-:W-:Y:S01]  /*2130*/  IMAD.IADD R94, R94, 0x1, R4.reuse ;  /* 0x000000015e5e7824 */ /* 0x100fe200078e0204 */
[----:B------:R-:W-:Y:S01]  /*2140*/  STS [R51+0x4], R92 ;  /* 0x0000045c33007388 */ /* 0x000fe20000000800 */
[--C-:B------:R-:W-:Y:S02]  /*2150*/  IMAD.IADD R8, R95, 0x1, R4.reuse ;  /* 0x000000015f087824 */ /* 0x100fe400078e0204 */
[--C-:B------:R-:W-:Y:S01]  /*2160*/  IMAD.IADD R96, R96, 0x1, R4.reuse ;  /* 0x0000000160607824 */ /* 0x100fe200078e0204 */
[----:B------:R-:W-:Y:S01]  /*2170*/  STS [R51+0x8], R6 ;  /* 0x0000080633007388 */ /* 0x000fe20000000800 */
[----:B------:R-:W-:-:S02]  /*2180*/  IMAD.IADD R10, R97, 0x1, R4 ;  /* 0x00000001610a7824 */ /* 0x000fc400078e0204 */
[--C-:B------:R-:W-:Y:S01]  /*2190*/  IMAD.IADD R98, R98, 0x1, R4.reuse ;  /* 0x0000000162627824 */ /* 0x100fe200078e0204 */
[----:B------:R-:W-:Y:S01]  /*21a0*/  STS [R51+0xc], R94 ;  /* 0x00000c5e33007388 */ /* 0x000fe20000000800 */
        /* <DEDUP_REMOVED lines=36> */
[----:B------:R-:W-:-:S03]  /*23f0*/  IMAD.IADD R150, R123, 0x1, R4 ;  /* 0x000000017b967824 */ /* 0x000fc600078e0204 */
[----:B------:R-:W-:Y:S04]  /*2400*/  STS [R51+0x40], R134 ;  /* 0x0000408633007388 */ /* 0x000fe80000000800 */
        /* <DEDUP_REMOVED lines=15> */
[----:B------:R-:W-:Y:S01]  /*2500*/  STS [R51+0x80], R150 ;  /* 0x0000809633007388 */ /* 0x000fe20000000800 */
[----:B------:R-:W-:Y:S06]  /*2510*/  BAR.SYNC.DEFER_BLOCKING 0x0 ;  /* 0x0000000000007b1d */ /* 0x000fec0000010000 */
[----:B------:R-:W0:Y:S04]  /*2520*/  LDS.U16 R5, [R54] ;  /* 0x0000000036057984 */ /* 0x000e280000000400 */
[----:B------:R-:W1:Y:S04]  /*2530*/  LDS.U16 R56, [R56] ;  /* 0x0000000038387984 */ /* 0x000e680000000400 */
[----:B------:R-:W2:Y:S04]  /*2540*/  LDS.U16 R58, [R58] ;  /* 0x000000003a3a7984 */ /* 0x000ea80000000400 */
[----:B------:R-:W3:Y:S04]  /*2550*/  LDS.U16 R60, [R60] ;  /* 0x000000003c3c7984 */ /* 0x000ee80000000400 */
[----:B------:R-:W4:Y:S04]  /*2560*/  LDS.U16 R62, [R62] ;  /* 0x000000003e3e7984 */ /* 0x000f280000000400 */
[----:B------:R-:W4:Y:S04]  /*2570*/  LDS.U16 R64, [R64] ;  /* 0x0000000040407984 */ /* 0x000f280000000400 */
[----:B------:R-:W4:Y:S04]  /*2580*/  LDS.U16 R66, [R66] ;  /* 0x0000000042427984 */ /* 0x000f280000000400 */
[----:B------:R-:W4:Y:S04]  /*2590*/  LDS.U16 R68, [R68] ;  /* 0x0000000044447984 */ /* 0x000f280000000400 */
[----:B------:R-:W4:Y:S04]  /*25a0*/  LDS.U16 R70, [R70] ;  /* 0x0000000046467984 */ /* 0x000f280000000400 */
[----:B------:R-:W4:Y:S04]  /*25b0*/  LDS.U16 R72, [R72] ;  /* 0x0000000048487984 */ /* 0x000f280000000400 */
[----:B------:R-:W4:Y:S01]  /*25c0*/  LDS.U16 R74, [R74] ;  /* 0x000000004a4a7984 */ /* 0x000f220000000400 */
[----:B0-----:R-:W-:-:S03]  /*25d0*/  IMAD.IADD R5, R52, 0x1, R5 ;  /* 0x0000000134057824 */ /* 0x001fc600078e0205 */
[----:B------:R-:W0:Y:S01]  /*25e0*/  LDS.U16 R76, [R76] ;  /* 0x000000004c4c7984 */ /* 0x000e220000000400 */
[----:B-1----:R-:W-:-:S03]  /*25f0*/  IMAD.IADD R56, R57, 0x1, R56 ;  /* 0x0000000139387824 */ /* 0x002fc600078e0238 */
[----:B------:R-:W1:Y:S01]  /*2600*/  LDS.U16 R78, [R78] ;  /* 0x000000004e4e7984 */ /* 0x000e620000000400 */
[----:B--2---:R-:W-:-:S03]  /*2610*/  IMAD.IADD R58, R59, 0x1, R58 ;  /* 0x000000013b3a7824 */ /* 0x004fc600078e023a */
[----:B------:R-:W2:Y:S01]  /*2620*/  LDS.U16 R80, [R80] ;  /* 0x0000000050507984 */ /* 0x000ea20000000400 */
[----:B---3--:R-:W-:-:S03]  /*2630*/  IMAD.IADD R60, R61, 0x1, R60 ;  /* 0x000000013d3c7824 */ /* 0x008fc600078e023c */
[----:B------:R-:W3:Y:S01]  /*2640*/  LDS.U16 R82, [R82] ;  /* 0x0000000052527984 */ /* 0x000ee20000000400 */
[----:B----4-:R-:W-:-:S03]  /*2650*/  IMAD.IADD R62, R63, 0x1, R62 ;  /* 0x000000013f3e7824 */ /* 0x010fc600078e023e */
[----:B------:R-:W4:Y:S01]  /*2660*/  LDS.U16 R84, [R84] ;  /* 0x0000000054547984 */ /* 0x000f220000000400 */
[----:B------:R-:W-:-:S03]  /*2670*/  IMAD.IADD R64, R65, 0x1, R64 ;  /* 0x0000000141407824 */ /* 0x000fc600078e0240 */
[----:B------:R-:W4:Y:S01]  /*2680*/  LDS.U16 R86, [R86] ;  /* 0x0000000056567984 */ /* 0x000f220000000400 */
[----:B------:R-:W-:-:S03]  /*2690*/  IMAD.IADD R66, R67, 0x1, R66 ;  /* 0x0000000143427824 */ /* 0x000fc600078e0242 */
[----:B------:R-:W4:Y:S01]  /*26a0*/  LDS.U16 R88, [R88] ;  /* 0x0000000058587984 */ /* 0x000f220000000400 */
[----:B------:R-:W-:-:S03]  /*26b0*/  IMAD.IADD R68, R69, 0x1, R68 ;  /* 0x0000000145447824 */ /* 0x000fc600078e0244 */
[----:B------:R-:W4:Y:S01]  /*26c0*/  LDS.U16 R90, [R90] ;  /* 0x000000005a5a7984 */ /* 0x000f220000000400 */
[----:B------:R-:W-:Y:S02]  /*26d0*/  IMAD.IADD R70, R71, 0x1, R70 ;  /* 0x0000000147467824 */ /* 0x000fe400078e0246 */
[----:B------:R-:W-:Y:S02]  /*26e0*/  IMAD.IADD R72, R73, 0x1, R72 ;  /* 0x0000000149487824 */ /* 0x000fe400078e0248 */
[----:B------:R-:W-:Y:S02]  /*26f0*/  IMAD.IADD R74, R75, 0x1, R74 ;  /* 0x000000014b4a7824 */ /* 0x000fe400078e024a */
[----:B0-----:R-:W-:Y:S02]  /*2700*/  IMAD.IADD R76, R77, 0x1, R76 ;  /* 0x000000014d4c7824 */ /* 0x001fe400078e024c */
[----:B-1----:R-:W-:Y:S02]  /*2710*/  IMAD.IADD R78, R79, 0x1, R78 ;  /* 0x000000014f4e7824 */ /* 0x002fe400078e024e */
[----:B--2---:R-:W-:-:S02]  /*2720*/  IMAD.IADD R80, R81, 0x1, R80 ;  /* 0x0000000151507824 */ /* 0x004fc400078e0250 */
[----:B---3--:R-:W-:Y:S02]  /*2730*/  IMAD.IADD R82, R83, 0x1, R82 ;  /* 0x0000000153527824 */ /* 0x008fe400078e0252 */
[----:B----4-:R-:W-:Y:S02]  /*2740*/  IMAD.IADD R84, R85, 0x1, R84 ;  /* 0x0000000155547824 */ /* 0x010fe400078e0254 */
[----:B------:R-:W-:Y:S02]  /*2750*/  IMAD.IADD R86, R87, 0x1, R86 ;  /* 0x0000000157567824 */ /* 0x000fe400078e0256 */
[----:B------:R-:W-:Y:S02]  /*2760*/  IMAD.IADD R88, R89, 0x1, R88 ;  /* 0x0000000159587824 */ /* 0x000fe400078e0258 */
[----:B------:R-:W-:Y:S01]  /*2770*/  IMAD.IADD R90, R91, 0x1, R90 ;  /* 0x000000015b5a7824 */ /* 0x000fe200078e025a */
[----:B------:R-:W-:Y:S06]  /*2780*/  BAR.SYNC.DEFER_BLOCKING 0x0 ;  /* 0x0000000000007b1d */ /* 0x000fec0000010000 */
[----:B------:R-:W-:Y:S05]  /*2790*/  BRA.U UP0, `(.L_x_221) ;  /* 0x0000000500987547 */ /* 0x000fea000b800000 */
[----:B------:R-:W-:Y:S01]  /*27a0*/  LEA R4, R5, UR4, 0x2 ;  /* 0x0000000405047c11 */ /* 0x000fe2000f8e10ff */
[----:B------:R-:W-:Y:S01]  /*27b0*/  UIADD3 UR7, UPT, UPT, UR7, 0x6, URZ ;  /* 0x0000000607077890 */ /* 0x000fe2000fffe0ff */
[----:B------:R-:W-:Y:S01]  /*27c0*/  LEA R5, R56, UR4, 0x2 ;  /* 0x0000000438057c11 */ /* 0x000fe2000f8e10ff */
[----:B------:R-:W-:Y:S01]  /*27d0*/  UIADD3 UR5, UPT, UPT, UR5, -0x6, URZ ;  /* 0xfffffffa05057890 */ /* 0x000fe2000fffe0ff */
[----:B------:R-:W-:Y:S01]  /*27e0*/  LEA R6, R58, UR4, 0x2 ;  /* 0x000000043a067c11 */ /* 0x000fe2000f8e10ff */
[----:B------:R1:W-:Y:S01]  /*27f0*/  STS [R4], R29 ;  /* 0x0000001d04007388 */ /* 0x0003e20000000800 */
[----:B------:R-:W-:Y:S02]  /*2800*/  LEA R7, R60, UR4, 0x2 ;  /* 0x000000043c077c11 */ /* 0x000fe4000f8e10ff */
[----:B------:R-:W-:Y:S01]  /*2810*/  LEA R8, R62, UR4, 0x2 ;  /* 0x000000043e087c11 */ /* 0x000fe2000f8e10ff */
[----:B------:R1:W-:Y:S01]  /*2820*/  STS [R5], R30 ;  /* 0x0000001e05007388 */ /* 0x0003e20000000800 */
[----:B------:R-:W-:-:S02]  /*2830*/  LEA R9, R64, UR4, 0x2 ;  /* 0x0000000440097c11 */ /* 0x000fc4000f8e10ff */
[----:B------:R-:W-:Y:S01]  /*2840*/  LEA R10, R66, UR4, 0x2 ;  /* 0x00000004420a7c11 */ /* 0x000fe2000f8e10ff */
[----:B------:R1:W-:Y:S01]  /*2850*/  STS [R6], R31 ;  /* 0x0000001f06007388 */ /* 0x0003e20000000800 */
[----:B------:R-:W-:Y:S02]  /*2860*/  LEA R11, R68, UR4, 0x2 ;  /* 0x00000004440b7c11 */ /* 0x000fe4000f8e10ff */
        /* <DEDUP_REMOVED lines=16> */
[----:B------:R1:W-:Y:S04]  /*2970*/  STS [R52], R37 ;  /* 0x0000002534007388 */ /* 0x0003e80000000800 */
        /* <DEDUP_REMOVED lines=9> */
[----:B------:R1:W-:Y:S01]  /*2a10*/  STS [R64], R49 ;  /* 0x0000003140007388 */ /* 0x0003e20000000800 */
[----:B------:R-:W-:Y:S06]  /*2a20*/  BAR.SYNC.DEFER_BLOCKING 0x0 ;  /* 0x0000000000007b1d */ /* 0x000fec0000010000 */
[----:B------:R1:W2:Y:S04]  /*2a30*/  LDS R29, [R53] ;  /* 0x00000000351d7984 */ /* 0x0002a80000000800 */
[----:B------:R1:W3:Y:S04]  /*2a40*/  LDS R30, [R53+0x4] ;  /* 0x00000400351e7984 */ /* 0x0002e80000000800 */
[----:B------:R1:W4:Y:S04]  /*2a50*/  LDS R31, [R53+0x8] ;  /* 0x00000800351f7984 */ /* 0x0003280000000800 */
[----:B------:R1:W0:Y:S04]  /*2a60*/  LDS R32, [R53+0xc] ;  /* 0x00000c0035207984 */ /* 0x0002280000000800 */
        /* <DEDUP_REMOVED lines=14> */
[----:B------:R1:W0:Y:S01]  /*2b50*/  LDS R49, [R53+0x48] ;  /* 0x0000480035317984 */ /* 0x0002220000000800 */
[----:B------:R-:W-:Y:S06]  /*2b60*/  BAR.SYNC.DEFER_BLOCKING 0x0 ;  /* 0x0000000000007b1d */ /* 0x000fec0000010000 */
[----:B-----5:R1:W-:Y:S04]  /*2b70*/  STS [R4], R2 ;  /* 0x0000000204007388 */ /* 0x0203e80000000800 */
        /* <DEDUP_REMOVED lines=19> */
[----:B------:R1:W0:Y:S04]  /*2cb0*/  LDS R2, [R53] ;  /* 0x0000000035027984 */ /* 0x0002280000000800 */
        /* <DEDUP_REMOVED lines=19> */
[----:B--234-:R-:W-:Y:S05]  /*2df0*/  BRA `(.L_x_222) ;  /* 0xffffffdc00587947 */ /* 0x01cfea000383ffff */
.L_x_221:
[----:B------:R-:W-:Y:S01]  /*2e00*/  LEA R5, R5, UR4, 0x2 ;  /* 0x0000000405057c11 */ /* 0x000fe2000f8e10ff */
[----:B------:R-:W-:Y:S01]  /*2e10*/  IMAD R53, R0, -0x48, R53 ;  /* 0xffffffb800357824 */ /* 0x000fe200078e0235 */
[----:B------:R-:W-:Y:S01]  /*2e20*/  LEA R56, R56, UR4, 0x2 ;  /* 0x0000000438387c11 */ /* 0x000fe2000f8e10ff */
[----:B------:R-:W0:Y:S01]  /*2e30*/  LDCU.64 UR6, c[0x0][0x3a0] ;  /* 0x00007400ff0677ac */ /* 0x000e220008000a00 */
[----:B------:R-:W-:Y:S01]  /*2e40*/  LEA R58, R58, UR4, 0x2 ;  /* 0x000000043a3a7c11 */ /* 0x000fe2000f8e10ff */
[----:B------:R-:W-:Y:S01]  /*2e50*/  STS [R5], R29 ;  /* 0x0000001d05007388 */ /* 0x000fe20000000800 */
[----:B------:R-:W-:Y:S02]  /*2e60*/  LEA R60, R60, UR4, 0x2 ;  /* 0x000000043c3c7c11 */ /* 0x000fe4000f8e10ff */
[----:B------:R-:W-:Y:S01]  /*2e70*/  LEA R62, R62, UR4, 0x2 ;  /* 0x000000043e3e7c11 */ /* 0x000fe2000f8e10ff */
[----:B------:R-:W-:Y:S01]  /*2e80*/  STS [R56], R30 ;  /* 0x0000001e38007388 */ /* 0x000fe20000000800 */
[----:B------:R-:W-:-:S02]  /*2e90*/  LEA R64, R64, UR4, 0x2 ;  /* 0x0000000440407c11 */ /* 0x000fc4000f8e10ff */
[----:B------:R-:W-:Y:S01]  /*2ea0*/  LEA R66, R66, UR4, 0x2 ;  /* 0x0000000442427c11 */ /* 0x000fe2000f8e10ff */
[----:B------:R-:W-:Y:S01]  /*2eb0*/  STS [R58], R31 ;  /* 0x0000001f3a007388 */ /* 0x000fe20000000800 */
[----:B------:R-:W-:Y:S02]  /*2ec0*/  LEA R68, R68, UR4, 0x2 ;  /* 0x0000000444447c11 */ /* 0x000fe4000f8e10ff */
[----:B------:R-:W-:Y:S01]  /*2ed0*/  LEA R70, R70, UR4, 0x2 ;  /* 0x0000000446467c11 */ /* 0x000fe2000f8e10ff */
[----:B------:R-:W-:Y:S01]  /*2ee0*/  STS [R60], R32 ;  /* 0x000000203c007388 */ /* 0x000fe20000000800 */
[----:B------:R-:W-:Y:S02]  /*2ef0*/  LEA R72, R72, UR4, 0x2 ;  /* 0x0000000448487c11 */ /* 0x000fe4000f8e10ff */
[----:B------:R-:W-:Y:S01]  /*2f00*/  LEA R74, R74, UR4, 0x2 ;  /* 0x000000044a4a7c11 */ /* 0x000fe2000f8e10ff */
[----:B------:R-:W-:Y:S01]  /*2f10*/  STS [R62], R33 ;  /* 0x000000213e007388 */ /* 0x000fe20000000800 */
[----:B------:R-:W-:Y:S01]  /*2f20*/  LEA R76, R76, UR4, 0x2 ;  /* 0x000000044c4c7c11 */ /* 0x000fe2000f8e10ff */
[----:B0-----:R-:W-:Y:S01]  /*2f30*/  IMAD.U32 R4, RZ, RZ, UR7 ;  /* 0x00000007ff047e24 */ /* 0x001fe2000f8e00ff */
        /* <DEDUP_REMOVED lines=11> */
[----:B------:R-:W-:-:S03]  /*2ff0*/  ISETP.LT.U32.AND P2, PT, R0, UR6, PT ;  /* 0x0000000600007c0c */ /* 0x000fc6000bf41070 */
[----:B------:R-:W-:Y:S01]  /*3000*/  STS [R72], R38 ;  /* 0x0000002648007388 */ /* 0x000fe20000000800 */
[----:B------:R-:W-:-:S03]  /*3010*/  ISETP.GT.U32.AND.EX P2, PT, R4, RZ, PT, P2 ;  /* 0x000000ff0400720c */ /* 0x000fc60003f44120 */
[----:B------:R-:W-:Y:S04]  /*3020*/  STS [R74], R39 ;  /* 0x000000274a007388 */ /* 0x000fe80000000800 */
[----:B------:R-:W-:Y:S04]  /*3030*/  STS [R76], R40 ;  /* 0x000000284c007388 */ /* 0x000fe80000000800 */
[----:B------:R-:W-:Y:S04]  /*3040*/  STS [R78], R41 ;  /* 0x000000294e007388 */ /* 0x000fe80000000800 */
[----:B------:R-:W-:Y:S04]  /*3050*/  STS [R80], R43 ;  /* 0x0000002b50007388 */ /* 0x000fe80000000800 */
[----:B------:R-:W-:Y:S04]  /*3060*/  STS [R47], R44 ;  /* 0x0000002c2f007388 */ /* 0x000fe80000000800 */
[----:B------:R-:W-:Y:S04]  /*3070*/  STS [R84], R45 ;  /* 0x0000002d54007388 */ /* 0x000fe80000000800 */
[----:B------:R-:W-:Y:S04]  /*3080*/  STS [R51], R46 ;  /* 0x0000002e33007388 */ /* 0x000fe80000000800 */
[----:B------:R-:W-:Y:S04]  /*3090*/  STS [R88], R48 ;  /* 0x0000003058007388 */ /* 0x000fe80000000800 */
[----:B------:R-:W-:Y:S01]  /*30a0*/  STS [R90], R49 ;  /* 0x000000315a007388 */ /* 0x000fe20000000800 */
[----:B------:R-:W-:Y:S06]  /*30b0*/  BAR.SYNC.DEFER_BLOCKING 0x0 ;  /* 0x0000000000007b1d */ /* 0x000fec0000010000 */
[----:B------:R-:W0:Y:S04]  /*30c0*/  LDS R6, [R53] ;  /* 0x0000000035067984 */ /* 0x000e280000000800 */
[----:B------:R-:W1:Y:S04]  /*30d0*/  LDS R7, [R53+0x400] ;  /* 0x0004000035077984 */ /* 0x000e680000000800 */
[----:B------:R-:W2:Y:S04]  /*30e0*/  LDS R8, [R53+0x800] ;  /* 0x0008000035087984 */ /* 0x000ea80000000800 */
[----:B------:R-:W-:Y:S04]  /*30f0*/  LDS R9, [R53+0xc00] ;  /* 0x000c000035097984 */ /* 0x000fe80000000800 */
[----:B------:R-:W-:Y:S04]  /*3100*/  LDS R10, [R53+0x1000] ;  /* 0x00100000350a7984 */ /* 0x000fe80000000800 */
[----:B------:R-:W-:Y:S04]  /*3110*/  LDS R11, [R53+0x1400] ;  /* 0x00140000350b7984 */ /* 0x000fe80000000800 */
[----:B------:R-:W3:Y:S04]  /*3120*/  LDS R29, [R53+0x1800] ;  /* 0x00180000351d7984 */ /* 0x000ee80000000800 */
[----:B------:R-:W-:Y:S04]  /*3130*/  LDS R30, [R53+0x1c00] ;  /* 0x001c0000351e7984 */ /* 0x000fe80000000800 */
        /* <DEDUP_REMOVED lines=10> */
[----:B------:R-:W-:Y:S01]  /*31e0*/  LDS R41, [R53+0x4800] ;  /* 0x0048000035297984 */ /* 0x000fe20000000800 */
[----:B------:R-:W-:Y:S06]  /*31f0*/  BAR.SYNC.DEFER_BLOCKING 0x0 ;  /* 0x0000000000007b1d */ /* 0x000fec0000010000 */
[----:B-----5:R4:W-:Y:S04]  /*3200*/  STS [R5], R2 ;  /* 0x0000000205007388 */ /* 0x0209e80000000800 */
[----:B------:R0:W-:Y:S04]  /*3210*/  STS [R56], R3 ;  /* 0x0000000338007388 */ /* 0x0001e80000000800 */
[----:B------:R1:W-:Y:S01]  /*3220*/  STS [R58], R12 ;  /* 0x0000000c3a007388 */ /* 0x0003e20000000800 */
[----:B----4-:R-:W4:Y:S03]  /*3230*/  LDC.64 R4, c[0x0][0x398] ;  /* 0x0000e600ff047b82 */ /* 0x010f260000000a00 */
[----:B------:R-:W-:Y:S04]  /*3240*/  STS [R60], R13 ;  /* 0x0000000d3c007388 */ /* 0x000fe80000000800 */
[----:B------:R2:W-:Y:S01]  /*3250*/  STS [R62], R14 ;  /* 0x0000000e3e007388 */ /* 0x0005e20000000800 */
[----:B0-----:R-:W0:Y:S01]  /*3260*/  LDC.64 R2, c[0x0][0x388] ;  /* 0x0000e200ff027b82 */ /* 0x001e220000000a00 */
[----:B-1----:R-:W-:-:S02]  /*3270*/  VIADD R12, R0, 0x100 ;  /* 0x00000100000c7836 */ /* 0x002fc40000000000 */
[----:B------:R-:W-:Y:S04]  /*3280*/  STS [R64], R15 ;  /* 0x0000000f40007388 */ /* 0x000fe80000000800 */
[----:B------:R1:W-:Y:S01]  /*3290*/  STS [R66], R16 ;  /* 0x0000001042007388 */ /* 0x0003e20000000800 */
[----:B------:R-:W-:Y:S01]  /*32a0*/  ISETP.LT.U32.AND P4, PT, R12, UR6, PT ;  /* 0x000000060c007c0c */ /* 0x000fe2000bf81070 */
[C---:B--2---:R-:W-:Y:S01]  /*32b0*/  VIADD R14, R0.reuse, 0x200 ;  /* 0x00000200000e7836 */ /* 0x044fe20000000000 */
[----:B------:R-:W-:Y:S01]  /*32c0*/  LOP3.LUT R12, R0, 0x400, RZ, 0xfc, !PT ;  /* 0x00000400000c7812 */ /* 0x000fe200078efcff */
[----:B------:R-:W-:Y:S03]  /*32d0*/  STS [R68], R17 ;  /* 0x0000001144007388 */ /* 0x000fe60000000800 */
[----:B------:R-:W-:Y:S01]  /*32e0*/  ISETP.LT.U32.AND P3, PT, R14, UR6, PT ;  /* 0x000000060e007c0c */ /* 0x000fe2000bf61070 */
[----:B------:R-:W-:Y:S01]  /*32f0*/  STS [R70], R18 ;  /* 0x0000001246007388 */ /* 0x000fe20000000800 */
[----:B------:R-:W-:Y:S01]  /*3300*/  VIADD R14, R0, 0x500 ;  /* 0x00000500000e7836 */ /* 0x000fe20000000000 */
[----:B------:R-:W-:Y:S01]  /*3310*/  ISETP.LT.U32.AND P0, PT, R12, UR6, PT ;  /* 0x000000060c007c0c */ /* 0x000fe2000bf01070 */
[C---:B-1----:R-:W-:Y:S01]  /*3320*/  VIADD R16, R0.reuse, 0x300 ;  /* 0x0000030000107836 */ /* 0x042fe20000000000 */
[----:B------:R-:W-:Y:S01]  /*3330*/  STS [R72], R19 ;  /* 0x0000001348007388 */ /* 0x000fe20000000800 */
[----:B------:R-:W-:Y:S01]  /*3340*/  VIADD R12, R0, 0x600 ;  /* 0x00000600000c7836 */ /* 0x000fe20000000000 */
[----:B------:R-:W-:Y:S01]  /*3350*/  ISETP.LT.U32.AND P1, PT, R14, UR6, PT ;  /* 0x000000060e007c0c */ /* 0x000fe2000bf21070 */
[----:B------:R-:W-:Y:S01]  /*3360*/  IMAD.U32 R14, RZ, RZ, UR7 ;  /* 0x00000007ff0e7e24 */ /* 0x000fe2000f8e00ff */
[----:B------:R-:W-:Y:S01]  /*3370*/  STS [R74], R20 ;  /* 0x000000144a007388 */ /* 0x000fe20000000800 */
[----:B------:R-:W-:Y:S01]  /*3380*/  ISETP.LT.U32.AND P5, PT, R16, UR6, PT ;  /* 0x0000000610007c0c */ /* 0x000fe2000bfa1070 */
[----:B------:R-:W-:Y:S01]  /*3390*/  IMAD.U32 R16, RZ, RZ, UR7 ;  /* 0x00000007ff107e24 */ /* 0x000fe2000f8e00ff */
[----:B------:R-:W-:Y:S01]  /*33a0*/  ISETP.LT.U32.AND P6, PT, R12, UR6, PT ;  /* 0x000000060c007c0c */ /* 0x000fe2000bfc1070 */
[----:B------:R-:W-:Y:S01]  /*33b0*/  STS [R76], R21 ;  /* 0x000000154c007388 */ /* 0x000fe20000000800 */
[----:B0-----:R-:W-:Y:S01]  /*33c0*/  IMAD.WIDE.U32 R2, R0, 0x4, R2 ;  /* 0x0000000400027825 */ /* 0x001fe200078e0002 */
[----:B------:R-:W-:-:S02]  /*33d0*/  ISETP.GT.U32.AND.EX P3, PT, R14, RZ, PT, P3 ;  /* 0x000000ff0e00720c */ /* 0x000fc40003f64130 */
[----:B------:R-:W-:Y:S01]  /*33e0*/  STS [R78], R22 ;  /* 0x000000164e007388 */ /* 0x000fe20000000800 */
[----:B------:R-:W-:Y:S01]  /*33f0*/  ISETP.GT.U32.AND.EX P4, PT, R16, RZ, PT, P4 ;  /* 0x000000ff1000720c */ /* 0x000fe20003f84140 */
[----:B----4-:R-:W-:Y:S02]  /*3400*/  IMAD.WIDE.U32 R4, R0, 0x4, R4 ;  /* 0x0000000400047825 */ /* 0x010fe400078e0004 */
[----:B------:R0:W-:Y:S02]  /*3410*/  STS [R80], R23 ;  /* 0x0000001750007388 */ /* 0x0001e40000000800 */
[----:B------:R-:W-:Y:S02]  /*3420*/  IMAD.U32 R12, RZ, RZ, UR7 ;  /* 0x00000007ff0c7e24 */ /* 0x000fe4000f8e00ff */
[----:B------:R-:W-:Y:S03]  /*3430*/  STS [R47], R24 ;  /* 0x000000182f007388 */ /* 0x000fe60000000800 */
[----:B------:R-:W-:Y:S01]  /*3440*/  ISETP.GT.U32.AND.EX P5, PT, R12, RZ, PT, P5 ;  /* 0x000000ff0c00720c */ /* 0x000fe20003fa4150 */
[----:B------:R1:W-:Y:S01]  /*3450*/  STS [R84], R25 ;  /* 0x0000001954007388 */ /* 0x0003e20000000800 */
[----:B0-----:R-:W-:Y:S01]  /*3460*/  @P2 LOP3.LUT R23, R6, 0x80000000, RZ, 0x3c, !PT ;  /* 0x8000000006172812 */ /* 0x001fe200078e3cff */
[----:B------:R-:W-:-:S02]  /*3470*/  VIADD R6, R0, 0x700 ;  /* 0x0000070000067836 */ /* 0x000fc40000000000 */
[----:B------:R-:W-:Y:S04]  /*3480*/  STS [R51], R26 ;  /* 0x0000001a33007388 */ /* 0x000fe80000000800 */
[----:B------:R0:W-:Y:S01]  /*3490*/  STS [R88], R27 ;  /* 0x0000001b58007388 */ /* 0x0001e20000000800 */
[----:B-1----:R-:W-:-:S03]  /*34a0*/  @P4 LOP3.LUT R25, R7, 0x80000000, RZ, 0x3c, !PT ;  /* 0x8000000007194812 */ /* 0x002fc600078e3cff */
[----:B------:R-:W-:Y:S01]  /*34b0*/  STS [R90], R28 ;  /* 0x0000001c5a007388 */ /* 0x000fe20000000800 */
[----:B------:R-:W-:Y:S01]  /*34c0*/  BAR.SYNC.DEFER_BLOCKING 0x0 ;  /* 0x0000000000007b1d */ /* 0x000fe20000010000 */
[----:B0-----:R-:W-:Y:S01]  /*34d0*/  @P3 LOP3.LUT R27, R8, 0x80000000, RZ, 0x3c, !PT ;  /* 0x80000000081b3812 */ /* 0x001fe200078e3cff */
[----:B------:R-:W-:-:S05]  /*34e0*/  IMAD.U32 R8, RZ, RZ, UR7 ;  /* 0x00000007ff087e24 */ /* 0x000fca000f8e00ff */
[C---:B------:R-:W-:Y:S02]  /*34f0*/  ISETP.GT.U32.AND.EX P1, PT, R8.reuse, RZ, PT, P1 ;  /* 0x000000ff0800720c */ /* 0x040fe40003f24110 */
[----:B------:R-:W-:-:S13]  /*3500*/  ISETP.GT.U32.AND.EX P6, PT, R8, RZ, PT, P6 ;  /* 0x000000ff0800720c */ /* 0x000fda0003fc4160 */
[----:B---3--:R-:W-:Y:S01]  /*3510*/  @P6 LOP3.LUT R29, R29, 0x80000000, RZ, 0x3c, !PT ;  /* 0x800000001d1d6812 */ /* 0x008fe200078e3cff */
[----:B------:R-:W0:Y:S04]  /*3520*/  @P2 LDS R43, [R53] ;  /* 0x00000000352b2984 */ /* 0x000e280000000800 */
[----:B------:R-:W1:Y:S04]  /*3530*/  LDS R13, [R53+0x400] ;  /* 0x00040000350d7984 */ /* 0x000e680000000800 */
[----:B------:R-:W2:Y:S04]  /*3540*/  LDS R15, [R53+0x800] ;  /* 0x00080000350f7984 */ /* 0x000ea80000000800 */
[----:B------:R-:W3:Y:S04]  /*3550*/  LDS R17, [R53+0xc00] ;  /* 0x000c000035117984 */ /* 0x000ee80000000800 */
[----:B------:R-:W4:Y:S04]  /*3560*/  LDS R19, [R53+0x1000] ;  /* 0x0010000035137984 */ /* 0x000f280000000800 */
[----:B------:R-:W-:Y:S04]  /*3570*/  @P2 STG.E desc[UR8][R2.64], R23 ;  /* 0x0000001702002986 */ /* 0x000fe8000c101908 */
[----:B------:R-:W4:Y:S04]  /*3580*/  LDS R21, [R53+0x1400] ;  /* 0x0014000035157984 */ /* 0x000f280000000800 */
[----:B------:R-:W4:Y:S04]  /*3590*/  LDS R7, [R53+0x1800] ;  /* 0x0018000035077984 */ /* 0x000f280000000800 */
[----:B------:R-:W4:Y:S04]  /*35a0*/  LDS R23, [R53+0x1c00] ;  /* 0x001c000035177984 */ /* 0x000f280000000800 */
[----:B0-----:R0:W-:Y:S01]  /*35b0*/  @P2 STG.E desc[UR8][R4.64], R43 ;  /* 0x0000002b04002986 */ /* 0x0011e2000c101908 */
[----:B------:R-:W-:Y:S01]  /*35c0*/  ISETP.LT.U32.AND P2, PT, R6, UR6, PT ;  /* 0x0000000606007c0c */ /* 0x000fe2000bf41070 */
[----:B------:R-:W-:-:S02]  /*35d0*/  IMAD.U32 R6, RZ, RZ, UR7 ;  /* 0x00000007ff067e24 */ /* 0x000fc4000f8e00ff */
[----:B------:R2:W-:Y:S01]  /*35e0*/  @P4 STG.E desc[UR8][R2.64+0x400], R25 ;  /* 0x0004001902004986 */ /* 0x0005e2000c101908 */
[----:B------:R-:W-:Y:S02]  /*35f0*/  ISETP.GT.U32.AND.EX P2, PT, R8, RZ, PT, P2 ;  /* 0x000000ff0800720c */ /* 0x000fe40003f44120 */
[----:B------:R-:W-:Y:S01]  /*3600*/  ISETP.GT.U32.AND.EX P0, PT, R6, RZ, PT, P0 ;  /* 0x000000ff0600720c */ /* 0x000fe20003f04100 */
[----:B-1----:R-:W-:Y:S01]  /*3610*/  @P4 STG.E desc[UR8][R4.64+0x400], R13 ;  /* 0x0004000d04004986 */ /* 0x002fe2000c101908 */
[----:B------:R-:W-:Y:S02]  /*3620*/  LOP3.LUT R6, R0, 0x800, RZ, 0xfc, !PT ;  /* 0x0000080000067812 */ /* 0x000fe400078efcff */
[----:B0-----:R-:W-:Y:S01]  /*3630*/  @P5 LOP3.LUT R43, R9, 0x80000000, RZ, 0x3c, !PT ;  /* 0x80000000092b5812 */ /* 0x001fe200078e3cff */
[----:B------:R-:W-:Y:S01]  /*3640*/  @P3 STG.E desc[UR8][R2.64+0x800], R27 ;  /* 0x0008001b02003986 */ /* 0x000fe2000c101908 */
[----:B------:R-:W-:Y:S01]  /*3650*/  ISETP.LT.U32.AND P4, PT, R6, UR6, PT ;  /* 0x0000000606007c0c */ /* 0x000fe2000bf81070 */
[----:B------:R-:W-:-:S02]  /*3660*/  VIADD R6, R0, 0x900 ;  /* 0x0000090000067836 */ /* 0x000fc40000000000 */
[----:B------:R-:W0:Y:S04]  /*3670*/  LDS R9, [R53+0x2000] ;  /* 0x0020000035097984 */ /* 0x000e280000000800 */
[----:B--2---:R-:W-:Y:S01]  /*3680*/  @P0 LOP3.LUT R25, R10, 0x80000000, RZ, 0x3c, !PT ;  /* 0x800000000a190812 */ /* 0x004fe200078e3cff */
[----:B------:R-:W-:Y:S01]  /*3690*/  @P3 STG.E desc[UR8][R4.64+0x800], R15 ;  /* 0x0008000f04003986 */ /* 0x000fe2000c101908 */
[----:B------:R-:W-:Y:S01]  /*36a0*/  ISETP.LT.U32.AND P3, PT, R6, UR6, PT ;  /* 0x0000000606007c0c */ /* 0x000fe2000bf61070 */
[----:B------:R-:W-:Y:S02]  /*36b0*/  VIADD R6, R0, 0xa00 ;  /* 0x00000a0000067836 */ /* 0x000fe40000000000 */
[----:B------:R-:W-:Y:S01]  /*36c0*/  @P5 STG.E desc[UR8][R2.64+0xc00], R43 ;  /* 0x000c002b02005986 */ /* 0x000fe2000c101908 */
[----:B------:R-:W-:Y:S01]  /*36d0*/  ISETP.GT.U32.AND.EX P3, PT, R8, RZ, PT, P3 ;  /* 0x000000ff0800720c */ /* 0x000fe20003f64130 */
[----:B------:R-:W-:-:S02]  /*36e0*/  IMAD.U32 R10, RZ, RZ, UR7 ;  /* 0x00000007ff0a7e24 */ /* 0x000fc4000f8e00ff */
[----:B---3--:R1:W-:Y:S01]  /*36f0*/  @P5 STG.E desc[UR8][R4.64+0xc00], R17 ;  /* 0x000c001104005986 */ /* 0x0083e2000c101908 */
[----:B------:R-:W-:Y:S01]  /*3700*/  ISETP.LT.U32.AND P5, PT, R6, UR6, PT ;  /* 0x0000000606007c0c */ /* 0x000fe2000bfa1070 */
[----:B------:R-:W-:Y:S02]  /*3710*/  VIADD R6, R0, 0xb00 ;  /* 0x00000b0000067836 */ /* 0x000fe40000000000 */
[----:B------:R-:W2:Y:S01]  /*3720*/  LDS R13, [R53+0x2400] ;  /* 0x00240000350d7984 */ /* 0x000ea20000000800 */
[----:B------:R-:W-:-:S03]  /*3730*/  ISETP.GT.U32.AND.EX P5, PT, R8, RZ, PT, P5 ;  /* 0x000000ff0800720c */ /* 0x000fc60003fa4150 */
[----:B------:R-:W-:Y:S04]  /*3740*/  @P0 STG.E desc[UR8][R2.64+0x1000], R25 ;  /* 0x0010001902000986 */ /* 0x000fe8000c101908 */
[----:B----4-:R3:W-:Y:S01]  /*3750*/  @P0 STG.E desc[UR8][R4.64+0x1000], R19 ;  /* 0x0010001304000986 */ /* 0x0107e2000c101908 */
[----:B-1----:R-:W-:Y:S02]  /*3760*/  @P1 LOP3.LUT R17, R11, 0x80000000, RZ, 0x3c, !PT ;  /* 0x800000000b111812 */ /* 0x002fe400078e3cff */
[----:B------:R-:W-:Y:S01]  /*3770*/  ISETP.LT.U32.AND P0, PT, R6, UR6, PT ;  /* 0x0000000606007c0c */ /* 0x000fe2000bf01070 */
[----:B------:R-:W1:Y:S01]  /*3780*/  LDS R11, [R53+0x2800] ;  /* 0x00280000350b7984 */ /* 0x000e620000000800 */
[----:B------:R-:W-:Y:S01]  /*3790*/  IMAD.U32 R6, RZ, RZ, UR7 ;  /* 0x00000007ff067e24 */ /* 0x000fe2000f8e00ff */
[----:B------:R-:W-:-:S02]  /*37a0*/  @P5 LOP3.LUT R33, R33, 0x80000000, RZ, 0x3c, !PT ;  /* 0x8000000021215812 */ /* 0x000fc400078e3cff */
[----:B------:R-:W4:Y:S01]  /*37b0*/  LDS R15, [R53+0x2c00] ;  /* 0x002c0000350f7984 */ /* 0x000f220000000800 */
[----:B------:R-:W-:Y:S02]  /*37c0*/  ISETP.GT.U32.AND.EX P0, PT, R8, RZ, PT, P0 ;  /* 0x000000ff0800720c */ /* 0x000fe40003f04100 */
[----:B------:R-:W-:Y:S01]  /*37d0*/  ISETP.GT.U32.AND.EX P4, PT, R6, RZ, PT, P4 ;  /* 0x000000ff0600720c */ /* 0x000fe20003f84140 */
[----:B------:R-:W-:Y:S01]  /*37e0*/  @P1 STG.E desc[UR8][R2.64+0x1400], R17 ;  /* 0x0014001102001986 */ /* 0x000fe2000c101908 */
[----:B------:R-:W-:Y:S02]  /*37f0*/  LOP3.LUT R6, R0, 0xc00, RZ, 0xfc, !PT ;  /* 0x00000c0000067812 */ /* 0x000fe400078efcff */
[----:B---3--:R-:W-:Y:S01]  /*3800*/  @P2 LOP3.LUT R19, R30, 0x80000000, RZ, 0x3c, !PT ;  /* 0x800000001e132812 */ /* 0x008fe200078e3cff */
[----:B------:R-:W-:Y:S01]  /*3810*/  @P1 STG.E desc[UR8][R4.64+0x1400], R21 ;  /* 0x0014001504001986 */ /* 0x000fe2000c101908 */
[----:B------:R-:W-:Y:S01]  /*3820*/  ISETP.LT.U32.AND P1, PT, R6, UR6, PT ;  /* 0x0000000606007c0c */ /* 0x000fe2000bf21070 */
[----:B------:R-:W-:Y:S01]  /*3830*/  VIADD R6, R0, 0xd00 ;  /* 0x00000d0000067836 */ /* 0x000fe20000000000 */
[----:B------:R-:W-:Y:S01]  /*3840*/  @P3 LOP3.LUT R25, R32, 0x80000000, RZ, 0x3c, !PT ;  /* 0x8000000020193812 */ /* 0x000fe200078e3cff */
[----:B------:R-:W-:Y:S01]  /*3850*/  @P6 STG.E desc[UR8][R2.64+0x1800], R29 ;  /* 0x0018001d02006986 */ /* 0x000fe2000c101908 */
[----:B------:R-:W-:-:S03]  /*3860*/  ISETP.GT.U32.AND.EX P1, PT, R8, RZ, PT, P1 ;  /* 0x000000ff0800720c */ /* 0x000fc60003f24110 */
[----:B------:R-:W-:Y:S01]  /*3870*/  @P6 STG.E desc[UR8][R4.64+0x1800], R7 ;  /* 0x0018000704006986 */ /* 0x000fe2000c101908 */
[----:B------:R-:W-:Y:S01]  /*3880*/  ISETP.LT.U32.AND P6, PT, R6, UR6, PT ;  /* 0x0000000606007c0c */ /* 0x000fe2000bfc1070 */
[----:B------:R-:W-:Y:S01]  /*3890*/  VIADD R6, R0, 0xe00 ;  /* 0x00000e0000067836 */ /* 0x000fe20000000000 */
[----:B------:R-:W-:Y:S01]  /*38a0*/  @P4 LOP3.LUT R31, R31, 0x80000000, RZ, 0x3c, !PT ;  /* 0x800000001f1f4812 */ /* 0x000fe200078e3cff */
[----:B------:R-:W3:Y:S01]  /*38b0*/  LDS R7, [R53+0x3000] ;  /* 0x0030000035077984 */ /* 0x000ee20000000800 */
[----:B------:R-:W-:-:S03]  /*38c0*/  ISETP.GT.U32.AND.EX P6, PT, R10, RZ, PT, P6 ;  /* 0x000000ff0a00720c */ /* 0x000fc60003fc4160 */
[----:B------:R-:W-:Y:S02]  /*38d0*/  @P2 STG.E desc[UR8][R2.64+0x1c00], R19 ;  /* 0x001c001302002986 */ /* 0x000fe4000c101908 */
[----:B------:R-:W-:Y:S02]  /*38e0*/  @P1 LOP3.LUT R35, R35, 0x80000000, RZ, 0x3c, !PT ;  /* 0x8000000023231812 */ /* 0x000fe400078e3cff */
[----:B------:R-:W3:Y:S04]  /*38f0*/  LDS R17, [R53+0x3400] ;  /* 0x0034000035117984 */ /* 0x000ee80000000800 */
[----:B------:R-:W-:Y:S01]  /*3900*/  @P2 STG.E desc[UR8][R4.64+0x1c00], R23 ;  /* 0x001c001704002986 */ /* 0x000fe2000c101908 */
[----:B------:R-:W-:Y:S01]  /*3910*/  ISETP.LT.U32.AND P2, PT, R6, UR6, PT ;  /* 0x0000000606007c0c */ /* 0x000fe2000bf41070 */
[----:B------:R-:W-:-:S02]  /*3920*/  VIADD R6, R0, 0xf00 ;  /* 0x00000f0000067836 */ /* 0x000fc40000000000 */
[----:B------:R-:W-:Y:S01]  /*3930*/  @P4 STG.E desc[UR8][R2.64+0x2000], R31 ;  /* 0x0020001f02004986 */ /* 0x000fe2000c101908 */
[----:B------:R-:W-:-:S03]  /*3940*/  ISETP.GT.U32.AND.EX P2, PT, R12, RZ, PT, P2 ;  /* 0x000000ff0c00720c */ /* 0x000fc60003f44120 */
[----:B------:R-:W3:Y:S04]  /*3950*/  LDS R19, [R53+0x3800] ;  /* 0x0038000035137984 */ /* 0x000ee80000000800 */
[----:B0-----:R-:W-:Y:S01]  /*3960*/  @P4 STG.E desc[UR8][R4.64+0x2000], R9 ;  /* 0x0020000904004986 */ /* 0x001fe2000c101908 */
[----:B------:R-:W-:Y:S02]  /*3970*/  ISETP.LT.U32.AND P4, PT, R6, UR6, PT ;  /* 0x0000000606007c0c */ /* 0x000fe4000bf81070 */
[----:B------:R-:W-:Y:S01]  /*3980*/  LOP3.LUT R6, R0, 0x1000, RZ, 0xfc, !PT ;  /* 0x0000100000067812 */ /* 0x000fe200078efcff */
[----:B------:R-:W0:Y:S02]  /*3990*/  LDS R9, [R53+0x3c00] ;  /* 0x003c000035097984 */ /* 0x000e240000000800 */
[----:B------:R-:W-:-:S02]  /*39a0*/  @P2 LOP3.LUT R37, R37, 0x80000000, RZ, 0x3c, !PT ;  /* 0x8000000025252812 */ /* 0x000fc400078e3cff */
[----:B------:R-:W0:Y:S04]  /*39b0*/  LDS R21, [R53+0x4000] ;  /* 0x0040000035157984 */ /* 0x000e280000000800 */
[----:B------:R-:W0:Y:S04]  /*39c0*/  LDS R23, [R53+0x4400] ;  /* 0x0044000035177984 */ /* 0x000e280000000800 */
[----:B------:R-:W-:Y:S04]  /*39d0*/  @P3 STG.E desc[UR8][R2.64+0x2400], R25 ;  /* 0x0024001902003986 */ /* 0x000fe8000c101908 */
[----:B--2---:R2:W-:Y:S01]  /*39e0*/  @P3 STG.E desc[UR8][R4.64+0x2400], R13 ;  /* 0x0024000d04003986 */ /* 0x0045e2000c101908 */
[----:B------:R-:W-:Y:S01]  /*39f0*/  ISETP.LT.U32.AND P3, PT, R6, UR6, PT ;  /* 0x0000000606007c0c */ /* 0x000fe2000bf61070 */
[----:B------:R-:W-:-:S02]  /*3a00*/  VIADD R6, R0, 0x1100 ;  /* 0x0000110000067836 */ /* 0x000fc40000000000 */
[----:B------:R-:W-:Y:S01]  /*3a10*/  @P5 STG.E desc[UR8][R2.64+0x2800], R33 ;  /* 0x0028002102005986 */ /* 0x000fe2000c101908 */
[----:B------:R-:W-:Y:S01]  /*3a20*/  VIADD R0, R0, 0x1200 ;  /* 0x0000120000007836 */ /* 0x000fe20000000000 */
[----:B------:R-:W-:Y:S02]  /*3a30*/  ISETP.GT.U32.AND.EX P3, PT, R8, RZ, PT, P3 ;  /* 0x000000ff0800720c */ /* 0x000fe40003f64130 */
[----:B-1----:R1:W-:Y:S01]  /*3a40*/  @P5 STG.E desc[UR8][R4.64+0x2800], R11 ;  /* 0x0028000b04005986 */ /* 0x0023e2000c101908 */
[----:B------:R-:W-:Y:S01]  /*3a50*/  ISETP.LT.U32.AND P5, PT, R6, UR6, PT ;  /* 0x0000000606007c0c */ /* 0x000fe2000bfa1070 */
[----:B------:R-:W-:Y:S01]  /*3a60*/  IMAD.U32 R6, RZ, RZ, UR7 ;  /* 0x00000007ff067e24 */ /* 0x000fe2000f8e00ff */
[----:B--2---:R-:W-:-:S04]  /*3a70*/  @P0 LOP3.LUT R13, R34, 0x80000000, RZ, 0x3c, !PT ;  /* 0x80000000220d0812 */ /* 0x004fc800078e3cff */
[----:B------:R-:W-:Y:S01]  /*3a80*/  ISETP.GT.U32.AND.EX P4, PT, R6, RZ, PT, P4 ;  /* 0x000000ff0600720c */ /* 0x000fe20003f84140 */
[----:B------:R2:W-:Y:S03]  /*3a90*/  @P0 STG.E desc[UR8][R2.64+0x2c00], R13 ;  /* 0x002c000d02000986 */ /* 0x0005e6000c101908 */
[----:B------:R-:W-:Y:S01]  /*3aa0*/  @P3 LOP3.LUT R39, R39, 0x80000000, RZ, 0x3c, !PT ;  /* 0x8000000027273812 */ /* 0x000fe200078e3cff */
[----:B----4-:R4:W-:Y:S01]  /*3ab0*/  @P0 STG.E desc[UR8][R4.64+0x2c00], R15 ;  /* 0x002c000f04000986 */ /* 0x0109e2000c101908 */
[----:B------:R-:W-:Y:S01]  /*3ac0*/  ISETP.LT.U32.AND P0, PT, R0, UR6, PT ;  /* 0x0000000600007c0c */ /* 0x000fe2000bf01070 */
[----:B------:R-:W-:Y:S01]  /*3ad0*/  IMAD.U32 R0, RZ, RZ, UR7 ;  /* 0x00000007ff007e24 */ /* 0x000fe2000f8e00ff */
[----:B-1----:R-:W-:Y:S01]  /*3ae0*/  @P6 LOP3.LUT R11, R36, 0x80000000, RZ, 0x3c, !PT ;  /* 0x80000000240b6812 */ /* 0x002fe200078e3cff */
[----:B------:R1:W-:Y:S01]  /*3af0*/  @P1 STG.E desc[UR8][R2.64+0x3000], R35 ;  /* 0x0030002302001986 */ /* 0x0003e2000c101908 */
[----:B------:R-:W-:-:S02]  /*3b00*/  ISETP.GT.U32.AND.EX P0, PT, R6, RZ, PT, P0 ;  /* 0x000000ff0600720c */ /* 0x000fc40003f04100 */
[----:B------:R-:W-:Y:S01]  /*3b10*/  ISETP.GT.U32.AND.EX P5, PT, R0, RZ, PT, P5 ;  /* 0x000000ff0000720c */ /* 0x000fe20003fa4150 */
[----:B---3--:R1:W-:Y:S01]  /*3b20*/  @P1 STG.E desc[UR8][R4.64+0x3000], R7 ;  /* 0x0030000704001986 */ /* 0x0083e2000c101908 */
[----:B--2---:R-:W-:-:S03]  /*3b30*/  @P4 LOP3.LUT R13, R38, 0x80000000, RZ, 0x3c, !PT ;  /* 0x80000000260d4812 */ /* 0x004fc600078e3cff */
[----:B------:R1:W-:Y:S04]  /*3b40*/  @P6 STG.E desc[UR8][R2.64+0x3400], R11 ;  /* 0x0034000b02006986 */ /* 0x0003e8000c101908 */
[----:B------:R1:W-:Y:S04]  /*3b50*/  @P6 STG.E desc[UR8][R4.64+0x3400], R17 ;  /* 0x0034001104006986 */ /* 0x0003e8000c101908 */
[----:B------:R1:W-:Y:S01]  /*3b60*/  @P2 STG.E desc[UR8][R2.64+0x3800], R37 ;  /* 0x0038002502002986 */ /* 0x0003e2000c101908 */
[----:B----4-:R-:W-:-:S03]  /*3b70*/  @P5 LOP3.LUT R15, R40, 0x80000000, RZ, 0x3c, !PT ;  /* 0x80000000280f5812 */ /* 0x010fc600078e3cff */
[----:B------:R1:W-:Y:S04]  /*3b80*/  @P2 STG.E desc[UR8][R4.64+0x3800], R19 ;  /* 0x0038001304002986 */ /* 0x0003e8000c101908 */
[----:B------:R1:W-:Y:S04]  /*3b90*/  @P4 STG.E desc[UR8][R2.64+0x3c00], R13 ;  /* 0x003c000d02004986 */ /* 0x0003e8000c101908 */
[----:B0-----:R1:W-:Y:S04]  /*3ba0*/  @P4 STG.E desc[UR8][R4.64+0x3c00], R9 ;  /* 0x003c000904004986 */ /* 0x0013e8000c101908 */
[----:B------:R1:W-:Y:S04]  /*3bb0*/  @P3 STG.E desc[UR8][R2.64+0x4000], R39 ;  /* 0x0040002702003986 */ /* 0x0003e8000c101908 */
[----:B------:R1:W-:Y:S04]  /*3bc0*/  @P3 STG.E desc[UR8][R4.64+0x4000], R21 ;  /* 0x0040001504003986 */ /* 0x0003e8000c101908 */
[----:B------:R1:W-:Y:S04]  /*3bd0*/  @P5 STG.E desc[UR8][R2.64+0x4400], R15 ;  /* 0x0044000f02005986 */ /* 0x0003e8000c101908 */
[----:B------:R1:W-:Y:S01]  /*3be0*/  @P5 STG.E desc[UR8][R4.64+0x4400], R23 ;  /* 0x0044001704005986 */ /* 0x0003e2000c101908 */
[----:B------:R-:W-:Y:S05]  /*3bf0*/  @!P0 EXIT ;  /* 0x000000000000894d */ /* 0x000fea0003800000 */
[----:B------:R-:W0:Y:S01]  /*3c00*/  LDS R53, [R53+0x4800] ;  /* 0x0048000035357984 */ /* 0x000e220000000800 */
[----:B------:R-:W-:-:S05]  /*3c10*/  LOP3.LUT R41, R41, 0x80000000, RZ, 0x3c, !PT ;  /* 0x8000000029297812 */ /* 0x000fca00078e3cff */
[----:B------:R-:W-:Y:S04]  /*3c20*/  STG.E desc[UR8][R2.64+0x4800], R41 ;  /* 0x0048002902007986 */ /* 0x000fe8000c101908 */
[----:B0-----:R-:W-:Y:S01]  /*3c30*/  STG.E desc[UR8][R4.64+0x4800], R53 ;  /* 0x0048003504007986 */ /* 0x001fe2000c101908 */
[----:B------:R-:W-:Y:S05]  /*3c40*/  EXIT ;  /* 0x000000000000794d */ /* 0x000fea0003800000 */
.L_x_223:
        /* <DEDUP_REMOVED lines=11> */
.L_x_1568:


//--------------------- .text._ZN3cub18CUB_300001_SM_10006detail10radix_sort29DeviceRadixSortOnesweepKernelINS1_5radix10policy_hubIifyE10Policy1000ELNS0_9SortOrderE0EifyiiNS1_21identity_decomposer_tEEEvPT5_SB_PT3_PKSC_PT1_PKSG_PT2_PKSK_T4_iiT6_ --------------------------
	.section	.text._ZN3cub18CUB_300001_SM_10006detail10radix_sort29DeviceRadixSortOnesweepKernelINS1_5radix10policy_hubIifyE10Policy1000ELNS0_9SortOrderE0EifyiiNS1_21identity_decomposer_tEEEvPT5_SB_PT3_PKSC_PT1_PKSG_PT2_PKSK_T4_iiT6_,"ax",@progbits
	.align	128
        .global         _ZN3cub18CUB_300001_SM_10006detail10radix_sort29DeviceRadixSortOnesweepKernelINS1_5radix10policy_hubIifyE10Policy1000ELNS0_9SortOrderE0EifyiiNS1_21identity_decomposer_tEEEvPT5_SB_PT3_PKSC_PT1_PKSG_PT2_PKSK_T4_iiT6_
        .type           _ZN3cub18CUB_300001_SM_10006detail10radix_sort29DeviceRadixSortOnesweepKernelINS1_5radix10policy_hubIifyE10Policy1000ELNS0_9SortOrderE0EifyiiNS1_21identity_decomposer_tEEEvPT5_SB_PT3_PKSC_PT1_PKSG_PT2_PKSK_T4_iiT6_,@function
        .size           _ZN3cub18CUB_300001_SM_10006detail10radix_sort29DeviceRadixSortOnesweepKernelINS1_5radix10policy_hubIifyE10Policy1000ELNS0_9SortOrderE0EifyiiNS1_21identity_decomposer_tEEEvPT5_SB_PT3_PKSC_PT1_PKSG_PT2_PKSK_T4_iiT6_,(.L_x_1569 - _ZN3cub18CUB_300001_SM_10006detail10radix_sort29DeviceRadixSortOnesweepKernelINS1_5radix10policy_hubIifyE10Policy1000ELNS0_9SortOrderE0EifyiiNS1_21identity_decomposer_tEEEvPT5_SB_PT3_PKSC_PT1_PKSG_PT2_PKSK_T4_iiT6_)
        .other          _ZN3cub18CUB_300001_SM_10006detail10radix_sort29DeviceRadixSortOnesweepKernelINS1_5radix10policy_hubIifyE10Policy1000ELNS0_9SortOrderE0EifyiiNS1_21identity_decomposer_tEEEvPT5_SB_PT3_PKSC_PT1_PKSG_PT2_PKSK_T4_iiT6_,@"STO_CUDA_ENTRY STV_DEFAULT"
_ZN3cub18CUB_300001_SM_10006detail10radix_sort29DeviceRadixSortOnesweepKernelINS1_5radix10policy_hubIifyE10Policy1000ELNS0_9SortOrderE0EifyiiNS1_21identity_decomposer_tEEEvPT5_SB_PT3_PKSC_PT1_PKSG_PT2_PKSK_T4_iiT6_:
.text._ZN3cub18CUB_300001_SM_10006detail10radix_sort29DeviceRadixSortOnesweepKernelINS1_5radix10policy_hubIifyE10Policy1000ELNS0_9SortOrderE0EifyiiNS1_21identity_decomposer_tEEEvPT5_SB_PT3_PKSC_PT1_PKSG_PT2_PKSK_T4_iiT6_:
        /* <DEDUP_REMOVED lines=16> */
.L_x_225:
[----:B------:R-:W-:Y:S05]  /*0100*/  BSYNC.RECONVERGENT B0 ;  /* 0x0000000000007941 */ /* 0x000fea0003800200 */
.L_x_224:
        /* <DEDUP_REMOVED lines=35> */
.L_x_226:
        /* <DEDUP_REMOVED lines=76> */
.L_x_227:
        /* <DEDUP_REMOVED lines=19> */
.L_x_230:
        /* <DEDUP_REMOVED lines=21> */
.L_x_229:
[----:B------:R-:W-:Y:S05]  /*0a80*/  BSYNC.RECONVERGENT B0 ;  /* 0x0000000000007941 */ /* 0x000fea0003800200 */
.L_x_228:
        /* <DEDUP_REMOVED lines=18> */
.L_x_234:
[----:B------:R-:W-:Y:S05]  /*0bb0*/  BSYNC.RECONVERGENT B1 ;  /* 0x0000000000017941 */ /* 0x000fea0003800200 */
.L_x_233:
        /* <DEDUP_REMOVED lines=14> */
.L_x_235:
[----:B------:R-:W-:Y:S01]  /*0ca0*/  VIADD R6, R6, 0x1 ;  /* 0x0000000106067836 */ /* 0x000fe20000000000 */
[----:B------:R0:W-:Y:S04]  /*0cb0*/  STS [R0], RZ ;  /* 0x000000ff00007388 */ /* 0x0001e80000000800 */
[----:B------:R-:W-:Y:S01]  /*0cc0*/  ISETP.NE.AND P0, PT, R6, RZ, PT ;  /* 0x000000ff0600720c */ /* 0x000fe20003f05270 */
[----:B0-----:R-:W-:-:S12]  /*0cd0*/  VIADD R0, R0, 0x80 ;  /* 0x0000008000007836 */ /* 0x001fd80000000000 */
[----:B------:R-:W-:Y:S05]  /*0ce0*/  @P0 BRA `(.L_x_235) ;  /* 0xfffffffc00ec0947 */ /* 0x000fea000383ffff */
.L_x_232:
[----:B------:R-:W-:Y:S05]  /*0cf0*/  BSYNC.RECONVERGENT B0 ;  /* 0x0000000000007941 */ /* 0x000fea0003800200 */
.L_x_231:
        /* <DEDUP_REMOVED lines=130> */
.L_x_237:
[----:B------:R-:W-:Y:S05]  /*1520*/  BSYNC.RECONVERGENT B0 ;  /* 0x0000000000007941 */ /* 0x000fea0003800200 */
.L_x_236:
        /* <DEDUP_REMOVED lines=38> */
.L_x_246:
[----:B0-----:R-:W0:Y:S01]  /*1790*/  LDC.64 R4, c[0x0][0x380] ;  /* 0x0000e000ff047b82 */ /* 0x001e220000000a00 */
[----:B------:R-:W-:Y:S01]  /*17a0*/  VIADD R19, R10, 0xffffffff ;  /* 0xffffffff0a137836 */ /* 0x000fe20000000000 */
[----:B------:R-:W-:Y:S03]  /*17b0*/  BSSY B2, `(.L_x_243) ;  /* 0x0000008000027945 */ /* 0x000fe60003800000 */
[----:B------:R-:W-:-:S04]  /*17c0*/  IMAD R11, R19, 0x100, R3 ;  /* 0x00000100130b7824 */ /* 0x000fc800078e0203 */
[----:B0-----:R-:W-:-:S07]  /*17d0*/  IMAD.WIDE R4, R11, 0x4, R4 ;  /* 0x000000040b047825 */ /* 0x001fce00078e0204 */
.L_x_244:
[----:B------:R-:W-:Y:S05]  /*17e0*/  YIELD ;  /* 0x0000000000007946 */ /* 0x000fea0003800000 */
[----:B------:R0:W-:Y:S06]  /*17f0*/  MEMBAR.SC.CTA ;  /* 0x0000000000007992 */ /* 0x0001ec0000000000 */
[----:B0-----:R-:W2:Y:S02]  /*1800*/  LDG.E.STRONG.SYS R11, desc[UR6][R4.64] ;  /* 0x00000006040b7981 */ /* 0x001ea4000c1f5900 */
[----:B--2---:R-:W-:-:S13]  /*1810*/  ISETP.NE.AND P0, PT, R11, RZ, PT ;  /* 0x000000ff0b00720c */ /* 0x004fda0003f05270 */
[----:B------:R-:W-:Y:S05]  /*1820*/  @!P0 BRA `(.L_x_244) ;  /* 0xfffffffc00ec8947 */ /* 0x000fea000383ffff */
[----:B------:R-:W-:Y:S05]  /*1830*/  BSYNC B2 ;  /* 0x0000000000027941 */ /* 0x000fea0003800000 */
.L_x_243:
[----:B------:R-:W-:Y:S01]  /*1840*/  BSSY.RECONVERGENT B2, `(.L_x_245) ;  /* 0x0000006000027945 */ /* 0x000fe20003800200 */
[C---:B------:R-:W-:Y:S02]  /*1850*/  ISETP.GT.AND P0, PT, R11.reuse, -0x1, PT ;  /* 0xffffffff0b00780c */ /* 0x040fe40003f04270 */
[----:B------:R-:W-:Y:S01]  /*1860*/  LOP3.LUT R4, R11, 0x3fffffff, RZ, 0xc0, !PT ;  /* 0x3fffffff0b047812 */ /* 0x000fe200078ec0ff */
[----:B------:R-:W-:Y:S05]  /*1870*/  WARPSYNC.EXCLUSIVE R6 ;  /* 0x0000000006007348 */ /* 0x000fea0003a00000 */
[----:B------:R-:W-:-:S05]  /*1880*/  IMAD.IADD R17, R4, 0x1, R17 ;  /* 0x0000000104117824 */ /* 0x000fca00078e0211 */
[----:B------:R-:W-:-:S07]  /*1890*/  VOTE.ANY R6, PT, P0 ;  /* 0x0000000000067806 */ /* 0x000fce00000e0100 */
[----:B------:R-:W-:Y:S05]  /*18a0*/  BSYNC.RECONVERGENT B2 ;  /* 0x0000000000027941 */ /* 0x000fea0003800200 */
.L_x_245:
[----:B------:R-:W-:Y:S01]  /*18b0*/  ISETP.GT.U32.AND P1, PT, R10, 0x1, PT ;  /* 0x000000010a00780c */ /* 0x000fe20003f24070 */
[----:B------:R-:W-:-:S12]  /*18c0*/  IMAD.MOV.U32 R10, RZ, RZ, R19 ;  /* 0x000000ffff0a7224 */ /* 0x000fd800078e0013 */
[----:B------:R-:W-:Y:S05]  /*18d0*/  @P0 BRA P1, `(.L_x_246) ;  /* 0xfffffffc00ac0947 */ /* 0x000fea000083ffff */
[----:B------:R-:W-:Y:S05]  /*18e0*/  BSYNC B0 ;  /* 0x0000000000007941 */ /* 0x000fea0003800000 */
.L_x_242:
[----:B------:R1:W2:Y:S02]  /*18f0*/  LDS.64 R4, [R13+0x6600] ;  /* 0x006600000d047984 */ /* 0x0002a40000000a00 */
.L_x_241:
[C---:B------:R-:W-:Y:S01]  /*1900*/  IMAD.IADD R19, R17.reuse, 0x1, -R0 ;  /* 0x0000000111137824 */ /* 0x040fe200078e0a00 */
[----:B------:R-:W-:-:S04]  /*1910*/  LOP3.LUT R11, R17, 0x80000000, RZ, 0xfc, !PT ;  /* 0x80000000110b7812 */ /* 0x000fc800078efcff */
[C---:B0-2---:R-:W-:Y:S01]  /*1920*/  IADD3 R4, P0, PT, R19.reuse, R4, RZ ;  /* 0x0000000413047210 */ /* 0x045fe20007f1e0ff */
[----:B------:R0:W-:Y:S03]  /*1930*/  STG.E.STRONG.SYS desc[UR6][R14.64], R11 ;  /* 0x0000000b0e007986 */ /* 0x0001e6000c115906 */
[----:B------:R-:W-:-:S05]  /*1940*/  LEA.HI.X.SX32 R5, R19, R5, 0x1, P0 ;  /* 0x0000000513057211 */ /* 0x000fca00000f0eff */
[----:B------:R0:W-:Y:S04]  /*1950*/  STS.64 [R13+0x6600], R4 ;  /* 0x006600040d007388 */ /* 0x0001e80000000a00 */
.L_x_240:
[----:B------:R-:W-:Y:S05]  /*1960*/  BSYNC B1 ;  /* 0x0000000000017941 */ /* 0x000fea0003800000 */
.L_x_239:
        /* <DEDUP_REMOVED lines=17> */
.L_x_247:
        /* <DEDUP_REMOVED lines=28> */
.L_x_248:
        /* <DEDUP_REMOVED lines=56> */
.L_x_249:
        /* <DEDUP_REMOVED lines=19> */
.L_x_250:
        /* <DEDUP_REMOVED lines=51> */
.L_x_251:
        /* <DEDUP_REMOVED lines=22> */
.L_x_252:
        /* <DEDUP_REMOVED lines=56> */
.L_x_238:
        /* <DEDUP_REMOVED lines=38> */
.L_x_344:
        /* <DEDUP_REMOVED lines=25> */
.L_x_253:
        /* <DEDUP_REMOVED lines=44> */
.L_x_256:
[----:B------:R-:W-:Y:S05]  /*2fb0*/  BSYNC.RECONVERGENT B0 ;  /* 0x0000000000007941 */ /* 0x000fea0003800200 */
.L_x_255:
        /* <DEDUP_REMOVED lines=39> */
.L_x_258:
[----:B------:R-:W-:Y:S05]  /*3230*/  BSYNC.RECONVERGENT B0 ;  /* 0x0000000000007941 */ /* 0x000fea0003800200 */
.L_x_257:
        /* <DEDUP_REMOVED lines=35> */
.L_x_260:
[----:B------:R-:W-:Y:S05]  /*3470*/  BSYNC.RECONVERGENT B0 ;  /* 0x0000000000007941 */ /* 0x000fea0003800200 */
.L_x_259:
        /* <DEDUP_REMOVED lines=35> */
.L_x_262:
[----:B------:R-:W-:Y:S05]  /*36b0*/  BSYNC.RECONVERGENT B0 ;  /* 0x0000000000007941 */ /* 0x000fea0003800200 */
.L_x_261:
        /* <DEDUP_REMOVED lines=37> */
.L_x_264:
[----:B------:R-:W-:Y:S05]  /*3910*/  BSYNC.RECONVERGENT B0 ;  /* 0x0000000000007941 */ /* 0x000fea0003800200 */
.L_x_263:
        /* <DEDUP_REMOVED lines=37> */
.L_x_266:
[----:B------:R-:W-:Y:S05]  /*3b70*/  BSYNC.RECONVERGENT B0 ;  /* 0x0000000000007941 */ /* 0x000fea0003800200 */
.L_x_265:
        /* <DEDUP_REMOVED lines=37> */
.L_x_268:
[----:B------:R-:W-:Y:S05]  /*3dd0*/  BSYNC.RECONVERGENT B0 ;  /* 0x0000000000007941 */ /* 0x000fea0003800200 */
.L_x_267:
        /* <DEDUP_REMOVED lines=37> */
.L_x_270:
[----:B------:R-:W-:Y:S05]  /*4030*/  BSYNC.RECONVERGENT B0 ;  /* 0x0000000000007941 */ /* 0x000fea0003800200 */
.L_x_269:
        /* <DEDUP_REMOVED lines=37> */
.L_x_272:
[----:B------:R-:W-:Y:S05]  /*4290*/  BSYNC.RECONVERGENT B0 ;  /* 0x0000000000007941 */ /* 0x000fea0003800200 */
.L_x_271:
        /* <DEDUP_REMOVED lines=37> */
.L_x_274:
[----:B------:R-:W-:Y:S05]  /*44f0*/  BSYNC.RECONVERGENT B0 ;  /* 0x0000000000007941 */ /* 0x000fea0003800200 */
.L_x_273:
        /* <DEDUP_REMOVED lines=37> */
.L_x_276:
[----:B------:R-:W-:Y:S05]  /*4750*/  BSYNC.RECONVERGENT B0 ;  /* 0x0000000000007941 */ /* 0x000fea0003800200 */
.L_x_275:
        /* <DEDUP_REMOVED lines=37> */
.L_x_278:
[----:B------:R-:W-:Y:S05]  /*49b0*/  BSYNC.RECONVERGENT B0 ;  /* 0x0000000000007941 */ /* 0x000fea0003800200 */
.L_x_277:
        /* <DEDUP_REMOVED lines=37> */
.L_x_280:
[----:B------:R-:W-:Y:S05]  /*4c10*/  BSYNC.RECONVERGENT B0 ;  /* 0x0000000000007941 */ /* 0x000fea0003800200 */
.L_x_279:
        /* <DEDUP_REMOVED lines=39> */
.L_x_282:
[----:B------:R-:W-:Y:S05]  /*4e90*/  BSYNC.RECONVERGENT B0 ;  /* 0x0000000000007941 */ /* 0x000fea0003800200 */
.L_x_281:
        /* <DEDUP_REMOVED lines=39> */
.L_x_284:
[----:B------:R-:W-:Y:S05]  /*5110*/  BSYNC.RECONVERGENT B0 ;  /* 0x0000000000007941 */ /* 0x000fea0003800200 */
.L_x_283:
        /* <DEDUP_REMOVED lines=39> */
.L_x_286:
[----:B------:R-:W-:Y:S05]  /*5390*/  BSYNC.RECONVERGENT B0 ;  /* 0x0000000000007941 */ /* 0x000fea0003800200 */
.L_x_285:
        /* <DEDUP_REMOVED lines=36> */
.L_x_288:
[----:B------:R-:W-:Y:S05]  /*55e0*/  BSYNC.RECONVERGENT B0 ;  /* 0x0000000000007941 */ /* 0x000fea0003800200 */
.L_x_287:
        /* <DEDUP_REMOVED lines=35> */
.L_x_290:
[----:B------:R-:W-:Y:S05]  /*5820*/  BSYNC.RECONVERGENT B0 ;  /* 0x0000000000007941 */ /* 0x000fea0003800200 */
.L_x_289:
        /* <DEDUP_REMOVED lines=65> */
.L_x_298:
[----:B-1----:R-:W1:Y:S01]  /*5c40*/  LDC.64 R8, c[0x0][0x380] ;  /* 0x0000e000ff087b82 */ /* 0x002e620000000a00 */
[----:B------:R-:W-:Y:S01]  /*5c50*/  VIADD R17, R10, 0xffffffff ;  /* 0xffffffff0a117836 */ /* 0x000fe20000000000 */
[----:B------:R-:W-:Y:S03]  /*5c60*/  BSSY B2, `(.L_x_295) ;  /* 0x0000008000027945 */ /* 0x000fe60003800000 */
[----:B------:R-:W-:-:S04]  /*5c70*/  IMAD R11, R17, 0x100, R3 ;  /* 0x00000100110b7824 */ /* 0x000fc800078e0203 */
[----:B-1----:R-:W-:-:S07]  /*5c80*/  IMAD.WIDE R8, R11, 0x4, R8 ;  /* 0x000000040b087825 */ /* 0x002fce00078e0208 */
.L_x_296:
[----:B------:R-:W-:Y:S05]  /*5c90*/  YIELD ;  /* 0x0000000000007946 */ /* 0x000fea0003800000 */
[----:B------:R1:W-:Y:S06]  /*5ca0*/  MEMBAR.SC.CTA ;  /* 0x0000000000007992 */ /* 0x0003ec0000000000 */
[----:B-1----:R-:W2:Y:S02]  /*5cb0*/  LDG.E.STRONG.SYS R11, desc[UR6][R8.64] ;  /* 0x00000006080b7981 */ /* 0x002ea4000c1f5900 */
[----:B--2---:R-:W-:-:S13]  /*5cc0*/  ISETP.NE.AND P0, PT, R11, RZ, PT ;  /* 0x000000ff0b00720c */ /* 0x004fda0003f05270 */
[----:B------:R-:W-:Y:S05]  /*5cd0*/  @!P0 BRA `(.L_x_296) ;  /* 0xfffffffc00ec8947 */ /* 0x000fea000383ffff */
[----:B------:R-:W-:Y:S05]  /*5ce0*/  BSYNC B2 ;  /* 0x0000000000027941 */ /* 0x000fea0003800000 */
.L_x_295:
[----:B------:R-:W-:Y:S01]  /*5cf0*/  BSSY.RECONVERGENT B2, `(.L_x_297) ;  /* 0x0000006000027945 */ /* 0x000fe20003800200 */
[C---:B------:R-:W-:Y:S02]  /*5d00*/  ISETP.GT.AND P0, PT, R11.reuse, -0x1, PT ;  /* 0xffffffff0b00780c */ /* 0x040fe40003f04270 */
[----:B------:R-:W-:Y:S01]  /*5d10*/  LOP3.LUT R8, R11, 0x3fffffff, RZ, 0xc0, !PT ;  /* 0x3fffffff0b087812 */ /* 0x000fe200078ec0ff */
[----:B------:R-:W-:Y:S05]  /*5d20*/  WARPSYNC.EXCLUSIVE R6 ;  /* 0x0000000006007348 */ /* 0x000fea0003a00000 */
[----:B------:R-:W-:-:S05]  /*5d30*/  IMAD.IADD R13, R8, 0x1, R13 ;  /* 0x00000001080d7824 */ /* 0x000fca00078e020d */
[----:B------:R-:W-:-:S07]  /*5d40*/  VOTE.ANY R6, PT, P0 ;  /* 0x0000000000067806 */ /* 0x000fce00000e0100 */
[----:B------:R-:W-:Y:S05]  /*5d50*/  BSYNC.RECONVERGENT B2 ;  /* 0x0000000000027941 */ /* 0x000fea0003800200 */
.L_x_297:
[----:B------:R-:W-:Y:S01]  /*5d60*/  ISETP.GT.U32.AND P1, PT, R10, 0x1, PT ;  /* 0x000000010a00780c */ /* 0x000fe20003f24070 */
[----:B------:R-:W-:-:S12]  /*5d70*/  IMAD.MOV.U32 R10, RZ, RZ, R17 ;  /* 0x000000ffff0a7224 */ /* 0x000fd800078e0011 */
[----:B------:R-:W-:Y:S05]  /*5d80*/  @P0 BRA P1, `(.L_x_298) ;  /* 0xfffffffc00ac0947 */ /* 0x000fea000083ffff */
[----:B------:R-:W-:Y:S05]  /*5d90*/  BSYNC B0 ;  /* 0x0000000000007941 */ /* 0x000fea0003800000 */
.L_x_294:
[----:B------:R2:W3:Y:S02]  /*5da0*/  LDS.64 R8, [R19+0x6600] ;  /* 0x0066000013087984 */ /* 0x0004e40000000a00 */
.L_x_293:
        /* <DEDUP_REMOVED lines=9> */
.L_x_292:
[----:B------:R-:W-:Y:S05]  /*5e40*/  BSYNC B1 ;  /* 0x0000000000017941 */ /* 0x000fea0003800000 */
.L_x_291:
        /* <DEDUP_REMOVED lines=16> */
.L_x_299:
        /* <DEDUP_REMOVED lines=212> */
.L_x_300:
        /* <DEDUP_REMOVED lines=28> */
.L_x_303:
[----:B------:R-:W-:Y:S05]  /*6e50*/  BSYNC.RECONVERGENT B0 ;  /* 0x0000000000007941 */ /* 0x000fea0003800200 */
.L_x_302:
        /* <DEDUP_REMOVED lines=18> */
.L_x_305:
[----:B------:R-:W-:Y:S05]  /*6f80*/  BSYNC.RECONVERGENT B0 ;  /* 0x0000000000007941 */ /* 0x000fea0003800200 */
.L_x_304:
        /* <DEDUP_REMOVED lines=18> */
.L_x_307:
[----:B------:R-:W-:Y:S05]  /*70b0*/  BSYNC.RECONVERGENT B0 ;  /* 0x0000000000007941 */ /* 0x000fea0003800200 */
.L_x_306:
        /* <DEDUP_REMOVED lines=18> */
.L_x_309:
[----:B------:R-:W-:Y:S05]  /*71e0*/  BSYNC.RECONVERGENT B0 ;  /* 0x0000000000007941 */ /* 0x000fea0003800200 */
.L_x_308:
        /* <DEDUP_REMOVED lines=18> */
.L_x_311:
[----:B------:R-:W-:Y:S05]  /*7310*/  BSYNC.RECONVERGENT B0 ;  /* 0x0000000000007941 */ /* 0x000fea0003800200 */
.L_x_310:
        /* <DEDUP_REMOVED lines=18> */
.L_x_313:
[----:B------:R-:W-:Y:S05]  /*7440*/  BSYNC.RECONVERGENT B0 ;  /* 0x0000000000007941 */ /* 0x000fea0003800200 */
.L_x_312:
        /* <DEDUP_REMOVED lines=18> */
.L_x_315:
[----:B------:R-:W-:Y:S05]  /*7570*/  BSYNC.RECONVERGENT B0 ;  /* 0x0000000000007941 */ /* 0x000fea0003800200 */
.L_x_314:
        /* <DEDUP_REMOVED lines=18> */
.L_x_317:
[----:B------:R-:W-:Y:S05]  /*76a0*/  BSYNC.RECONVERGENT B0 ;  /* 0x0000000000007941 */ /* 0x000fea0003800200 */
.L_x_316:
        /* <DEDUP_REMOVED lines=18> */
.L_x_319:
[----:B------:R-:W-:Y:S05]  /*77d0*/  BSYNC.RECONVERGENT B0 ;  /* 0x0000000000007941 */ /* 0x000fea0003800200 */
.L_x_318:
        /* <DEDUP_REMOVED lines=18> */
.L_x_321:
[----:B------:R-:W-:Y:S05]  /*7900*/  BSYNC.RECONVERGENT B0 ;  /* 0x0000000000007941 */ /* 0x000fea0003800200 */
.L_x_320:
        /* <DEDUP_REMOVED lines=18> */
.L_x_323:
[----:B------:R-:W-:Y:S05]  /*7a30*/  BSYNC.RECONVERGENT B0 ;  /* 0x0000000000007941 */ /* 0x000fea0003800200 */
.L_x_322:
        /* <DEDUP_REMOVED lines=17> */
.L_x_325:
[----:B------:R-:W-:Y:S05]  /*7b50*/  BSYNC.RECONVERGENT B0 ;  /* 0x0000000000007941 */ /* 0x000fea0003800200 */
.L_x_324:
        /* <DEDUP_REMOVED lines=16> */
.L_x_327:
[----:B------:R-:W-:Y:S05]  /*7c60*/  BSYNC.RECONVERGENT B0 ;  /* 0x0000000000007941 */ /* 0x000fea0003800200 */
.L_x_326:
        /* <DEDUP_REMOVED lines=16> */
.L_x_329:
[----:B------:R-:W-:Y:S05]  /*7d70*/  BSYNC.RECONVERGENT B0 ;  /* 0x0000000000007941 */ /* 0x000fea0003800200 */
.L_x_328:
        /* <DEDUP_REMOVED lines=16> */
.L_x_331:
[----:B------:R-:W-:Y:S05]  /*7e80*/  BSYNC.RECONVERGENT B0 ;  /* 0x0000000000007941 */ /* 0x000fea0003800200 */
.L_x_330:
        /* <DEDUP_REMOVED lines=16> */
.L_x_333:
[----:B------:R-:W-:Y:S05]  /*7f90*/  BSYNC.RECONVERGENT B0 ;  /* 0x0000000000007941 */ /* 0x000fea0003800200 */
.L_x_332:
        /* <DEDUP_REMOVED lines=16> */
.L_x_335:
[----:B------:R-:W-:Y:S05]  /*80a0*/  BSYNC.RECONVERGENT B0 ;  /* 0x0000000000007941 */ /* 0x000fea0003800200 */
.L_x_334:
[----:B------:R-:W-:Y:S01]  /*80b0*/  NOP ;  /* 0x0000000000007918 */ /* 0x000fe20000000000 */
.L_x_301:
        /* <DEDUP_REMOVED lines=78> */
.L_x_336:
        /* <DEDUP_REMOVED lines=104> */
.L_x_337:
        /* <DEDUP_REMOVED lines=179> */
.L_x_338:
        /* <DEDUP_REMOVED lines=205> */
.L_x_254:
[----:B------:R-:W-:Y:S02]  /*a420*/  IMAD.MOV.U32 R58, RZ, RZ, R39 ;  /* 0x000000ffff3a7224 */ /* 0x000fe400078e0027 */
[----:B------:R-:W-:Y:S02]  /*a430*/  IMAD.MOV.U32 R49, RZ, RZ, 0x1 ;  /* 0x00000001ff317424 */ /* 0x000fe400078e00ff */
[----:B------:R-:W-:Y:S02]  /*a440*/  IMAD.MOV.U32 R60, RZ, RZ, RZ ;  /* 0x000000ffff3c7224 */ /* 0x000fe400078e00ff */
[----:B------:R-:W-:-:S07]  /*a450*/  IMAD.MOV.U32 R47, RZ, RZ, -0x1 ;  /* 0xffffffffff2f7424 */ /* 0x000fce00078e00ff */
[----:B------:R-:W-:Y:S05]  /*a460*/  WARPSYNC.COLLECTIVE R47, `(.L_x_339) ;  /* 0x000000002f087348 */ /* 0x000fea0003c00000 */
[----:B------:R0:W1:Y:S02]  /*a470*/  SHFL.UP P0, R46, R58, R49, R60 ;  /* 0x040000313a2e7389 */ /* 0x000064000000003c */
[----:B01----:R-:W-:Y:S05]  /*a480*/  ENDCOLLECTIVE ;  /* 0x000000000000791b */ /* 0x003fea0003800000 */
.L_x_339:
[----:B------:R-:W-:Y:S02]  /*a490*/  IMAD.MOV.U32 R49, RZ, RZ, 0x2 ;  /* 0x00000002ff317424 */ /* 0x000fe400078e00ff */
[----:B------:R-:W-:-:S04]  /*a4a0*/  IMAD.MOV.U32 R40, RZ, RZ, R46 ;  /* 0x000000ffff287224 */ /* 0x000fc800078e002e */
[----:B------:R-:W-:-:S04]  /*a4b0*/  @P0 IMAD.IADD R40, R39, 0x1, R40 ;  /* 0x0000000127280824 */ /* 0x000fc800078e0228 */
[----:B------:R-:W-:-:S07]  /*a4c0*/  IMAD.MOV.U32 R58, RZ, RZ, R40 ;  /* 0x000000ffff3a7224 */ /* 0x000fce00078e0028 */
[----:B------:R-:W-:Y:S05]  /*a4d0*/  WARPSYNC.COLLECTIVE R47, `(.L_x_340) ;  /* 0x000000002f087348 */ /* 0x000fea0003c00000 */
[----:B------:R0:W1:Y:S02]  /*a4e0*/  SHFL.UP P0, R46, R58, R49, R60 ;  /* 0x040000313a2e7389 */ /* 0x000064000000003c */
[----:B01----:R-:W-:Y:S05]  /*a4f0*/  ENDCOLLECTIVE ;  /* 0x000000000000791b */ /* 0x003fea0003800000 */
.L_x_340:
[----:B------:R-:W-:Y:S02]  /*a500*/  IMAD.MOV.U32 R49, RZ, RZ, 0x4 ;  /* 0x00000004ff317424 */ /* 0x000fe400078e00ff */
[----:B------:R-:W-:-:S04]  /*a510*/  IMAD.MOV.U32 R43, RZ, RZ, R46 ;  /* 0x000000ffff2b7224 */ /* 0x000fc800078e002e */
[----:B------:R-:W-:-:S04]  /*a520*/  @P0 IMAD.IADD R43, R40, 0x1, R43 ;  /* 0x00000001282b0824 */ /* 0x000fc800078e022b */
[----:B------:R-:W-:-:S07]  /*a530*/  IMAD.MOV.U32 R58, RZ, RZ, R43 ;  /* 0x000000ffff3a7224 */ /* 0x000fce00078e002b */
[----:B------:R-:W-:Y:S05]  /*a540*/  WARPSYNC.COLLECTIVE R47, `(.L_x_341) ;  /* 0x000000002f087348 */ /* 0x000fea0003c00000 */
[----:B------:R0:W1:Y:S02]  /*a550*/  SHFL.UP P0, R46, R58, R49, R60 ;  /* 0x040000313a2e7389 */ /* 0x000064000000003c */
[----:B01----:R-:W-:Y:S05]  /*a560*/  ENDCOLLECTIVE ;  /* 0x000000000000791b */ /* 0x003fea0003800000 */
.L_x_341:
[----:B------:R-:W-:Y:S02]  /*a570*/  IMAD.MOV.U32 R49, RZ, RZ, 0x8 ;  /* 0x00000008ff317424 */ /* 0x000fe400078e00ff */
[----:B------:R-:W-:-:S04]  /*a580*/  IMAD.MOV.U32 R44, RZ, RZ, R46 ;  /* 0x000000ffff2c7224 */ /* 0x000fc800078e002e */
[----:B------:R-:W-:-:S04]  /*a590*/  @P0 IMAD.IADD R44, R43, 0x1, R44 ;  /* 0x000000012b2c0824 */ /* 0x000fc800078e022c */
[----:B------:R-:W-:-:S07]  /*a5a0*/  IMAD.MOV.U32 R58, RZ, RZ, R44 ;  /* 0x000000ffff3a7224 */ /* 0x000fce00078e002c */
[----:B------:R-:W-:Y:S05]  /*a5b0*/  WARPSYNC.COLLECTIVE R47, `(.L_x_342) ;  /* 0x000000002f087348 */ /* 0x000fea0003c00000 */
[----:B------:R0:W1:Y:S02]  /*a5c0*/  SHFL.UP P0, R46, R58, R49, R60 ;  /* 0x040000313a2e7389 */ /* 0x000064000000003c */
[----:B01----:R-:W-:Y:S05]  /*a5d0*/  ENDCOLLECTIVE ;  /* 0x000000000000791b */ /* 0x003fea0003800000 */
.L_x_342:
[----:B------:R-:W-:Y:S02]  /*a5e0*/  IMAD.MOV.U32 R49, RZ, RZ, 0x10 ;  /* 0x00000010ff317424 */ /* 0x000fe400078e00ff */
[----:B------:R-:W-:-:S04]  /*a5f0*/  IMAD.MOV.U32 R45, RZ, RZ, R46 ;  /* 0x000000ffff2d7224 */ /* 0x000fc800078e002e */
[----:B------:R-:W-:-:S04]  /*a600*/  @P0 IMAD.IADD R45, R44, 0x1, R45 ;  /* 0x000000012c2d0824 */ /* 0x000fc800078e022d */
[----:B------:R-:W-:-:S07]  /*a610*/  IMAD.MOV.U32 R58, RZ, RZ, R45 ;  /* 0x000000ffff3a7224 */ /* 0x000fce00078e002d */
[----:B------:R-:W-:Y:S05]  /*a620*/  WARPSYNC.COLLECTIVE R47, `(.L_x_343) ;  /* 0x000000002f087348 */ /* 0x000fea0003c00000 */
[----:B------:R0:W1:Y:S02]  /*a630*/  SHFL.UP P0, R46, R58, R49, R60 ;  /* 0x040000313a2e7389 */ /* 0x000064000000003c */
[----:B01----:R-:W-:Y:S05]  /*a640*/  ENDCOLLECTIVE ;  /* 0x000000000000791b */ /* 0x003fea0003800000 */
.L_x_343:
[----:B------:R-:W-:Y:S05]  /*a650*/  BRA `(.L_x_344) ;  /* 0xffffff8400407947 */ /* 0x000fea000383ffff */
.L_x_345:
        /* <DEDUP_REMOVED lines=10> */
.L_x_1569:


//--------------------- .text._ZN3cub18CUB_300001_SM_10006detail10radix_sort33DeviceRadixSortExclusiveSumKernelINS1_5radix10policy_hubIifyE10Policy1000EyEEvPT0_ --------------------------
	.section	.text._ZN3cub18CUB_300001_SM_10006detail10radix_sort33DeviceRadixSortExclusiveSumKernelINS1_5radix10policy_hubIifyE10Policy1000EyEEvPT0_,"ax",@progbits
	.align	128
        .global         _ZN3cub18CUB_300001_SM_10006detail10radix_sort33DeviceRadixSortExclusiveSumKernelINS1_5radix10policy_hubIifyE10Policy1000EyEEvPT0_
        .type           _ZN3cub18CUB_300001_SM_10006detail10radix_sort33DeviceRadixSortExclusiveSumKernelINS1_5radix10policy_hubIifyE10Policy1000EyEEvPT0_,@function
        .size           _ZN3cub18CUB_300001_SM_10006detail10radix_sort33DeviceRadixSortExclusiveSumKernelINS1_5radix10policy_hubIifyE10Policy1000EyEEvPT0_,(.L_x_1570 - _ZN3cub18CUB_300001_SM_10006detail10radix_sort33DeviceRadixSortExclusiveSumKernelINS1_5radix10policy_hubIifyE10Policy1000EyEEvPT0_)
        .other          _ZN3cub18CUB_300001_SM_10006detail10radix_sort33DeviceRadixSortExclusiveSumKernelINS1_5radix10policy_hubIifyE10Policy1000EyEEvPT0_,@"STO_CUDA_ENTRY STV_DEFAULT"
_ZN3cub18CUB_300001_SM_10006detail10radix_sort33DeviceRadixSortExclusiveSumKernelINS1_5radix10policy_hubIifyE10Policy1000EyEEvPT0_:
.text._ZN3cub18CUB_300001_SM_10006detail10radix_sort33DeviceRadixSortExclusiveSumKernelINS1_5radix10policy_hubIifyE10Policy1000EyEEvPT0_:
        /* <DEDUP_REMOVED lines=63> */
.L_x_358:
        /* <DEDUP_REMOVED lines=28> */
.L_x_346:
[----:B------:R-:W-:Y:S05]  /*05b0*/  WARPSYNC.ALL ;  /* 0x0000000000007948 */ /* 0x000fea0003800000 */
[----:B------:R-:W-:Y:S06]  /*05c0*/  BAR.SYNC.DEFER_BLOCKING 0x0 ;  /* 0x0000000000007b1d */ /* 0x000fec0000010000 */
[----:B------:R-:W-:Y:S05]  /*05d0*/  @P1 EXIT ;  /* 0x000000000000194d */ /* 0x000fea0003800000 */
[----:B01----:R-:W0:Y:S04]  /*05e0*/  LDS.64 R2, [R0+0x10] ;  /* 0x0000100000027984 */ /* 0x003e280000000a00 */
[----:B0-----:R-:W-:Y:S01]  /*05f0*/  STG.E.64 desc[UR4][R16.64], R2 ;  /* 0x0000000210007986 */ /* 0x001fe2000c101b04 */
[----:B------:R-:W-:Y:S05]  /*0600*/  EXIT ;  /* 0x000000000000794d */ /* 0x000fea0003800000 */
.L_x_347:
[----:B------:R-:W-:Y:S02]  /*0610*/  IMAD.MOV.U32 R24, RZ, RZ, R20 ;  /* 0x000000ffff187224 */ /* 0x000fe400078e0014 */
[----:B------:R-:W-:Y:S02]  /*0620*/  IMAD.MOV.U32 R23, RZ, RZ, 0x1 ;  /* 0x00000001ff177424 */ /* 0x000fe400078e00ff */
[----:B------:R-:W-:Y:S02]  /*0630*/  IMAD.MOV.U32 R22, RZ, RZ, RZ ;  /* 0x000000ffff167224 */ /* 0x000fe400078e00ff */
[----:B------:R-:W-:-:S07]  /*0640*/  IMAD.MOV.U32 R21, RZ, RZ, -0x1 ;  /* 0xffffffffff157424 */ /* 0x000fce00078e00ff */
[----:B------:R-:W-:Y:S05]  /*0650*/  WARPSYNC.COLLECTIVE R21, `(.L_x_348) ;  /* 0x0000000015087348 */ /* 0x000fea0003c00000 */
[----:B------:R0:W1:Y:S02]  /*0660*/  SHFL.UP P0, R25, R24, R23, R22 ;  /* 0x0400001718197389 */ /* 0x0000640000000016 */
[----:B01----:R-:W-:Y:S05]  /*0670*/  ENDCOLLECTIVE ;  /* 0x000000000000791b */ /* 0x003fea0003800000 */
.L_x_348:
[----:B------:R-:W-:Y:S02]  /*0680*/  IMAD.MOV.U32 R24, RZ, RZ, R19 ;  /* 0x000000ffff187224 */ /* 0x000fe400078e0013 */
[----:B------:R-:W-:-:S07]  /*0690*/  IMAD.MOV.U32 R27, RZ, RZ, R25 ;  /* 0x000000ffff1b7224 */ /* 0x000fce00078e0019 */
[----:B------:R-:W-:Y:S05]  /*06a0*/  WARPSYNC.COLLECTIVE R21, `(.L_x_349) ;  /* 0x0000000015087348 */ /* 0x000fea0003c00000 */
[----:B------:R0:W1:Y:S02]  /*06b0*/  SHFL.UP P0, R25, R24, R23, R22 ;  /* 0x0400001718197389 */ /* 0x0000640000000016 */
[----:B01----:R-:W-:Y:S05]  /*06c0*/  ENDCOLLECTIVE ;  /* 0x000000000000791b */ /* 0x003fea0003800000 */
.L_x_349:
        /* <DEDUP_REMOVED lines=9> */
.L_x_350:
[----:B------:R-:W-:Y:S02]  /*0760*/  IMAD.MOV.U32 R24, RZ, RZ, R26 ;  /* 0x000000ffff187224 */ /* 0x000fe400078e001a */
[----:B------:R-:W-:-:S07]  /*0770*/  IMAD.MOV.U32 R28, RZ, RZ, R25 ;  /* 0x000000ffff1c7224 */ /* 0x000fce00078e0019 */
[----:B------:R-:W-:Y:S05]  /*0780*/  WARPSYNC.COLLECTIVE R21, `(.L_x_351) ;  /* 0x0000000015087348 */ /* 0x000fea0003c00000 */
[----:B------:R0:W1:Y:S02]  /*0790*/  SHFL.UP P0, R25, R24, R23, R22 ;  /* 0x0400001718197389 */ /* 0x0000640000000016 */
[----:B01----:R-:W-:Y:S05]  /*07a0*/  ENDCOLLECTIVE ;  /* 0x000000000000791b */ /* 0x003fea0003800000 */
.L_x_351:
        /* <DEDUP_REMOVED lines=9> */
.L_x_352:
[----:B------:R-:W-:Y:S02]  /*0840*/  IMAD.MOV.U32 R24, RZ, RZ, R29 ;  /* 0x000000ffff187224 */ /* 0x000fe400078e001d */
[----:B------:R-:W-:-:S07]  /*0850*/  IMAD.MOV.U32 R27, RZ, RZ, R25 ;  /* 0x000000ffff1b7224 */ /* 0x000fce00078e0019 */
[----:B------:R-:W-:Y:S05]  /*0860*/  WARPSYNC.COLLECTIVE R21, `(.L_x_353) ;  /* 0x0000000015087348 */ /* 0x000fea0003c00000 */
[----:B------:R0:W1:Y:S02]  /*0870*/  SHFL.UP P0, R25, R24, R23, R22 ;  /* 0x0400001718197389 */ /* 0x0000640000000016 */
[----:B01----:R-:W-:Y:S05]  /*0880*/  ENDCOLLECTIVE ;  /* 0x000000000000791b */ /* 0x003fea0003800000 */
.L_x_353:
        /* <DEDUP_REMOVED lines=9> */
.L_x_354:
[----:B------:R-:W-:Y:S02]  /*0920*/  IMAD.MOV.U32 R24, RZ, RZ, R29 ;  /* 0x000000ffff187224 */ /* 0x000fe400078e001d */
[----:B------:R-:W-:-:S07]  /*0930*/  IMAD.MOV.U32 R27, RZ, RZ, R25 ;  /* 0x000000ffff1b7224 */ /* 0x000fce00078e0019 */
[----:B------:R-:W-:Y:S05]  /*0940*/  WARPSYNC.COLLECTIVE R21, `(.L_x_355) ;  /* 0x0000000015087348 */ /* 0x000fea0003c00000 */
[----:B------:R0:W1:Y:S02]  /*0950*/  SHFL.UP P0, R25, R24, R23, R22 ;  /* 0x0400001718197389 */ /* 0x0000640000000016 */
[----:B01----:R-:W-:Y:S05]  /*0960*/  ENDCOLLECTIVE ;  /* 0x000000000000791b */ /* 0x003fea0003800000 */
.L_x_355:
        /* <DEDUP_REMOVED lines=9> */
.L_x_356:
[----:B------:R-:W-:Y:S02]  /*0a00*/  IMAD.MOV.U32 R24, RZ, RZ, R26 ;  /* 0x000000ffff187224 */ /* 0x000fe400078e001a */
[----:B------:R-:W-:-:S07]  /*0a10*/  IMAD.MOV.U32 R28, RZ, RZ, R25 ;  /* 0x000000ffff1c7224 */ /* 0x000fce00078e0019 */
[----:B------:R-:W-:Y:S05]  /*0a20*/  WARPSYNC.COLLECTIVE R21, `(.L_x_357) ;  /* 0x0000000015087348 */ /* 0x000fea0003c00000 */
[----:B------:R0:W1:Y:S02]  /*0a30*/  SHFL.UP P0, R25, R24, R23, R22 ;  /* 0x0400001718197389 */ /* 0x0000640000000016 */
[----:B01----:R-:W-:Y:S05]  /*0a40*/  ENDCOLLECTIVE ;  /* 0x000000000000791b */ /* 0x003fea0003800000 */
.L_x_357:
[----:B------:R-:W-:Y:S05]  /*0a50*/  BRA `(.L_x_358) ;  /* 0xfffffff800647947 */ /* 0x000fea000383ffff */
.L_x_359:
        /* <DEDUP_REMOVED lines=10> */
.L_x_1570:


//--------------------- .text._ZN3cub18CUB_300001_SM_10006detail10radix_sort30DeviceRadixSortHistogramKernelINS1_5radix10policy_hubIifyE10Policy1000ELNS0_9SortOrderE0EiyNS1_21identity_decomposer_tEEEvPT2_PKT1_SA_iiT3_ --------------------------
	.section	.text._ZN3cub18CUB_300001_SM_10006detail10radix_sort30DeviceRadixSortHistogramKernelINS1_5radix10policy_hubIifyE10Policy1000ELNS0_9SortOrderE0EiyNS1_21identity_decomposer_tEEEvPT2_PKT1_SA_iiT3_,"ax",@progbits
	.align	128
        .global         _ZN3cub18CUB_300001_SM_10006detail10radix_sort30DeviceRadixSortHistogramKernelINS1_5radix10policy_hubIifyE10Policy1000ELNS0_9SortOrderE0EiyNS1_21identity_decomposer_tEEEvPT2_PKT1_SA_iiT3_
        .type           _ZN3cub18CUB_300001_SM_10006detail10radix_sort30DeviceRadixSortHistogramKernelINS1_5radix10policy_hubIifyE10Policy1000ELNS0_9SortOrderE0EiyNS1_21identity_decomposer_tEEEvPT2_PKT1_SA_iiT3_,@function
        .size           _ZN3cub18CUB_300001_SM_10006detail10radix_sort30DeviceRadixSortHistogramKernelINS1_5radix10policy_hubIifyE10Policy1000ELNS0_9SortOrderE0EiyNS1_21identity_decomposer_tEEEvPT2_PKT1_SA_iiT3_,(.L_x_1571 - _ZN3cub18CUB_300001_SM_10006detail10radix_sort30DeviceRadixSortHistogramKernelINS1_5radix10policy_hubIifyE10Policy1000ELNS0_9SortOrderE0EiyNS1_21identity_decomposer_tEEEvPT2_PKT1_SA_iiT3_)
        .other          _ZN3cub18CUB_300001_SM_10006detail10radix_sort30DeviceRadixSortHistogramKernelINS1_5radix10policy_hubIifyE10Policy1000ELNS0_9SortOrderE0EiyNS1_21identity_decomposer_tEEEvPT2_PKT1_SA_iiT3_,@"STO_CUDA_ENTRY STV_DEFAULT"
_ZN3cub18CUB_300001_SM_10006detail10radix_sort30DeviceRadixSortHistogramKernelINS1_5radix10policy_hubIifyE10Policy1000ELNS0_9SortOrderE0EiyNS1_21identity_decomposer_tEEEvPT2_PKT1_SA_iiT3_:
.text._ZN3cub18CUB_300001_SM_10006detail10radix_sort30DeviceRadixSortHistogramKernelINS1_5radix10policy_hubIifyE10Policy1000ELNS0_9SortOrderE0EiyNS1_21identity_decomposer_tEEEvPT2_PKT1_SA_iiT3_:
        /* <DEDUP_REMOVED lines=42> */
.L_x_443:
        /* <DEDUP_REMOVED lines=9> */
.L_x_363:
        /* <DEDUP_REMOVED lines=21> */
.L_x_362:
        /* <DEDUP_REMOVED lines=19> */
.L_x_365:
        /* <DEDUP_REMOVED lines=18> */
.L_x_364:
[----:B------:R-:W-:-:S13]  /*06d0*/  ISETP.GT.U32.AND P2, PT, R4, 0x7f, PT ;  /* 0x0000007f0400780c */ /* 0x000fda0003f44070 */
[----:B------:R-:W-:Y:S05]  /*06e0*/  @P2 BRA `(.L_x_361) ;  /* 0x0000000000e02947 */ /* 0x000fea0003800000 */
[----:B--23--:R-:W-:Y:S01]  /*06f0*/  HFMA2 R3, -RZ, RZ, 0, 0 ;  /* 0x00000000ff037431 */ /* 0x00cfe200000001ff */
[----:B------:R-:W-:Y:S06]  /*0700*/  @!P1 BRA `(.L_x_366) ;  /* 0x0000000000589947 */ /* 0x000fec0003800000 */
[----:B------:R-:W-:-:S07]  /*0710*/  IMAD.MOV.U32 R3, RZ, RZ, RZ ;  /* 0x000000ffff037224 */ /* 0x000fce00078e00ff */
.L_x_367:
        /* <DEDUP_REMOVED lines=21> */
.L_x_366:
        /* <DEDUP_REMOVED lines=14> */
.L_x_368:
        /* <DEDUP_REMOVED lines=18> */
.L_x_361:
[----:B------:R-:W-:Y:S05]  /*0a70*/  BSYNC.RECONVERGENT B0 ;  /* 0x0000000000007941 */ /* 0x000fea0003800200 */
.L_x_360:
        /* <DEDUP_REMOVED lines=16> */
.L_x_374:
        /* <DEDUP_REMOVED lines=36> */
.L_x_370:
        /* <DEDUP_REMOVED lines=67> */
.L_x_371:
        /* <DEDUP_REMOVED lines=24> */
.L_x_373:
        /* <DEDUP_REMOVED lines=73> */
.L_x_372:
[----:B------:R-:W-:Y:S05]  /*1800*/  BRA.U !UP0, `(.L_x_374) ;  /* 0xfffffff108dc7547 */ /* 0x000fea000b83ffff */
.L_x_369:
        /* <DEDUP_REMOVED lines=9> */
.L_x_394:
        /* <DEDUP_REMOVED lines=16> */
.L_x_379:
[----:B------:R-:W-:Y:S05]  /*19a0*/  BSYNC.RECONVERGENT B1 ;  /* 0x0000000000017941 */ /* 0x000fea0003800200 */
.L_x_378:
        /* <DEDUP_REMOVED lines=15> */
.L_x_381:
[----:B------:R-:W-:Y:S05]  /*1aa0*/  BSYNC.RECONVERGENT B1 ;  /* 0x0000000000017941 */ /* 0x000fea0003800200 */
.L_x_380:
[----:B------:R-:W-:Y:S04]  /*1ab0*/  BSSY.RECONVERGENT B1, `(.L_x_382) ;  /* 0x0000007000017945 */ /* 0x000fe80003800200 */
[----:B------:R-:W-:Y:S05]  /*1ac0*/  @!P0 BRA `(.L_x_383) ;  /* 0x0000000000148947 */ /* 0x000fea0003800000 */
[----:B01----:R-:W-:Y:S02]  /*1ad0*/  IMAD R17, R5, 0x100, R4 ;  /* 0x0000010005117824 */ /* 0x003fe400078e0204 */
[----:B------:R-:W-:-:S03]  /*1ae0*/  IMAD.MOV.U32 R23, RZ, RZ, RZ ;  /* 0x000000ffff177224 */ /* 0x000fc600078e00ff */
[----:B------:R-:W-:-:S05]  /*1af0*/  IADD3 R17, PT, PT, R17, 0x200, RZ ;  /* 0x0000020011117810 */ /* 0x000fca0007ffe0ff */
[----:B------:R-:W-:-:S05]  /*1b00*/  IMAD.WIDE.U32 R16, R17, 0x8, R2 ;  /* 0x0000000811107825 */ /* 0x000fca00078e0002 */
[----:B------:R2:W-:Y:S02]  /*1b10*/  REDG.E.ADD.64.STRONG.GPU desc[UR20][R16.64], R22 ;  /* 0x000000161000798e */ /* 0x0005e4000c12e514 */
.L_x_383:
[----:B------:R-:W-:Y:S05]  /*1b20*/  BSYNC.RECONVERGENT B1 ;  /* 0x0000000000017941 */ /* 0x000fea0003800200 */
.L_x_382:
[----:B------:R-:W-:Y:S04]  /*1b30*/  BSSY.RECONVERGENT B1, `(.L_x_384) ;  /* 0x0000007000017945 */ /* 0x000fe80003800200 */
[----:B------:R-:W-:Y:S05]  /*1b40*/  @!P1 BRA `(.L_x_385) ;  /* 0x0000000000149947 */ /* 0x000fea0003800000 */
[----:B012---:R-:W-:Y:S02]  /*1b50*/  IMAD R17, R5, 0x100, R4 ;  /* 0x0000010005117824 */ /* 0x007fe400078e0204 */
[----:B------:R-:W-:Y:S02]  /*1b60*/  IMAD.MOV.U32 R15, RZ, RZ, RZ ;  /* 0x000000ffff0f7224 */ /* 0x000fe400078e00ff */
[----:B------:R-:W-:-:S04]  /*1b70*/  VIADD R17, R17, 0x300 ;  /* 0x0000030011117836 */ /* 0x000fc80000000000 */
[----:B------:R-:W-:-:S05]  /*1b80*/  IMAD.WIDE.U32 R16, R17, 0x8, R2 ;  /* 0x0000000811107825 */ /* 0x000fca00078e0002 */
[----:B------:R3:W-:Y:S02]  /*1b90*/  REDG.E.ADD.64.STRONG.GPU desc[UR20][R16.64], R14 ;  /* 0x0000000e1000798e */ /* 0x0007e4000c12e514 */
.L_x_385:
[----:B------:R-:W-:Y:S05]  /*1ba0*/  BSYNC.RECONVERGENT B1 ;  /* 0x0000000000017941 */ /* 0x000fea0003800200 */
.L_x_384:
[----:B------:R-:W-:Y:S04]  /*1bb0*/  BSSY.RECONVERGENT B1, `(.L_x_386) ;  /* 0x0000007000017945 */ /* 0x000fe80003800200 */
[----:B------:R-:W-:Y:S05]  /*1bc0*/  @!P2 BRA `(.L_x_387) ;  /* 0x000000000014a947 */ /* 0x000fea0003800000 */
[----:B---3--:R-:W-:Y:S02]  /*1bd0*/  IMAD R15, R5, 0x100, R4 ;  /* 0x00000100050f7824 */ /* 0x008fe400078e0204 */
[----:B------:R-:W-:Y:S02]  /*1be0*/  HFMA2 R13, -RZ, RZ, 0, 0 ;  /* 0x00000000ff0d7431 */ /* 0x000fe400000001ff */
[----:B------:R-:W-:-:S04]  /*1bf0*/  VIADD R15, R15, 0x400 ;  /* 0x000004000f0f7836 */ /* 0x000fc80000000000 */
[----:B------:R-:W-:-:S05]  /*1c00*/  IMAD.WIDE.U32 R14, R15, 0x8, R2 ;  /* 0x000000080f0e7825 */ /* 0x000fca00078e0002 */
[----:B------:R4:W-:Y:S02]  /*1c10*/  REDG.E.ADD.64.STRONG.GPU desc[UR20][R14.64], R12 ;  /* 0x0000000c0e00798e */ /* 0x0009e4000c12e514 */
.L_x_387:
[----:B------:R-:W-:Y:S05]  /*1c20*/  BSYNC.RECONVERGENT B1 ;  /* 0x0000000000017941 */ /* 0x000fea0003800200 */
.L_x_386:
[----:B------:R-:W-:Y:S04]  /*1c30*/  BSSY.RECONVERGENT B1, `(.L_x_388) ;  /* 0x0000007000017945 */ /* 0x000fe80003800200 */
[----:B------:R-:W-:Y:S05]  /*1c40*/  @!P3 BRA `(.L_x_389) ;  /* 0x000000000014b947 */ /* 0x000fea0003800000 */
[----:B----4-:R-:W-:Y:S02]  /*1c50*/  IMAD R13, R5, 0x100, R4 ;  /* 0x00000100050d7824 */ /* 0x010fe400078e0204 */
[----:B------:R-:W-:Y:S02]  /*1c60*/  IMAD.MOV.U32 R7, RZ, RZ, RZ ;  /* 0x000000ffff077224 */ /* 0x000fe400078e00ff */
[----:B------:R-:W-:-:S04]  /*1c70*/  VIADD R13, R13, 0x500 ;  /* 0x000005000d0d7836 */ /* 0x000fc80000000000 */
[----:B------:R-:W-:-:S05]  /*1c80*/  IMAD.WIDE.U32 R12, R13, 0x8, R2 ;  /* 0x000000080d0c7825 */ /* 0x000fca00078e0002 */
[----:B------:R4:W-:Y:S02]  /*1c90*/  REDG.E.ADD.64.STRONG.GPU desc[UR20][R12.64], R6 ;  /* 0x000000060c00798e */ /* 0x0009e4000c12e514 */
.L_x_389:
[----:B------:R-:W-:Y:S05]  /*1ca0*/  BSYNC.RECONVERGENT B1 ;  /* 0x0000000000017941 */ /* 0x000fea0003800200 */
.L_x_388:
[----:B------:R-:W-:Y:S04]  /*1cb0*/  BSSY.RECONVERGENT B1, `(.L_x_390) ;  /* 0x0000007000017945 */ /* 0x000fe80003800200 */
[----:B------:R-:W-:Y:S05]  /*1cc0*/  @!P4 BRA `(.L_x_391) ;  /* 0x000000000014c947 */ /* 0x000fea0003800000 */
[----:B----4-:R-:W-:Y:S02]  /*1cd0*/  IMAD R7, R5, 0x100, R4 ;  /* 0x0000010005077824 */ /* 0x010fe400078e0204 */
[----:B------:R-:W-:Y:S02]  /*1ce0*/  IMAD.MOV.U32 R9, RZ, RZ, RZ ;  /* 0x000000ffff097224 */ /* 0x000fe400078e00ff */
[----:B------:R-:W-:-:S04]  /*1cf0*/  VIADD R7, R7, 0x600 ;  /* 0x0000060007077836 */ /* 0x000fc80000000000 */
[----:B------:R-:W-:-:S05]  /*1d00*/  IMAD.WIDE.U32 R6, R7, 0x8, R2 ;  /* 0x0000000807067825 */ /* 0x000fca00078e0002 */
[----:B------:R4:W-:Y:S02]  /*1d10*/  REDG.E.ADD.64.STRONG.GPU desc[UR20][R6.64], R8 ;  /* 0x000000080600798e */ /* 0x0009e4000c12e514 */
.L_x_391:
[----:B------:R-:W-:Y:S05]  /*1d20*/  BSYNC.RECONVERGENT B1 ;  /* 0x0000000000017941 */ /* 0x000fea0003800200 */
.L_x_390:
[----:B------:R-:W-:Y:S04]  /*1d30*/  BSSY.RECONVERGENT B1, `(.L_x_392) ;  /* 0x0000007000017945 */ /* 0x000fe80003800200 */
[----:B------:R-:W-:Y:S05]  /*1d40*/  @!P5 BRA `(.L_x_393) ;  /* 0x000000000014d947 */ /* 0x000fea0003800000 */
[----:B----4-:R-:W-:Y:S01]  /*1d50*/  LEA R7, R5, R4, 0x8 ;  /* 0x0000000405077211 */ /* 0x010fe200078e40ff */
[----:B------:R-:W-:-:S04]  /*1d60*/  IMAD.MOV.U32 R11, RZ, RZ, RZ ;  /* 0x000000ffff0b7224 */ /* 0x000fc800078e00ff */
[----:B------:R-:W-:-:S04]  /*1d70*/  VIADD R7, R7, 0x700 ;  /* 0x0000070007077836 */ /* 0x000fc80000000000 */
[----:B------:R-:W-:-:S05]  /*1d80*/  IMAD.WIDE.U32 R6, R7, 0x8, R2 ;  /* 0x0000000807067825 */ /* 0x000fca00078e0002 */
[----:B------:R4:W-:Y:S02]  /*1d90*/  REDG.E.ADD.64.STRONG.GPU desc[UR20][R6.64], R10 ;  /* 0x0000000a0600798e */ /* 0x0009e4000c12e514 */
.L_x_393:
[----:B------:R-:W-:Y:S05]  /*1da0*/  BSYNC.RECONVERGENT B1 ;  /* 0x0000000000017941 */ /* 0x000fea0003800200 */
.L_x_392:
[----:B------:R-:W-:-:S05]  /*1db0*/  VIADD R5, R5, 0x8 ;  /* 0x0000000805057836 */ /* 0x000fca0000000000 */
[----:B------:R-:W-:-:S13]  /*1dc0*/  ISETP.NE.AND P0, PT, R5, UR27, PT ;  /* 0x0000001b05007c0c */ /* 0x000fda000bf05270 */
[----:B------:R-:W-:Y:S05]  /*1dd0*/  @P0 BRA `(.L_x_394) ;  /* 0xfffffff800b00947 */ /* 0x000fea000383ffff */
[----:B------:R-:W-:-:S07]  /*1de0*/  IMAD.U32 R3, RZ, RZ, UR27 ;  /* 0x0000001bff037e24 */ /* 0x000fce000f8e00ff */
.L_x_377:
        /* <DEDUP_REMOVED lines=24> */
.L_x_398:
[----:B------:R-:W-:Y:S05]  /*1f70*/  BSYNC.RECONVERGENT B1 ;  /* 0x0000000000017941 */ /* 0x000fea0003800200 */
.L_x_397:
        /* <DEDUP_REMOVED lines=9> */
.L_x_400:
[----:B------:R-:W-:Y:S05]  /*2010*/  BSYNC.RECONVERGENT B1 ;  /* 0x0000000000017941 */ /* 0x000fea0003800200 */
.L_x_399:
        /* <DEDUP_REMOVED lines=8> */
.L_x_402:
[----:B------:R-:W-:Y:S05]  /*20a0*/  BSYNC.RECONVERGENT B1 ;  /* 0x0000000000017941 */ /* 0x000fea0003800200 */
.L_x_401:
        /* <DEDUP_REMOVED lines=9> */
.L_x_404:
[----:B------:R-:W-:Y:S05]  /*2140*/  BSYNC.RECONVERGENT B1 ;  /* 0x0000000000017941 */ /* 0x000fea0003800200 */
.L_x_403:
[----:B------:R-:W-:-:S07]  /*2150*/  VIADD R3, R3, 0x4 ;  /* 0x0000000403037836 */ /* 0x000fce0000000000 */
.L_x_396:
        /* <DEDUP_REMOVED lines=18> */
.L_x_408:
[----:B------:R-:W-:Y:S05]  /*2280*/  BSYNC.RECONVERGENT B2 ;  /* 0x0000000000027941 */ /* 0x000fea0003800200 */
.L_x_407:
        /* <DEDUP_REMOVED lines=9> */
.L_x_410:
[----:B------:R-:W-:Y:S05]  /*2320*/  BSYNC.RECONVERGENT B2 ;  /* 0x0000000000027941 */ /* 0x000fea0003800200 */
.L_x_409:
[----:B------:R-:W-:-:S07]  /*2330*/  VIADD R3, R3, 0x2 ;  /* 0x0000000203037836 */ /* 0x000fce0000000000 */
.L_x_406:
        /* <DEDUP_REMOVED lines=12> */
.L_x_405:
[----:B------:R-:W-:Y:S05]  /*2400*/  BSYNC.RECONVERGENT B1 ;  /* 0x0000000000017941 */ /* 0x000fea0003800200 */
.L_x_395:
[----:B------:R-:W-:-:S13]  /*2410*/  ISETP.GT.U32.AND P0, PT, R4, 0x7f, PT ;  /* 0x0000007f0400780c */ /* 0x000fda0003f04070 */
[----:B------:R-:W-:Y:S05]  /*2420*/  @P0 BRA `(.L_x_376) ;  /* 0x0000000800900947 */ /* 0x000fea0003800000 */
[----:B------:R-:W-:Y:S01]  /*2430*/  UISETP.GE.U32.AND UP0, UPT, UR22, 0x7, UPT ;  /* 0x000000071600788c */ /* 0x000fe2000bf06070 */
[----:B0-----:R-:W-:-:S08]  /*2440*/  IMAD.MOV.U32 R3, RZ, RZ, RZ ;  /* 0x000000ffff037224 */ /* 0x001fd000078e00ff */
[----:B------:R-:W-:Y:S05]  /*2450*/  BRA.U !UP0, `(.L_x_411) ;  /* 0x0000000508147547 */ /* 0x000fea000b800000 */
[----:B------:R-:W0:Y:S01]  /*2460*/  LDC.64 R2, c[0x0][0x380] ;  /* 0x0000e000ff027b82 */ /* 0x000e220000000a00 */
[----:B------:R-:W-:-:S07]  /*2470*/  IMAD.MOV.U32 R9, RZ, RZ, RZ ;  /* 0x000000ffff097224 */ /* 0x000fce00078e00ff */
.L_x_428:
        /* <DEDUP_REMOVED lines=18> */
.L_x_413:
[----:B------:R-:W-:Y:S05]  /*25a0*/  BSYNC.RECONVERGENT B1 ;  /* 0x0000000000017941 */ /* 0x000fea0003800200 */
.L_x_412:
[----:B------:R-:W-:Y:S04]  /*25b0*/  BSSY.RECONVERGENT B1, `(.L_x_414) ;  /* 0x0000005000017945 */ /* 0x000fe80003800200 */
[----:B------:R-:W-:Y:S05]  /*25c0*/  @!P1 BRA `(.L_x_415) ;  /* 0x00000000000c9947 */ /* 0x000fea0003800000 */
[----:B0-----:R-:W-:Y:S02]  /*25d0*/  IMAD.MOV.U32 R14, RZ, RZ, R13 ;  /* 0x000000ffff0e7224 */ /* 0x001fe400078e000d */
[----:B------:R-:W-:-:S05]  /*25e0*/  IMAD.MOV.U32 R15, RZ, RZ, RZ ;  /* 0x000000ffff0f7224 */ /* 0x000fca00078e00ff */
[----:B------:R1:W-:Y:S02]  /*25f0*/  REDG.E.ADD.64.STRONG.GPU desc[UR20][R6.64+0xc00], R14 ;  /* 0x000c000e0600798e */ /* 0x0003e4000c12e514 */
.L_x_415:
[----:B------:R-:W-:Y:S05]  /*2600*/  BSYNC.RECONVERGENT B1 ;  /* 0x0000000000017941 */ /* 0x000fea0003800200 */
.L_x_414:
        /* <DEDUP_REMOVED lines=12> */
.L_x_417:
[----:B------:R-:W-:Y:S05]  /*26d0*/  BSYNC.RECONVERGENT B1 ;  /* 0x0000000000017941 */ /* 0x000fea0003800200 */
.L_x_416:
[----:B------:R-:W-:Y:S04]  /*26e0*/  BSSY.RECONVERGENT B1, `(.L_x_418) ;  /* 0x0000005000017945 */ /* 0x000fe80003800200 */
[----:B------:R-:W-:Y:S05]  /*26f0*/  @!P1 BRA `(.L_x_419) ;  /* 0x00000000000c9947 */ /* 0x000fea0003800000 */
[----:B012---:R-:W-:Y:S02]  /*2700*/  IMAD.MOV.U32 R14, RZ, RZ, R18 ;  /* 0x000000ffff0e7224 */ /* 0x007fe400078e0012 */
[----:B------:R-:W-:-:S05]  /*2710*/  IMAD.MOV.U32 R15, RZ, RZ, RZ ;  /* 0x000000ffff0f7224 */ /* 0x000fca00078e00ff */
[----:B------:R3:W-:Y:S02]  /*2720*/  REDG.E.ADD.64.STRONG.GPU desc[UR20][R6.64+0x1c00], R14 ;  /* 0x001c000e0600798e */ /* 0x0007e4000c12e514 */
.L_x_419:
[----:B------:R-:W-:Y:S05]  /*2730*/  BSYNC.RECONVERGENT B1 ;  /* 0x0000000000017941 */ /* 0x000fea0003800200 */
.L_x_418:
[----:B------:R-:W-:Y:S04]  /*2740*/  BSSY.RECONVERGENT B1, `(.L_x_420) ;  /* 0x0000005000017945 */ /* 0x000fe80003800200 */
[----:B------:R-:W-:Y:S05]  /*2750*/  @!P2 BRA `(.L_x_421) ;  /* 0x00000000000ca947 */ /* 0x000fea0003800000 */
[----:B0123--:R-:W-:Y:S01]  /*2760*/  MOV R14, R19 ;  /* 0x00000013000e7202 */ /* 0x00ffe20000000f00 */
[----:B------:R-:W-:-:S05]  /*2770*/  IMAD.MOV.U32 R15, RZ, RZ, RZ ;  /* 0x000000ffff0f7224 */ /* 0x000fca00078e00ff */
[----:B------:R4:W-:Y:S02]  /*2780*/  REDG.E.ADD.64.STRONG.GPU desc[UR20][R6.64+0x2400], R14 ;  /* 0x0024000e0600798e */ /* 0x0009e4000c12e514 */
.L_x_421:
[----:B------:R-:W-:Y:S05]  /*2790*/  BSYNC.RECONVERGENT B1 ;  /* 0x0000000000017941 */ /* 0x000fea0003800200 */
.L_x_420:
[----:B------:R-:W-:Y:S04]  /*27a0*/  BSSY.RECONVERGENT B1, `(.L_x_422) ;  /* 0x0000004000017945 */ /* 0x000fe80003800200 */
[----:B------:R-:W-:Y:S05]  /*27b0*/  @!P3 BRA `(.L_x_423) ;  /* 0x000000000008b947 */ /* 0x000fea0003800000 */
[----:B------:R-:W-:-:S05]  /*27c0*/  IMAD.MOV.U32 R17, RZ, RZ, RZ ;  /* 0x000000ffff117224 */ /* 0x000fca00078e00ff */
[----:B------:R0:W-:Y:S02]  /*27d0*/  REDG.E.ADD.64.STRONG.GPU desc[UR20][R6.64+0x2c00], R16 ;  /* 0x002c00100600798e */ /* 0x0001e4000c12e514 */
.L_x_423:
[----:B------:R-:W-:Y:S05]  /*27e0*/  BSYNC.RECONVERGENT B1 ;  /* 0x0000000000017941 */ /* 0x000fea0003800200 */
.L_x_422:
[----:B------:R-:W-:Y:S04]  /*27f0*/  BSSY.RECONVERGENT B1, `(.L_x_424) ;  /* 0x0000004000017945 */ /* 0x000fe80003800200 */
[----:B------:R-:W-:Y:S05]  /*2800*/  @!P4 BRA `(.L_x_425) ;  /* 0x000000000008c947 */ /* 0x000fea0003800000 */
[----:B------:R-:W-:-:S05]  /*2810*/  IMAD.MOV.U32 R13, RZ, RZ, RZ ;  /* 0x000000ffff0d7224 */ /* 0x000fca00078e00ff */
[----:B------:R0:W-:Y:S02]  /*2820*/  REDG.E.ADD.64.STRONG.GPU desc[UR20][R6.64+0x3400], R12 ;  /* 0x0034000c0600798e */ /* 0x0001e4000c12e514 */
.L_x_425:
[----:B------:R-:W-:Y:S05]  /*2830*/  BSYNC.RECONVERGENT B1 ;  /* 0x0000000000017941 */ /* 0x000fea0003800200 */
.L_x_424:
[----:B------:R-:W-:Y:S04]  /*2840*/  BSSY.RECONVERGENT B1, `(.L_x_426) ;  /* 0x0000004000017945 */ /* 0x000fe80003800200 */
[----:B------:R-:W-:Y:S05]  /*2850*/  @!P5 BRA `(.L_x_427) ;  /* 0x000000000008d947 */ /* 0x000fea0003800000 */
[----:B------:R-:W-:-:S05]  /*2860*/  IMAD.MOV.U32 R11, RZ, RZ, RZ ;  /* 0x000000ffff0b7224 */ /* 0x000fca00078e00ff */
[----:B------:R0:W-:Y:S02]  /*2870*/  REDG.E.ADD.64.STRONG.GPU desc[UR20][R6.64+0x3c00], R10 ;  /* 0x003c000a0600798e */ /* 0x0001e4000c12e514 */
.L_x_427:
[----:B------:R-:W-:Y:S05]  /*2880*/  BSYNC.RECONVERGENT B1 ;  /* 0x0000000000017941 */ /* 0x000fea0003800200 */
.L_x_426:
[----:B------:R-:W-:Y:S05]  /*2890*/  @P0 BRA `(.L_x_428) ;  /* 0xfffffff800f80947 */ /* 0x000fea000383ffff */
[----:B------:R-:W-:-:S07]  /*28a0*/  IMAD.U32 R3, RZ, RZ, UR27 ;  /* 0x0000001bff037e24 */ /* 0x000fce000f8e00ff */
.L_x_411:
        /* <DEDUP_REMOVED lines=20> */
.L_x_431:
[----:B------:R-:W-:Y:S05]  /*29f0*/  BSYNC.RECONVERGENT B1 ;  /* 0x0000000000017941 */ /* 0x000fea0003800200 */
.L_x_430:
        /* <DEDUP_REMOVED lines=9> */
.L_x_433:
[----:B------:R-:W-:Y:S05]  /*2a90*/  BSYNC.RECONVERGENT B1 ;  /* 0x0000000000017941 */ /* 0x000fea0003800200 */
.L_x_432:
        /* <DEDUP_REMOVED lines=8> */
.L_x_435:
[----:B------:R-:W-:Y:S05]  /*2b20*/  BSYNC.RECONVERGENT B1 ;  /* 0x0000000000017941 */ /* 0x000fea0003800200 */
.L_x_434:
        /* <DEDUP_REMOVED lines=9> */
.L_x_437:
[----:B------:R-:W-:Y:S05]  /*2bc0*/  BSYNC.RECONVERGENT B1 ;  /* 0x0000000000017941 */ /* 0x000fea0003800200 */
.L_x_436:
[----:B------:R-:W-:-:S07]  /*2bd0*/  VIADD R3, R3, 0x4 ;  /* 0x0000000403037836 */ /* 0x000fce0000000000 */
.L_x_429:
        /* <DEDUP_REMOVED lines=17> */
.L_x_440:
[----:B------:R-:W-:Y:S05]  /*2cf0*/  BSYNC.RECONVERGENT B1 ;  /* 0x0000000000017941 */ /* 0x000fea0003800200 */
.L_x_439:
        /* <DEDUP_REMOVED lines=9> */
.L_x_442:
[----:B------:R-:W-:Y:S05]  /*2d90*/  BSYNC.RECONVERGENT B1 ;  /* 0x0000000000017941 */ /* 0x000fea0003800200 */
.L_x_441:
[----:B------:R-:W-:-:S07]  /*2da0*/  VIADD R3, R3, 0x2 ;  /* 0x0000000203037836 */ /* 0x000fce0000000000 */
.L_x_438:
        /* <DEDUP_REMOVED lines=12> */
.L_x_376:
[----:B------:R-:W-:Y:S05]  /*2e70*/  BSYNC.RECONVERGENT B0 ;  /* 0x0000000000007941 */ /* 0x000fea0003800200 */
.L_x_375:
[----:B------:R-:W-:Y:S01]  /*2e80*/  BAR.SYNC.DEFER_BLOCKING 0x0 ;  /* 0x0000000000007b1d */ /* 0x000fe20000010000 */
[----:B------:R-:W-:-:S04]  /*2e90*/  UIADD3 UR6, UP0, UPT, UR6, 0x1, URZ ;  /* 0x0000000106067890 */ /* 0x000fc8000ff1e0ff */
[----:B------:R-:W-:Y:S02]  /*2ea0*/  UIADD3.X UR7, UPT, UPT, URZ, UR7, URZ, UP0, !UPT ;  /* 0x00000007ff077290 */ /* 0x000fe400087fe4ff */
[----:B------:R-:W-:-:S04]  /*2eb0*/  UISETP.NE.U32.AND UP0, UPT, UR6, UR11, UPT ;  /* 0x0000000b0600728c */ /* 0x000fc8000bf05070 */
[----:B------:R-:W-:-:S09]  /*2ec0*/  UISETP.NE.AND.EX UP0, UPT, UR7, UR12, UPT, UP0 ;  /* 0x0000000c0700728c */ /* 0x000fd2000bf05300 */
[----:B------:R-:W-:Y:S05]  /*2ed0*/  BRA.U UP0, `(.L_x_443) ;  /* 0xffffffd100f07547 */ /* 0x000fea000b83ffff */
[----:B------:R-:W-:Y:S05]  /*2ee0*/  EXIT ;  /* 0x000000000000794d */ /* 0x000fea0003800000 */
.L_x_444:
        /* <DEDUP_REMOVED lines=9> */
.L_x_1571:


//--------------------- .text._ZN3cub18CUB_300001_SM_10006detail10radix_sort31DeviceRadixSortSingleTileKernelINS1_5radix10policy_hubIifyE10Policy1000ELNS0_9SortOrderE0EifyNS1_21identity_decomposer_tEEEvPKT1_PSA_PKT2_PSE_T3_iiT4_ --------------------------
	.section	.text._ZN3cub18CUB_300001_SM_10006detail10radix_sort31DeviceRadixSortSingleTileKernelINS1_5radix10policy_hubIifyE10Policy1000ELNS0_9SortOrderE0EifyNS1_21identity_decomposer_tEEEvPKT1_PSA_PKT2_PSE_T3_iiT4_,"ax",@progbits
	.align	128
        .global         _ZN3cub18CUB_300001_SM_10006detail10radix_sort31DeviceRadixSortSingleTileKernelINS1_5radix10policy_hubIifyE10Policy1000ELNS0_9SortOrderE0EifyNS1_21identity_decomposer_tEEEvPKT1_PSA_PKT2_PSE_T3_iiT4_
        .type           _ZN3cub18CUB_300001_SM_10006detail10radix_sort31DeviceRadixSortSingleTileKernelINS1_5radix10policy_hubIifyE10Policy1000ELNS0_9SortOrderE0EifyNS1_21identity_decomposer_tEEEvPKT1_PSA_PKT2_PSE_T3_iiT4_,@function
        .size           _ZN3cub18CUB_300001_SM_10006detail10radix_sort31DeviceRadixSortSingleTileKernelINS1_5radix10policy_hubIifyE10Policy1000ELNS0_9SortOrderE0EifyNS1_21identity_decomposer_tEEEvPKT1_PSA_PKT2_PSE_T3_iiT4_,(.L_x_1572 - _ZN3cub18CUB_300001_SM_10006detail10radix_sort31DeviceRadixSortSingleTileKernelINS1_5radix10policy_hubIifyE10Policy1000ELNS0_9SortOrderE0EifyNS1_21identity_decomposer_tEEEvPKT1_PSA_PKT2_PSE_T3_iiT4_)
        .other          _ZN3cub18CUB_300001_SM_10006detail10radix_sort31DeviceRadixSortSingleTileKernelINS1_5radix10policy_hubIifyE10Policy1000ELNS0_9SortOrderE0EifyNS1_21identity_decomposer_tEEEvPKT1_PSA_PKT2_PSE_T3_iiT4_,@"STO_CUDA_ENTRY STV_DEFAULT"
_ZN3cub18CUB_300001_SM_10006detail10radix_sort31DeviceRadixSortSingleTileKernelINS1_5radix10policy_hubIifyE10Policy1000ELNS0_9SortOrderE0EifyNS1_21identity_decomposer_tEEEvPKT1_PSA_PKT2_PSE_T3_iiT4_:
.text._ZN3cub18CUB_300001_SM_10006detail10radix_sort31DeviceRadixSortSingleTileKernelINS1_5radix10policy_hubIifyE10Policy1000ELNS0_9SortOrderE0EifyNS1_21identity_decomposer_tEEEvPKT1_PSA_PKT2_PSE_T3_iiT4_:
        /* <DEDUP_REMOVED lines=182> */
.L_x_446:
        /* <DEDUP_REMOVED lines=554> */
.L_x_445:
        /* <DEDUP_REMOVED lines=229> */
.L_x_447:
        /* <DEDUP_REMOVED lines=11> */
.L_x_1572:


//--------------------- .text._ZN3cub18CUB_300001_SM_10006detail9transform16transform_kernelINS2_10policy_hubILb0EN4cuda3std3__45tupleIJN6thrust24THRUST_300001_SM_1000_NS6detail15normal_iteratorINSA_10device_ptrIfEEEENSC_INSD_IiEEEEEEEE10policy1000ElNS7_7dividesIfEESF_JPfPiEEEvT0_iT1_T2_DpNS2_10kernel_argIT3_EE --------------------------
	.section	.text._ZN3cub18CUB_300001_SM_10006detail9transform16transform_kernelINS2_10policy_hubILb0EN4cuda3std3__45tupleIJN6thrust24THRUST_300001_SM_1000_NS6detail15normal_iteratorINSA_10device_ptrIfEEEENSC_INSD_IiEEEEEEEE10policy1000ElNS7_7dividesIfEESF_JPfPiEEEvT0_iT1_T2_DpNS2_10kernel_argIT3_EE,"ax",@progbits
	.align	128
        .global         _ZN3cub18CUB_300001_SM_10006detail9transform16transform_kernelINS2_10policy_hubILb0EN4cuda3std3__45tupleIJN6thrust24THRUST_300001_SM_1000_NS6detail15normal_iteratorINSA_10device_ptrIfEEEENSC_INSD_IiEEEEEEEE10policy1000ElNS7_7dividesIfEESF_JPfPiEEEvT0_iT1_T2_DpNS2_10kernel_argIT3_EE
        .type           _ZN3cub18CUB_300001_SM_10006detail9transform16transform_kernelINS2_10policy_hubILb0EN4cuda3std3__45tupleIJN6thrust24THRUST_300001_SM_1000_NS6detail15normal_iteratorINSA_10device_ptrIfEEEENSC_INSD_IiEEEEEEEE10policy1000ElNS7_7dividesIfEESF_JPfPiEEEvT0_iT1_T2_DpNS2_10kernel_argIT3_EE,@function
        .size           _ZN3cub18CUB_300001_SM_10006detail9transform16transform_kernelINS2_10policy_hubILb0EN4cuda3std3__45tupleIJN6thrust24THRUST_300001_SM_1000_NS6detail15normal_iteratorINSA_10device_ptrIfEEEENSC_INSD_IiEEEEEEEE10policy1000ElNS7_7dividesIfEESF_JPfPiEEEvT0_iT1_T2_DpNS2_10kernel_argIT3_EE,(.L_x_1558 - _ZN3cub18CUB_300001_SM_10006detail9transform16transform_kernelINS2_10policy_hubILb0EN4cuda3std3__45tupleIJN6thrust24THRUST_300001_SM_1000_NS6detail15normal_iteratorINSA_10device_ptrIfEEEENSC_INSD_IiEEEEEEEE10policy1000ElNS7_7dividesIfEESF_JPfPiEEEvT0_iT1_T2_DpNS2_10kernel_argIT3_EE)
        .other          _ZN3cub18CUB_300001_SM_10006detail9transform16transform_kernelINS2_10policy_hubILb0EN4cuda3std3__45tupleIJN6thrust24THRUST_300001_SM_1000_NS6detail15normal_iteratorINSA_10device_ptrIfEEEENSC_INSD_IiEEEEEEEE10policy1000ElNS7_7dividesIfEESF_JPfPiEEEvT0_iT1_T2_DpNS2_10kernel_argIT3_EE,@"STO_CUDA_ENTRY STV_DEFAULT"
_ZN3cub18CUB_300001_SM_10006detail9transform16transform_kernelINS2_10policy_hubILb0EN4cuda3std3__45tupleIJN6thrust24THRUST_300001_SM_1000_NS6detail15normal_iteratorINSA_10device_ptrIfEEEENSC_INSD_IiEEEEEEEE10policy1000ElNS7_7dividesIfEESF_JPfPiEEEvT0_iT1_T2_DpNS2_10kernel_argIT3_EE:
.text._ZN3cub18CUB_300001_SM_10006detail9transform16transform_kernelINS2_10policy_hubILb0EN4cuda3std3__45tupleIJN6thrust24THRUST_300001_SM_1000_NS6detail15normal_iteratorINSA_10device_ptrIfEEEENSC_INSD_IiEEEEEEEE10policy1000ElNS7_7dividesIfEESF_JPfPiEEEvT0_iT1_T2_DpNS2_10kernel_argIT3_EE:
[----:B------:R-:W-:Y:S01]  /*0000*/  LDC R1, c[0x0][0x37c] ;  /* 0x0000df00ff017b82 */ /* 0x000fe20000000800 */
[----:B------:R-:W1:Y:S07]  /*0010*/  LDCU UR24, c[0x0][0x388] ;  /* 0x00007100ff1877ac */ /* 0x000e6e0008000800 */
[----:B------:R-:W2:Y:S01]  /*0020*/  S2UR UR5, SR_CTAID.X ;  /* 0x00000000000579c3 */ /* 0x000ea20000002500 */
[----:B------:R-:W3:Y:S01]  /*0030*/  LDCU UR7, c[0x0][0x370] ;  /* 0x00006e00ff0777ac */ /* 0x000ee20008000800 */
[----:B------:R-:W4:Y:S06]  /*0040*/  LDCU.64 UR22, c[0x0][0x358] ;  /* 0x00006b00ff1677ac */ /* 0x000f2c0008000a00 */
[----:B------:R-:W5:Y:S01]  /*0050*/  LDC.64 R2, c[0x0][0x380] ;  /* 0x0000e000ff027b82 */ /* 0x000f620000000a00 */
[----:B-1----:R-:W-:-:S04]  /*0060*/  USHF.L.U32 UR19, UR24, 0x7, URZ ;  /* 0x0000000718137899 */ /* 0x002fc800080006ff */
[----:B------:R-:W-:Y:S02]  /*0070*/  USHF.R.S32.HI UR8, URZ, 0x1f, UR19 ;  /* 0x0000001fff087899 */ /* 0x000fe40008011413 */
[----:B--2---:R-:W-:Y:S02]  /*0080*/  UIMAD.WIDE.U32 UR20, UR19, UR5, URZ ;  /* 0x00000005131472a5 */ /* 0x004fe4000f8e00ff */
[----:B------:R-:W-:Y:S02]  /*0090*/  UIMAD UR6, UR8, UR5, URZ ;  /* 0x00000005080672a4 */ /* 0x000fe4000f8e02ff */
[----:B------:R-:W-:Y:S02]  /*00a0*/  UIADD3 UR4, UPT, UPT, UR5, 0x2, URZ ;  /* 0x0000000205047890 */ /* 0x000fe4000fffe0ff */
[----:B------:R-:W-:Y:S02]  /*00b0*/  UIADD3 UR6, UPT, UPT, UR21, UR6, URZ ;  /* 0x0000000615067290 */ /* 0x000fe4000fffe0ff */
[----:B---3--:R-:W-:Y:S01]  /*00c0*/  UISETP.GE.U32.AND UP0, UPT, UR4, UR7, UPT ;  /* 0x000000070400728c */ /* 0x008fe2000bf06070 */
[----:B-----5:R-:W-:-:S03]  /*00d0*/  IADD3 R0, P0, PT, R2, -UR20, RZ ;  /* 0x8000001402007c10 */ /* 0x020fc6000ff1e0ff */
[----:B------:R-:W-:Y:S01]  /*00e0*/  UISETP.EQ.OR UP0, UPT, UR5, URZ, UP0 ;  /* 0x000000ff0500728c */ /* 0x000fe20008702670 */
[----:B------:R-:W-:Y:S02]  /*00f0*/  IADD3.X R2, PT, PT, R3, ~UR6, RZ, P0, !PT ;  /* 0x8000000603027c10 */ /* 0x000fe400087fe4ff */
[----:B------:R-:W-:-:S04]  /*0100*/  ISETP.LT.U32.AND P0, PT, R0, UR19, PT ;  /* 0x0000001300007c0c */ /* 0x000fc8000bf01070 */
[----:B------:R-:W-:-:S04]  /*0110*/  ISETP.LT.AND.EX P0, PT, R2, UR8, PT, P0 ;  /* 0x0000000802007c0c */ /* 0x000fc8000bf01300 */
[----:B------:R-:W-:Y:S01]  /*0120*/  SEL R0, R0, UR19, P0 ;  /* 0x0000001300007c07 */ /* 0x000fe20008000000 */
[----:B----4-:R-:W-:Y:S08]  /*0130*/  BRA.U UP0, `(.L_x_448) ;  /* 0x0000000100e47547 */ /* 0x010ff0000b800000 */
[----:B------:R-:W1:Y:S01]  /*0140*/  S2R R2, SR_TID.X ;  /* 0x0000000000027919 */ /* 0x000e620000002100 */
[----:B------:R-:W-:Y:S01]  /*0150*/  ELECT P0, URZ, PT ;  /* 0x0000000000ff782f */ /* 0x000fe20003800000 */
[----:B------:R-:W-:Y:S03]  /*0160*/  BSSY.RECONVERGENT B0, `(.L_x_449) ;  /* 0x000002e000007945 */ /* 0x000fe60003800200 */
[----:B-1----:R-:W-:-:S13]  /*0170*/  ISETP.GT.U32.OR P0, PT, R2, 0x1f, !P0 ;  /* 0x0000001f0200780c */ /* 0x002fda0004704470 */
[----:B------:R-:W-:Y:S05]  /*0180*/  @P0 BRA `(.L_x_450) ;  /* 0x0000000000ac0947 */ /* 0x000fea0003800000 */
[----:B------:R-:W1:Y:S01]  /*0190*/  S2UR UR18, SR_CgaCtaId ;  /* 0x00000000001279c3 */ /* 0x000e620000008800 */
[----:B------:R-:W2:Y:S01]  /*01a0*/  LDCU UR15, c[0x0][0x3a0] ;  /* 0x00007400ff0f77ac */ /* 0x000ea20008000800 */
[----:B------:R-:W3:Y:S01]  /*01b0*/  LDCU UR17, c[0x0][0x3b0] ;  /* 0x00007600ff1177ac */ /* 0x000ee20008000800 */
[----:B------:R-:W-:Y:S01]  /*01c0*/  ULEA UR14, UR24, 0xf, 0x9 ;  /* 0x0000000f180e7891 */ /* 0x000fe2000f8e48ff */
[----:B------:R-:W-:Y:S01]  /*01d0*/  UMOV UR7, 0x400 ;  /* 0x0000040000077882 */ /* 0x000fe20000000000 */
[----:B------:R-:W-:Y:S01]  /*01e0*/  UMOV UR10, 0x1 ;  /* 0x00000001000a7882 */ /* 0x000fe20000000000 */
[----:B------:R-:W4:Y:S01]  /*01f0*/  LDCU.64 UR4, c[0x0][0x398] ;  /* 0x00007300ff0477ac */ /* 0x000f220008000a00 */
[----:B------:R-:W-:-:S04]  /*0200*/  UIADD3 UR10, UPT, UPT, -UR10, 0x100000, URZ ;  /* 0x001000000a0a7890 */ /* 0x000fc8000fffe1ff */
[----:B------:R-:W-:Y:S02]  /*0210*/  USHF.L.U32 UR11, UR10, 0xb, URZ ;  /* 0x0000000b0a0b7899 */ /* 0x000fe400080006ff */
[----:B------:R-:W-:Y:S02]  /*0220*/  USHF.L.U32 UR10, UR10, 0x1, URZ ;  /* 0x000000010a0a7899 */ /* 0x000fe400080006ff */
[----:B--2---:R-:W-:Y:S01]  /*0230*/  UIADD3 UR15, UPT, UPT, UR14, UR15, URZ ;  /* 0x0000000f0e0f7290 */ /* 0x004fe2000fffe0ff */
[----:B------:R-:W2:Y:S01]  /*0240*/  LDCU.64 UR12, c[0x0][0x3a8] ;  /* 0x00007500ff0c77ac */ /* 0x000ea20008000a00 */
[----:B---3--:R-:W-:Y:S02]  /*0250*/  UIADD3 UR14, UPT, UPT, UR14, UR17, URZ ;  /* 0x000000110e0e7290 */ /* 0x008fe4000fffe0ff */
[----:B-1----:R-:W-:Y:S02]  /*0260*/  ULEA UR17, UR18, UR7, 0x18 ;  /* 0x0000000712117291 */ /* 0x002fe4000f8ec0ff */
[----:B------:R-:W-:-:S02]  /*0270*/  UIADD3 UR16, UPT, UPT, UR7, 0x80, URZ ;  /* 0x0000008007107890 */ /* 0x000fc4000fffe0ff */
[----:B------:R-:W-:Y:S02]  /*0280*/  USHF.L.U64.HI UR9, UR20, 0x2, UR6 ;  /* 0x0000000214097899 */ /* 0x000fe40008010206 */
[----:B------:R-:W-:Y:S02]  /*0290*/  USHF.L.U32 UR8, UR20, 0x2, URZ ;  /* 0x0000000214087899 */ /* 0x000fe400080006ff */
[----:B------:R-:W-:Y:S02]  /*02a0*/  ULOP3.LUT UR15, UR15, 0xfffffff0, URZ, 0xc0, !UPT ;  /* 0xfffffff00f0f7892 */ /* 0x000fe4000f8ec0ff */
[----:B------:R-:W-:Y:S01]  /*02b0*/  ULOP3.LUT UR14, UR14, 0xfffffff0, URZ, 0xc0, !UPT ;  /* 0xfffffff00e0e7892 */ /* 0x000fe2000f8ec0ff */
[----:B------:R-:W1:Y:S02]  /*02c0*/  FENCE.VIEW.ASYNC.S ;  /* 0x00000000000073c6 */ /* 0x000e640000000000 */
[----:B-1----:R1:W3:Y:S02]  /*02d0*/  SYNCS.EXCH.64 URZ, [UR17], UR10 ;  /* 0x0000000a11ff75b2 */ /* 0x0022e40008000100 */
[----:B------:R-:W-:Y:S01]  /*02e0*/  @!PT LDS RZ, [RZ] ;  /* 0x00000000fffff984 */ /* 0x000fe20000000800 */
[----:B------:R-:W-:Y:S01]  /*02f0*/  @!PT LDS RZ, [RZ] ;  /* 0x00000000fffff984 */ /* 0x000fe20000000800 */
[----:B------:R-:W-:Y:S01]  /*0300*/  @!PT LDS RZ, [RZ] ;  /* 0x00000000fffff984 */ /* 0x000fe20000000800 */
[----:B------:R-:W-:Y:S01]  /*0310*/  @!PT LDS RZ, [RZ] ;  /* 0x00000000fffff984 */ /* 0x000fe20000000800 */
[----:B---3--:R3:W-:Y:S06]  /*0320*/  MEMBAR.ALL.CTA ;  /* 0x0000000000007992 */ /* 0x0087ec0000008000 */
[----:B---3--:R-:W3:Y:S01]  /*0330*/  FENCE.VIEW.ASYNC.S ;  /* 0x00000000000073c6 */ /* 0x008ee20000000000 */
[----:B------:R-:W-:-:S02]  /*0340*/  ULEA UR16, UR18, UR16, 0x18 ;  /* 0x0000001012107291 */ /* 0x000fc4000f8ec0ff */
[----:B----4-:R-:W-:Y:S02]  /*0350*/  UIADD3.64 UR4, UPT, UPT, UR8, UR4, URZ ;  /* 0x0000000408047297 */ /* 0x010fe4000fffe0ff */
[----:B------:R-:W-:Y:S02]  /*0360*/  USHF.R.U32.HI UR7, URZ, 0x4, UR15 ;  /* 0x00000004ff077899 */ /* 0x000fe4000801160f */
[----:B--2---:R-:W-:Y:S02]  /*0370*/  UIADD3.64 UR8, UPT, UPT, UR8, UR12, URZ ;  /* 0x0000000c08087297 */ /* 0x004fe4000fffe0ff */
[----:B------:R-:W-:Y:S02]  /*0380*/  UIADD3 UR15, UPT, UPT, UR15, UR14, URZ ;  /* 0x0000000e0f0f7290 */ /* 0x000fe4000fffe0ff */
[----:B------:R-:W-:Y:S02]  /*0390*/  ULEA UR12, UR24, UR16, 0x9 ;  /* 0x00000010180c7291 */ /* 0x000fe4000f8e48ff */
[----:B------:R-:W-:-:S02]  /*03a0*/  USHF.R.U32.HI UR14, URZ, 0x4, UR14 ;  /* 0x00000004ff0e7899 */ /* 0x000fc4000801160e */
[----:B------:R-:W-:Y:S01]  /*03b0*/  UPRMT UR7, UR7, 0x5410, URZ ;  /* 0x0000541007077896 */ /* 0x000fe200080000ff */
[----:B------:R-:W-:Y:S01]  /*03c0*/  IMAD.U32 R2, RZ, RZ, UR15 ;  /* 0x0000000fff027e24 */ /* 0x000fe2000f8e00ff */
[----:B------:R-:W-:Y:S02]  /*03d0*/  UIADD3 UR12, UPT, UPT, UR12, 0x80, URZ ;  /* 0x000000800c0c7890 */ /* 0x000fe4000fffe0ff */
[----:B------:R-:W-:Y:S01]  /*03e0*/  UPRMT UR14, UR14, 0x5410, URZ ;  /* 0x000054100e0e7896 */ /* 0x000fe200080000ff */
[----:B------:R-:W-:-:S04]  /*03f0*/  UMOV UR13, UR17 ;  /* 0x00000011000d7c82 */ /* 0x000fc80008000000 */
[----:B---3--:R1:W-:Y:S04]  /*0400*/  UBLKCP.S.G [UR16], [UR4], UR7 ;  /* 0x00000010040073ba */ /* 0x0083e80008000207 */
[----:B------:R1:W-:Y:S01]  /*0410*/  UBLKCP.S.G [UR12], [UR8], UR14 ;  /* 0x0000000c080073ba */ /* 0x0003e2000800020e */
[----:B------:R1:W-:Y:S01]  /*0420*/  SYNCS.ARRIVE.TRANS64 RZ, [UR17], R2 ;  /* 0x00000002ffff79a7 */ /* 0x0003e20008000011 */
[----:B------:R-:W-:Y:S01]  /*0430*/  NOP ;  /* 0x0000000000007918 */ /* 0x000fe20000000000 */
.L_x_450:
[----:B-1----:R-:W-:Y:S05]  /*0440*/  BSYNC.RECONVERGENT B0 ;  /* 0x0000000000007941 */ /* 0x002fea0003800200 */
.L_x_449:
[----:B------:R-:W1:Y:S08]  /*0450*/  S2UR UR5, SR_CgaCtaId ;  /* 0x00000000000579c3 */ /* 0x000e700000008800 */
[----:B------:R-:W-:Y:S01]  /*0460*/  BAR.SYNC.DEFER_BLOCKING 0x0 ;  /* 0x0000000000007b1d */ /* 0x000fe20000010000 */
[----:B------:R-:W-:-:S05]  /*0470*/  SHF.L.U32 R2, RZ, 0x1f, RZ ;  /* 0x0000001fff027819 */ /* 0x000fca00000006ff */
[----:B------:R-:W-:Y:S02]  /*0480*/  UMOV UR4, 0x400 ;  /* 0x0000040000047882 */ /* 0x000fe40000000000 */
[----:B-1----:R-:W-:-:S12]  /*0490*/  ULEA UR4, UR5, UR4, 0x18 ;  /* 0x0000000405047291 */ /* 0x002fd8000f8ec0ff */
.L_x_451:
[----:B------:R-:W1:Y:S02]  /*04a0*/  SYNCS.PHASECHK.TRANS64.TRYWAIT P0, [UR4], R2 ;  /* 0x00000002ff0075a7 */ /* 0x000e640008001104 */
[----:B-1----:R-:W-:Y:S05]  /*04b0*/  @!P0 BRA `(.L_x_451) ;  /* 0xfffffffc00f88947 */ /* 0x002fea000383ffff */
[----:B------:R-:W-:Y:S05]  /*04c0*/  BRA `(.L_x_452) ;  /* 0x0000001400407947 */ /* 0x000fea0003800000 */
.L_x_448:
[----:B------:R-:W1:Y:S01]  /*04d0*/  S2R R3, SR_TID.Y ;  /* 0x0000000000037919 */ /* 0x000e620000002200 */
[----:B------:R-:W2:Y:S01]  /*04e0*/  LDCU UR9, c[0x0][0x360] ;  /* 0x00006c00ff0977ac */ /* 0x000ea20008000800 */
[----:B------:R-:W-:Y:S01]  /*04f0*/  IMAD.SHL.U32 R4, R0, 0x4, RZ ;  /* 0x0000000400047824 */ /* 0x000fe200078e00ff */
[----:B------:R-:W-:Y:S01]  /*0500*/  BSSY.RECONVERGENT B0, `(.L_x_453) ;  /* 0x00000aa000007945 */ /* 0x000fe20003800200 */
[----:B------:R-:W1:Y:S01]  /*0510*/  S2R R6, SR_TID.Z ;  /* 0x0000000000067919 */ /* 0x000e620000002300 */
[----:B------:R-:W2:Y:S01]  /*0520*/  LDCU UR10, c[0x0][0x364] ;  /* 0x00006c80ff0a77ac */ /* 0x000ea20008000800 */
[----:B------:R-:W3:Y:S01]  /*0530*/  LDC R2, c[0x0][0x368] ;  /* 0x0000da00ff027b82 */ /* 0x000ee20000000800 */
[----:B------:R-:W-:Y:S01]  /*0540*/  SHF.R.S32.HI R5, RZ, 0x1f, R4 ;  /* 0x0000001fff057819 */ /* 0x000fe20000011404 */
[----:B------:R-:W4:Y:S03]  /*0550*/  S2R R8, SR_TID.X ;  /* 0x0000000000087919 */ /* 0x000f260000002100 */
[----:B------:R-:W-:-:S02]  /*0560*/  SHF.R.U64 R4, R4, 0x2, R5 ;  /* 0x0000000204047819 */ /* 0x000fc40000001205 */
[----:B------:R-:W-:Y:S01]  /*0570*/  SHF.R.U32.HI R5, RZ, 0x2, R5 ;  /* 0x00000002ff057819 */ /* 0x000fe20000011605 */
[----:B--2---:R-:W-:Y:S02]  /*0580*/  UIMAD UR4, UR9, UR10, URZ ;  /* 0x0000000a090472a4 */ /* 0x004fe4000f8e02ff */
[----:B-1----:R-:W-:Y:S02]  /*0590*/  IMAD R3, R6, UR10, R3 ;  /* 0x0000000a06037c24 */ /* 0x002fe4000f8e0203 */
[----:B------:R-:W-:Y:S02]  /*05a0*/  IMAD.MOV.U32 R6, RZ, RZ, RZ ;  /* 0x000000ffff067224 */ /* 0x000fe400078e00ff */
[----:B----4-:R-:W-:Y:S02]  /*05b0*/  IMAD R3, R3, UR9, R8 ;  /* 0x0000000903037c24 */ /* 0x010fe4000f8e0208 */
[----:B---3--:R-:W-:Y:S01]  /*05c0*/  IMAD R8, R2, UR4, RZ ;  /* 0x0000000402087c24 */ /* 0x008fe2000f8e02ff */
[----:B------:R-:W-:-:S02]  /*05d0*/  UMOV UR4, URZ ;  /* 0x000000ff00047c82 */ /* 0x000fc40008000000 */
[----:B------:R-:W-:-:S04]  /*05e0*/  ISETP.GT.U32.AND P0, PT, R4, R3, PT ;  /* 0x000000030400720c */ /* 0x000fc80003f04070 */
[----:B------:R-:W-:-:S13]  /*05f0*/  ISETP.GT.U32.AND.EX P0, PT, R5, RZ, PT, P0 ;  /* 0x000000ff0500720c */ /* 0x000fda0003f04100 */
[----:B------:R-:W-:Y:S05]  /*0600*/  @!P0 BRA `(.L_x_454) ;  /* 0x0000000800648947 */ /* 0x000fea0003800000 */
[----:B------:R-:W-:Y:S01]  /*0610*/  IMAD.IADD R9, R8, 0x1, R3 ;  /* 0x0000000108097824 */ /* 0x000fe200078e0203 */
[----:B------:R-:W-:Y:S01]  /*0620*/  BSSY.RECONVERGENT B1, `(.L_x_455) ;  /* 0x0000024000017945 */ /* 0x000fe20003800200 */
[----:B------:R-:W-:-:S03]  /*0630*/  IMAD.MOV.U32 R12, RZ, RZ, -0x1 ;  /* 0xffffffffff0c7424 */ /* 0x000fc600078e00ff */
[CC--:B------:R-:W-:Y:S02]  /*0640*/  ISETP.GT.U32.AND P1, PT, R4.reuse, R9.reuse, PT ;  /* 0x000000090400720c */ /* 0x0c0fe40003f24070 */
[CC--:B------:R-:W-:Y:S02]  /*0650*/  ISETP.GT.U32.AND P0, PT, R4.reuse, R9.reuse, PT ;  /* 0x000000090400720c */ /* 0x0c0fe40003f04070 */
[C---:B------:R-:W-:Y:S02]  /*0660*/  ISETP.GT.U32.AND.EX P1, PT, R5.reuse, RZ, PT, P1 ;  /* 0x000000ff0500720c */ /* 0x040fe40003f24110 */
[----:B------:R-:W-:Y:S02]  /*0670*/  ISETP.GT.U32.AND.EX P0, PT, R5, RZ, PT, P0 ;  /* 0x000000ff0500720c */ /* 0x000fe40003f04100 */
[----:B------:R-:W-:Y:S02]  /*0680*/  SEL R10, R4, R9, P1 ;  /* 0x00000009040a7207 */ /* 0x000fe40000800000 */
[----:B------:R-:W-:-:S02]  /*0690*/  SEL R7, RZ, 0x1, !P0 ;  /* 0x00000001ff077807 */ /* 0x000fc40004000000 */
[----:B------:R-:W-:Y:S02]  /*06a0*/  SEL R11, R5, RZ, P1 ;  /* 0x000000ff050b7207 */ /* 0x000fe40000800000 */
[----:B------:R-:W-:-:S04]  /*06b0*/  IADD3 R14, P0, P1, R10, -R7, -R9 ;  /* 0x800000070a0e7210 */ /* 0x000fc8000791e809 */
[----:B------:R-:W-:-:S04]  /*06c0*/  IADD3.X R15, PT, PT, R11, -0x1, R12, P0, P1 ;  /* 0xffffffff0b0f7810 */ /* 0x000fc800007e240c */
[----:B------:R-:W-:-:S13]  /*06d0*/  ISETP.NE.U32.AND P0, PT, R15, RZ, PT ;  /* 0x000000ff0f00720c */ /* 0x000fda0003f05070 */
[----:B------:R-:W-:Y:S05]  /*06e0*/  @P0 BRA `(.L_x_456) ;  /* 0x0000000000500947 */ /* 0x000fea0003800000 */
[----:B------:R-:W1:Y:S01]  /*06f0*/  I2F.U32.RP R9, R8 ;  /* 0x0000000800097306 */ /* 0x000e620000209000 */
[----:B------:R-:W-:Y:S01]  /*0700*/  IMAD.MOV R13, RZ, RZ, -R8 ;  /* 0x000000ffff0d7224 */ /* 0x000fe200078e0a08 */
[----:B------:R-:W-:-:S06]  /*0710*/  ISETP.NE.U32.AND P2, PT, R8, RZ, PT ;  /* 0x000000ff0800720c */ /* 0x000fcc0003f45070 */
[----:B-1----:R-:W1:Y:S02]  /*0720*/  MUFU.RCP R9, R9 ;  /* 0x0000000900097308 */ /* 0x002e640000001000 */
[----:B-1----:R-:W-:-:S06]  /*0730*/  VIADD R10, R9, 0xffffffe ;  /* 0x0ffffffe090a7836 */ /* 0x002fcc0000000000 */
[----:B------:R1:W2:Y:S02]  /*0740*/  F2I.FTZ.U32.TRUNC.NTZ R11, R10 ;  /* 0x0000000a000b7305 */ /* 0x0002a4000021f000 */
[----:B-1----:R-:W-:Y:S02]  /*0750*/  IMAD.MOV.U32 R10, RZ, RZ, RZ ;  /* 0x000000ffff0a7224 */ /* 0x002fe400078e00ff */
[----:B--2---:R-:W-:-:S04]  /*0760*/  IMAD R13, R13, R11, RZ ;  /* 0x0000000b0d0d7224 */ /* 0x004fc800078e02ff */
[----:B------:R-:W-:-:S06]  /*0770*/  IMAD.HI.U32 R11, R11, R13, R10 ;  /* 0x0000000d0b0b7227 */ /* 0x000fcc00078e000a */
[----:B------:R-:W-:-:S04]  /*0780*/  IMAD.HI.U32 R10, R11, R14, RZ ;  /* 0x0000000e0b0a7227 */ /* 0x000fc800078e00ff */
[----:B------:R-:W-:-:S04]  /*0790*/  IMAD.MOV R11, RZ, RZ, -R10 ;  /* 0x000000ffff0b7224 */ /* 0x000fc800078e0a0a */
[----:B------:R-:W-:-:S05]  /*07a0*/  IMAD R11, R8, R11, R14 ;  /* 0x0000000b080b7224 */ /* 0x000fca00078e020e */
[----:B------:R-:W-:-:S13]  /*07b0*/  ISETP.GE.U32.AND P0, PT, R11, R8, PT ;  /* 0x000000080b00720c */ /* 0x000fda0003f06070 */
[----:B------:R-:W-:Y:S02]  /*07c0*/  @P0 IMAD.IADD R11, R11, 0x1, -R8 ;  /* 0x000000010b0b0824 */ /* 0x000fe400078e0a08 */
[----:B------:R-:W-:-:S03]  /*07d0*/  @P0 VIADD R10, R10, 0x1 ;  /* 0x000000010a0a0836 */ /* 0x000fc60000000000 */
[----:B------:R-:W-:Y:S01]  /*07e0*/  ISETP.GE.U32.AND P1, PT, R11, R8, PT ;  /* 0x000000080b00720c */ /* 0x000fe20003f26070 */
[----:B------:R-:W-:-:S12]  /*07f0*/  IMAD.MOV.U32 R11, RZ, RZ, RZ ;  /* 0x000000ffff0b7224 */ /* 0x000fd800078e00ff */
[----:B------:R-:W-:Y:S01]  /*0800*/  @P1 VIADD R10, R10, 0x1 ;  /* 0x000000010a0a1836 */ /* 0x000fe20000000000 */
[----:B------:R-:W-:Y:S01]  /*0810*/  @!P2 LOP3.LUT R10, RZ, R8, RZ, 0x33, !PT ;  /* 0x00000008ff0aa212 */ /* 0x000fe200078e33ff */
[----:B------:R-:W-:Y:S06]  /*0820*/  BRA `(.L_x_457) ;  /* 0x00000000000c7947 */ /* 0x000fec0003800000 */
.L_x_456:
[----:B------:R-:W-:Y:S01]  /*0830*/  IMAD.MOV.U32 R9, RZ, RZ, R14 ;  /* 0x000000ffff097224 */ /* 0x000fe200078e000e */
[----:B------:R-:W-:-:S07]  /*0840*/  MOV R14, 0x860 ;  /* 0x00000860000e7802 */ /* 0x000fce0000000f00 */
[----:B------:R-:W-:Y:S05]  /*0850*/  CALL.REL.NOINC `($__internal_0_$__cuda_sm20_div_u64) ;  /* 0x0000001400ec7944 */ /* 0x000fea0003c00000 */
.L_x_457:
[----:B------:R-:W-:Y:S05]  /*0860*/  BSYNC.RECONVERGENT B1 ;  /* 0x0000000000017941 */ /* 0x000fea0003800200 */
.L_x_455:
[----:B------:R-:W-:Y:S01]  /*0870*/  IADD3 R9, P0, PT, R10, R7, RZ ;  /* 0x000000070a097210 */ /* 0x000fe20007f1e0ff */
[----:B------:R-:W1:Y:S01]  /*0880*/  LDC R13, c[0x0][0x3a0] ;  /* 0x0000e800ff0d7b82 */ /* 0x000e620000000800 */
[----:B------:R-:W-:Y:S01]  /*0890*/  BSSY.RECONVERGENT B1, `(.L_x_458) ;  /* 0x0000033000017945 */ /* 0x000fe20003800200 */
[----:B------:R-:W-:Y:S01]  /*08a0*/  IMAD.MOV.U32 R29, RZ, RZ, R3 ;  /* 0x000000ffff1d7224 */ /* 0x000fe200078e0003 */
[C---:B------:R-:W-:Y:S01]  /*08b0*/  LOP3.LUT R7, R9.reuse, 0x3, RZ, 0xc0, !PT ;  /* 0x0000000309077812 */ /* 0x040fe200078ec0ff */
[----:B------:R-:W-:Y:S01]  /*08c0*/  IMAD.X R10, RZ, RZ, R11, P0 ;  /* 0x000000ffff0a7224 */ /* 0x000fe200000e060b */
[----:B------:R-:W-:Y:S02]  /*08d0*/  ISETP.GE.U32.AND P0, PT, R9, 0x3, PT ;  /* 0x000000030900780c */ /* 0x000fe40003f06070 */
[----:B------:R-:W-:Y:S02]  /*08e0*/  ISETP.NE.U32.AND P1, PT, R7, 0x3, PT ;  /* 0x000000030700780c */ /* 0x000fe40003f25070 */
[----:B------:R-:W-:Y:S01]  /*08f0*/  ISETP.GE.U32.AND.EX P0, PT, R10, RZ, PT, P0 ;  /* 0x000000ff0a00720c */ /* 0x000fe20003f06100 */
[----:B------:R-:W-:Y:S01]  /*0900*/  IMAD.MOV.U32 R10, RZ, RZ, R6 ;  /* 0x000000ffff0a7224 */ /* 0x000fe200078e0006 */
[----:B------:R-:W-:-:S02]  /*0910*/  ISETP.NE.AND.EX P1, PT, RZ, RZ, PT, P1 ;  /* 0x000000ffff00720c */ /* 0x000fc40003f25310 */
[----:B-1----:R-:W-:-:S11]  /*0920*/  SHF.R.S32.HI R11, RZ, 0x1f, R13 ;  /* 0x0000001fff0b7819 */ /* 0x002fd6000001140d */
[----:B------:R-:W-:Y:S05]  /*0930*/  @!P1 BRA `(.L_x_459) ;  /* 0x0000000000a09947 */ /* 0x000fea0003800000 */
[----:B------:R-:W1:Y:S01]  /*0940*/  S2UR UR7, SR_CgaCtaId ;  /* 0x00000000000779c3 */ /* 0x000e620000008800 */
[----:B------:R-:W2:Y:S01]  /*0950*/  LDCU.64 UR12, c[0x0][0x398] ;  /* 0x00007300ff0c77ac */ /* 0x000ea20008000a00 */
[C---:B------:R-:W-:Y:S01]  /*0960*/  IMAD.SHL.U32 R7, R3.reuse, 0x4, RZ ;  /* 0x0000000403077824 */ /* 0x040fe200078e00ff */
[----:B------:R-:W-:Y:S01]  /*0970*/  MOV R15, UR21 ;  /* 0x00000015000f7c02 */ /* 0x000fe20008000f00 */
[----:B------:R-:W-:Y:S01]  /*0980*/  IMAD.U32 R14, RZ, RZ, UR20 ;  /* 0x00000014ff0e7e24 */ /* 0x000fe2000f8e00ff */
[----:B------:R-:W-:Y:S01]  /*0990*/  UMOV UR5, 0x400 ;  /* 0x0000040000057882 */ /* 0x000fe20000000000 */
[----:B------:R-:W-:Y:S01]  /*09a0*/  IMAD.U32 R12, RZ, RZ, UR6 ;  /* 0x00000006ff0c7e24 */ /* 0x000fe2000f8e00ff */
[----:B------:R-:W-:Y:S01]  /*09b0*/  SHF.L.U64.HI R15, R3, 0x2, R6 ;  /* 0x00000002030f7819 */ /* 0x000fe20000010206 */
[----:B------:R-:W-:Y:S01]  /*09c0*/  VIADD R9, R9, 0x1 ;  /* 0x0000000109097836 */ /* 0x000fe20000000000 */
[----:B------:R-:W-:Y:S01]  /*09d0*/  LEA R10, P1, R14, R7, 0x2 ;  /* 0x000000070e0a7211 */ /* 0x000fe200078210ff */
[----:B------:R-:W-:Y:S01]  /*09e0*/  UIADD3 UR5, UPT, UPT, UR5, 0x80, URZ ;  /* 0x0000008005057890 */ /* 0x000fe2000fffe0ff */
[----:B------:R-:W-:-:S02]  /*09f0*/  IMAD R7, R2, UR10, RZ ;  /* 0x0000000a02077c24 */ /* 0x000fc4000f8e02ff */
[----:B------:R-:W-:Y:S01]  /*0a00*/  LEA.HI.X R14, R14, R15, R12, 0x2, P1 ;  /* 0x0000000f0e0e7211 */ /* 0x000fe200008f140c */
[----:B------:R-:W-:Y:S01]  /*0a10*/  IMAD.MOV.U32 R29, RZ, RZ, R3 ;  /* 0x000000ffff1d7224 */ /* 0x000fe200078e0003 */
[----:B------:R-:W-:Y:S01]  /*0a20*/  LOP3.LUT R9, R9, 0x3, RZ, 0xc0, !PT ;  /* 0x0000000309097812 */ /* 0x000fe200078ec0ff */
[----:B------:R-:W-:Y:S01]  /*0a30*/  IMAD R7, R7, UR9, RZ ;  /* 0x0000000907077c24 */ /* 0x000fe2000f8e02ff */
[----:B--2---:R-:W-:Y:S01]  /*0a40*/  IADD3 R17, P1, P2, R10, UR12, R13 ;  /* 0x0000000c0a117c10 */ /* 0x004fe2000fa3e00d */
[----:B------:R-:W-:-:S03]  /*0a50*/  IMAD.MOV.U32 R10, RZ, RZ, R6 ;  /* 0x000000ffff0a7224 */ /* 0x000fc600078e0006 */
[----:B------:R-:W-:Y:S01]  /*0a60*/  IADD3.X R18, PT, PT, R14, UR13, R11, P1, P2 ;  /* 0x0000000d0e127c10 */ /* 0x000fe20008fe440b */
[----:B-1----:R-:W-:Y:S01]  /*0a70*/  ULEA UR5, UR7, UR5, 0x18 ;  /* 0x0000000507057291 */ /* 0x002fe2000f8ec0ff */
[----:B------:R-:W-:-:S05]  /*0a80*/  IADD3 R9, P1, PT, RZ, -R9, RZ ;  /* 0x80000009ff097210 */ /* 0x000fca0007f3e0ff */
[----:B------:R-:W-:Y:S02]  /*0a90*/  VIADD R12, R13, UR5 ;  /* 0x000000050d0c7c36 */ /* 0x000fe40008000000 */
[----:B------:R-:W-:Y:S02]  /*0aa0*/  IMAD.X R16, RZ, RZ, -0x1, P1 ;  /* 0xffffffffff107424 */ /* 0x000fe400008e06ff */
[----:B------:R-:W-:-:S07]  /*0ab0*/  IMAD R12, R3, 0x4, R12 ;  /* 0x00000004030c7824 */ /* 0x000fce00078e020c */
.L_x_460:
[----:B------:R-:W-:Y:S01]  /*0ac0*/  IADD3 R9, P1, PT, R9, 0x1, RZ ;  /* 0x0000000109097810 */ /* 0x000fe20007f3e0ff */
[----:B------:R-:W-:Y:S01]  /*0ad0*/  IMAD.MOV.U32 R14, RZ, RZ, R17 ;  /* 0x000000ffff0e7224 */ /* 0x000fe200078e0011 */
[C---:B------:R-:W-:Y:S01]  /*0ae0*/  IADD3 R29, P2, PT, R8.reuse, R29, RZ ;  /* 0x0000001d081d7210 */ /* 0x040fe20007f5e0ff */
[----:B------:R-:W-:Y:S01]  /*0af0*/  IMAD.MOV.U32 R15, RZ, RZ, R18 ;  /* 0x000000ffff0f7224 */ /* 0x000fe200078e0012 */
[C---:B------:R-:W-:Y:S01]  /*0b00*/  LEA R17, P3, R8.reuse, R17, 0x2 ;  /* 0x0000001108117211 */ /* 0x040fe200078610ff */
[----:B------:R-:W-:Y:S01]  /*0b10*/  IMAD.X R16, RZ, RZ, R16, P1 ;  /* 0x000000ffff107224 */ /* 0x000fe200008e0610 */
[----:B------:R-:W-:Y:S01]  /*0b20*/  ISETP.NE.U32.AND P1, PT, R9, RZ, PT ;  /* 0x000000ff0900720c */ /* 0x000fe20003f25070 */
[----:B------:R-:W-:Y:S01]  /*0b30*/  IMAD.X R10, RZ, RZ, R10, P2 ;  /* 0x000000ffff0a7224 */ /* 0x000fe200010e060a */
[----:B------:R-:W-:Y:S01]  /*0b40*/  @!PT LDS RZ, [RZ] ;  /* 0x00000000fffff984 */ /* 0x000fe20000000800 */
[----:B------:R-:W-:Y:S01]  /*0b50*/  @!PT LDS RZ, [RZ] ;  /* 0x00000000fffff984 */ /* 0x000fe20000000800 */
[----:B------:R-:W-:Y:S01]  /*0b60*/  @!PT LDS RZ, [RZ] ;  /* 0x00000000fffff984 */ /* 0x000fe20000000800 */
[----:B------:R1:W-:Y:S01]  /*0b70*/  LDGSTS.E [R12], desc[UR22][R14.64] ;  /* 0x000000000e0c7fae */ /* 0x0003e2000b9a1016 */
[----:B------:R-:W-:Y:S02]  /*0b80*/  LEA.HI.X R18, R8, R18, RZ, 0x2, P3 ;  /* 0x0000001208127211 */ /* 0x000fe400018f14ff */
[----:B------:R-:W-:Y:S01]  /*0b90*/  ISETP.NE.AND.EX P1, PT, R16, RZ, PT, P1 ;  /* 0x000000ff1000720c */ /* 0x000fe20003f25310 */
[----:B-1----:R-:W-:-:S12]  /*0ba0*/  IMAD R12, R7, 0x4, R12 ;  /* 0x00000004070c7824 */ /* 0x002fd800078e020c */
[----:B------:R-:W-:Y:S05]  /*0bb0*/  @P1 BRA `(.L_x_460) ;  /* 0xfffffffc00c01947 */ /* 0x000fea000383ffff */
.L_x_459:
[----:B------:R-:W-:Y:S05]  /*0bc0*/  BSYNC.RECONVERGENT B1 ;  /* 0x0000000000017941 */ /* 0x000fea0003800200 */
.L_x_458:
[----:B------:R-:W-:Y:S05]  /*0bd0*/  @!P0 BRA `(.L_x_454) ;  /* 0x0000000000f08947 */ /* 0x000fea0003800000 */
[----:B------:R-:W1:Y:S01]  /*0be0*/  S2UR UR8, SR_CgaCtaId ;  /* 0x00000000000879c3 */ /* 0x000e620000008800 */
[----:B------:R-:W2:Y:S01]  /*0bf0*/  LDCU.64 UR12, c[0x0][0x398] ;  /* 0x00007300ff0c77ac */ /* 0x000ea20008000a00 */
[C---:B------:R-:W-:Y:S01]  /*0c00*/  IMAD.SHL.U32 R9, R29.reuse, 0x4, RZ ;  /* 0x000000041d097824 */ /* 0x040fe200078e00ff */
[----:B------:R-:W-:Y:S01]  /*0c10*/  SHF.R.U32.HI R19, RZ, 0x1e, R8 ;  /* 0x0000001eff137819 */ /* 0x000fe20000011608 */
[----:B------:R-:W-:Y:S01]  /*0c20*/  IMAD.U32 R14, RZ, RZ, UR20 ;  /* 0x00000014ff0e7e24 */ /* 0x000fe2000f8e00ff */
[----:B------:R-:W-:Y:S01]  /*0c30*/  UMOV UR7, 0x400 ;  /* 0x0000040000077882 */ /* 0x000fe20000000000 */
[----:B------:R-:W-:Y:S01]  /*0c40*/  IMAD.U32 R15, RZ, RZ, UR21 ;  /* 0x00000015ff0f7e24 */ /* 0x000fe2000f8e00ff */
[C---:B------:R-:W-:Y:S01]  /*0c50*/  SHF.L.U64.HI R15, R29.reuse, 0x2, R10 ;  /* 0x000000021d0f7819 */ /* 0x040fe2000001020a */
[----:B------:R-:W-:Y:S01]  /*0c60*/  IMAD.U32 R12, RZ, RZ, UR6 ;  /* 0x00000006ff0c7e24 */ /* 0x000fe2000f8e00ff */
[----:B------:R-:W-:Y:S01]  /*0c70*/  LEA R9, P0, R14, R9, 0x2 ;  /* 0x000000090e097211 */ /* 0x000fe200078010ff */
[----:B------:R-:W-:Y:S01]  /*0c80*/  UIADD3 UR7, UPT, UPT, UR7, 0x80, URZ ;  /* 0x0000008007077890 */ /* 0x000fe2000fffe0ff */
[----:B------:R-:W-:Y:S01]  /*0c90*/  IMAD.SHL.U32 R18, R8, 0x4, RZ ;  /* 0x0000000408127824 */ /* 0x000fe200078e00ff */
[----:B------:R-:W-:Y:S01]  /*0ca0*/  UMOV UR5, URZ ;  /* 0x000000ff00057c82 */ /* 0x000fe20008000000 */
[----:B------:R-:W-:Y:S01]  /*0cb0*/  LEA.HI.X R12, R14, R15, R12, 0x2, P0 ;  /* 0x0000000f0e0c7211 */ /* 0x000fe200000f140c */
[----:B------:R-:W-:Y:S01]  /*0cc0*/  IMAD R24, R2, UR10, RZ ;  /* 0x0000000a02187c24 */ /* 0x000fe2000f8e02ff */
[----:B------:R-:W-:-:S03]  /*0cd0*/  IADD3 R14, P0, PT, R29, UR20, RZ ;  /* 0x000000141d0e7c10 */ /* 0x000fc6000ff1e0ff */
[----:B------:R-:W-:Y:S01]  /*0ce0*/  IMAD R24, R24, UR9, RZ ;  /* 0x0000000918187c24 */ /* 0x000fe2000f8e02ff */
[----:B------:R-:W-:Y:S02]  /*0cf0*/  IADD3.X R15, PT, PT, R10, UR6, RZ, P0, !PT ;  /* 0x000000060a0f7c10 */ /* 0x000fe400087fe4ff */
[----:B--2---:R-:W-:Y:S02]  /*0d00*/  IADD3 R7, P1, PT, R13, UR12, RZ ;  /* 0x0000000c0d077c10 */ /* 0x004fe4000ff3e0ff */
[C---:B------:R-:W-:Y:S01]  /*0d10*/  SHF.L.U64.HI R15, R14.reuse, 0x2, R15 ;  /* 0x000000020e0f7819 */ /* 0x040fe2000001020f */
[----:B-1----:R-:W-:Y:S01]  /*0d20*/  ULEA UR7, UR8, UR7, 0x18 ;  /* 0x0000000708077291 */ /* 0x002fe2000f8ec0ff */
[----:B------:R-:W-:Y:S02]  /*0d30*/  SHF.L.U32 R14, R14, 0x2, RZ ;  /* 0x000000020e0e7819 */ /* 0x000fe400000006ff */
[----:B------:R-:W-:Y:S02]  /*0d40*/  IADD3.X R11, PT, PT, R11, UR13, RZ, P1, !PT ;  /* 0x0000000d0b0b7c10 */ /* 0x000fe40008ffe4ff */
[-C--:B------:R-:W-:Y:S01]  /*0d50*/  IADD3 R22, P1, PT, R18, R9.reuse, RZ ;  /* 0x0000000912167210 */ /* 0x080fe20007f3e0ff */
[----:B------:R-:W-:Y:S01]  /*0d60*/  VIADD R16, R13, UR7 ;  /* 0x000000070d107c36 */ /* 0x000fe20008000000 */
[C---:B------:R-:W-:Y:S01]  /*0d70*/  LEA R20, P0, R8.reuse, R9, 0x3 ;  /* 0x0000000908147211 */ /* 0x040fe200078018ff */
[----:B------:R-:W-:-:S03]  /*0d80*/  IMAD.WIDE.U32 R14, R8, 0xc, R14 ;  /* 0x0000000c080e7825 */ /* 0x000fc600078e000e */
[----:B------:R-:W-:Y:S01]  /*0d90*/  LEA.HI.X R26, R8, R12, RZ, 0x3, P0 ;  /* 0x0000000c081a7211 */ /* 0x000fe200000f1cff */
[----:B------:R-:W-:Y:S02]  /*0da0*/  IMAD R13, R29, 0x4, R16 ;  /* 0x000000041d0d7824 */ /* 0x000fe400078e0210 */
[----:B------:R-:W-:Y:S02]  /*0db0*/  IMAD.X R28, R19, 0x1, R12, P1 ;  /* 0x00000001131c7824 */ /* 0x000fe400008e060c */
[----:B------:R-:W-:Y:S02]  /*0dc0*/  VIADD R23, R15, UR5 ;  /* 0x000000050f177c36 */ /* 0x000fe40008000000 */
[C-C-:B------:R-:W-:Y:S02]  /*0dd0*/  IMAD R21, R24.reuse, 0x4, R13.reuse ;  /* 0x0000000418157824 */ /* 0x140fe400078e020d */
[C-C-:B------:R-:W-:Y:S02]  /*0de0*/  IMAD R25, R24.reuse, 0x8, R13.reuse ;  /* 0x0000000818197824 */ /* 0x140fe400078e020d */
[----:B------:R-:W-:-:S07]  /*0df0*/  IMAD R27, R24, 0xc, R13 ;  /* 0x0000000c181b7824 */ /* 0x000fce00078e020d */
.L_x_461:
[----:B------:R-:W-:-:S05]  /*0e00*/  IADD3 R16, P0, PT, R7, R9, RZ ;  /* 0x0000000907107210 */ /* 0x000fca0007f1e0ff */
[----:B------:R-:W-:-:S05]  /*0e10*/  IMAD.X R17, R11, 0x1, R12, P0 ;  /* 0x000000010b117824 */ /* 0x000fca00000e060c */
[----:B------:R-:W-:Y:S01]  /*0e20*/  @!PT LDS RZ, [RZ] ;  /* 0x00000000fffff984 */ /* 0x000fe20000000800 */
[----:B------:R-:W-:Y:S01]  /*0e30*/  @!PT LDS RZ, [RZ] ;  /* 0x00000000fffff984 */ /* 0x000fe20000000800 */
[----:B------:R-:W-:Y:S01]  /*0e40*/  @!PT LDS RZ, [RZ] ;  /* 0x00000000fffff984 */ /* 0x000fe20000000800 */
[----:B------:R1:W-:Y:S02]  /*0e50*/  LDGSTS.E [R13], desc[UR22][R16.64] ;  /* 0x00000000100d7fae */ /* 0x0003e4000b9a1016 */
[----:B-1----:R-:W-:Y:S01]  /*0e60*/  IADD3 R16, P0, PT, R7, R22, RZ ;  /* 0x0000001607107210 */ /* 0x002fe20007f1e0ff */
[----:B------:R-:W-:-:S04]  /*0e70*/  IMAD R13, R24, 0x10, R13 ;  /* 0x00000010180d7824 */ /* 0x000fc800078e020d */
[----:B------:R-:W-:-:S05]  /*0e80*/  IMAD.X R17, R11, 0x1, R28, P0 ;  /* 0x000000010b117824 */ /* 0x000fca00000e061c */
[----:B------:R1:W-:Y:S02]  /*0e90*/  LDGSTS.E [R21], desc[UR22][R16.64] ;  /* 0x0000000010157fae */ /* 0x0003e4000b9a1016 */
[----:B-1----:R-:W-:Y:S01]  /*0ea0*/  IADD3 R16, P0, PT, R7, R20, RZ ;  /* 0x0000001407107210 */ /* 0x002fe20007f1e0ff */
[----:B------:R-:W-:-:S04]  /*0eb0*/  IMAD R21, R24, 0x10, R21 ;  /* 0x0000001018157824 */ /* 0x000fc800078e0215 */
[----:B------:R-:W-:-:S05]  /*0ec0*/  IMAD.X R17, R11, 0x1, R26, P0 ;  /* 0x000000010b117824 */ /* 0x000fca00000e061a */
[----:B------:R1:W-:Y:S02]  /*0ed0*/  LDGSTS.E [R25], desc[UR22][R16.64] ;  /* 0x0000000010197fae */ /* 0x0003e4000b9a1016 */
[----:B-1----:R-:W-:Y:S01]  /*0ee0*/  IADD3 R16, P0, PT, R7, R14, RZ ;  /* 0x0000000e07107210 */ /* 0x002fe20007f1e0ff */
[----:B------:R-:W-:Y:S01]  /*0ef0*/  IMAD R25, R24, 0x10, R25 ;  /* 0x0000001018197824 */ /* 0x000fe200078e0219 */
[----:B------:R-:W-:-:S03]  /*0f00*/  LEA R7, P1, R8, R7, 0x4 ;  /* 0x0000000708077211 */ /* 0x000fc600078220ff */
[----:B------:R-:W-:Y:S01]  /*0f10*/  IMAD.X R17, R11, 0x1, R23, P0 ;  /* 0x000000010b117824 */ /* 0x000fe200000e0617 */
[----:B------:R-:W-:Y:S02]  /*0f20*/  IADD3 R29, P0, PT, R18, R29, RZ ;  /* 0x0000001d121d7210 */ /* 0x000fe40007f1e0ff */
[----:B------:R-:W-:Y:S02]  /*0f30*/  LEA.HI.X R11, R8, R11, RZ, 0x4, P1 ;  /* 0x0000000b080b7211 */ /* 0x000fe400008f24ff */
[----:B------:R1:W-:Y:S01]  /*0f40*/  LDGSTS.E [R27], desc[UR22][R16.64] ;  /* 0x00000000101b7fae */ /* 0x0003e2000b9a1016 */
[----:B------:R-:W-:Y:S01]  /*0f50*/  IMAD.X R10, R19, 0x1, R10, P0 ;  /* 0x00000001130a7824 */ /* 0x000fe200000e060a */
[----:B------:R-:W-:-:S04]  /*0f60*/  ISETP.GE.U32.AND P0, PT, R29, R4, PT ;  /* 0x000000041d00720c */ /* 0x000fc80003f06070 */
[----:B------:R-:W-:Y:S01]  /*0f70*/  ISETP.GE.U32.AND.EX P0, PT, R10, R5, PT, P0 ;  /* 0x000000050a00720c */ /* 0x000fe20003f06100 */
[----:B-1----:R-:W-:-:S12]  /*0f80*/  IMAD R27, R24, 0x10, R27 ;  /* 0x00000010181b7824 */ /* 0x002fd800078e021b */
[----:B------:R-:W-:Y:S05]  /*0f90*/  @!P0 BRA `(.L_x_461) ;  /* 0xfffffffc00988947 */ /* 0x000fea000383ffff */
.L_x_454:
[----:B------:R-:W-:Y:S05]  /*0fa0*/  BSYNC.RECONVERGENT B0 ;  /* 0x0000000000007941 */ /* 0x000fea0003800200 */
.L_x_453:
[----:B------:R-:W-:Y:S01]  /*0fb0*/  ISETP.GT.U32.AND P0, PT, R4, R3, PT ;  /* 0x000000030400720c */ /* 0x000fe20003f04070 */
[----:B------:R-:W0:Y:S01]  /*0fc0*/  LDGDEPBAR ;  /* 0x00000000000079af */ /* 0x000e220000000000 */
[----:B------:R-:W-:Y:S02]  /*0fd0*/  BSSY.RECONVERGENT B0, `(.L_x_462) ;  /* 0x000009c000007945 */ /* 0x000fe40003800200 */
[----:B------:R-:W-:-:S13]  /*0fe0*/  ISETP.GT.U32.AND.EX P0, PT, R5, R6, PT, P0 ;  /* 0x000000060500720c */ /* 0x000fda0003f04100 */
        /* <DEDUP_REMOVED lines=17> */
[----:B------:R-:W-:Y:S01]  /*1100*/  ISETP.NE.U32.AND P2, PT, R8, RZ, PT ;  /* 0x000000ff0800720c */ /* 0x000fe20003f45070 */
[----:B------:R-:W-:-:S05]  /*1110*/  IMAD.MOV.U32 R10, RZ, RZ, RZ ;  /* 0x000000ffff0a7224 */ /* 0x000fca00078e00ff */
[----:B-1----:R-:W1:Y:S02]  /*1120*/  MUFU.RCP R13, R13 ;  /* 0x0000000d000d7308 */ /* 0x002e640000001000 */
[----:B-1----:R-:W-:-:S06]  /*1130*/  IADD3 R11, PT, PT, R13, 0xffffffe, RZ ;  /* 0x0ffffffe0d0b7810 */ /* 0x002fcc0007ffe0ff */
[----:B------:R-:W1:Y:S02]  /*1140*/  F2I.FTZ.U32.TRUNC.NTZ R11, R11 ;  /* 0x0000000b000b7305 */ /* 0x000e64000021f000 */
[----:B-1----:R-:W-:-:S04]  /*1150*/  IMAD R9, R9, R11, RZ ;  /* 0x0000000b09097224 */ /* 0x002fc800078e02ff */
[----:B------:R-:W-:-:S04]  /*1160*/  IMAD.HI.U32 R9, R11, R9, R10 ;  /* 0x000000090b097227 */ /* 0x000fc800078e000a */
[----:B------:R-:W-:Y:S02]  /*1170*/  IMAD.MOV.U32 R11, RZ, RZ, RZ ;  /* 0x000000ffff0b7224 */ /* 0x000fe400078e00ff */
[----:B------:R-:W-:-:S04]  /*1180*/  IMAD.HI.U32 R10, R9, R12, RZ ;  /* 0x0000000c090a7227 */ /* 0x000fc800078e00ff */
[----:B------:R-:W-:-:S04]  /*1190*/  IMAD.MOV R9, RZ, RZ, -R10 ;  /* 0x000000ffff097224 */ /* 0x000fc800078e0a0a */
[----:B------:R-:W-:-:S05]  /*11a0*/  IMAD R9, R8, R9, R12 ;  /* 0x0000000908097224 */ /* 0x000fca00078e020c */
[----:B------:R-:W-:-:S13]  /*11b0*/  ISETP.GE.U32.AND P0, PT, R9, R8, PT ;  /* 0x000000080900720c */ /* 0x000fda0003f06070 */
[----:B------:R-:W-:Y:S02]  /*11c0*/  @P0 IMAD.IADD R9, R9, 0x1, -R8 ;  /* 0x0000000109090824 */ /* 0x000fe400078e0a08 */
[----:B------:R-:W-:-:S03]  /*11d0*/  @P0 VIADD R10, R10, 0x1 ;  /* 0x000000010a0a0836 */ /* 0x000fc60000000000 */
[----:B------:R-:W-:-:S13]  /*11e0*/  ISETP.GE.U32.AND P1, PT, R9, R8, PT ;  /* 0x000000080900720c */ /* 0x000fda0003f26070 */
[----:B------:R-:W-:Y:S01]  /*11f0*/  @P1 VIADD R10, R10, 0x1 ;  /* 0x000000010a0a1836 */ /* 0x000fe20000000000 */
[----:B------:R-:W-:Y:S01]  /*1200*/  @!P2 LOP3.LUT R10, RZ, R8, RZ, 0x33, !PT ;  /* 0x00000008ff0aa212 */ /* 0x000fe200078e33ff */
[----:B------:R-:W-:Y:S06]  /*1210*/  BRA `(.L_x_466) ;  /* 0x00000000000c7947 */ /* 0x000fec0003800000 */
.L_x_465:
[----:B------:R-:W-:Y:S01]  /*1220*/  IMAD.MOV.U32 R9, RZ, RZ, R12 ;  /* 0x000000ffff097224 */ /* 0x000fe200078e000c */
[----:B------:R-:W-:-:S07]  /*1230*/  MOV R14, 0x1250 ;  /* 0x00001250000e7802 */ /* 0x000fce0000000f00 */
[----:B------:R-:W-:Y:S05]  /*1240*/  CALL.REL.NOINC `($__internal_0_$__cuda_sm20_div_u64) ;  /* 0x0000000c00707944 */ /* 0x000fea0003c00000 */
.L_x_466:
[----:B------:R-:W-:Y:S05]  /*1250*/  BSYNC.RECONVERGENT B1 ;  /* 0x0000000000017941 */ /* 0x000fea0003800200 */
.L_x_464:
[----:B------:R-:W-:Y:S01]  /*1260*/  IADD3 R7, P0, PT, R10, R7, RZ ;  /* 0x000000070a077210 */ /* 0x000fe20007f1e0ff */
[----:B------:R-:W1:Y:S01]  /*1270*/  LDC R12, c[0x0][0x3b0] ;  /* 0x0000ec00ff0c7b82 */ /* 0x000e620000000800 */
[----:B------:R-:W-:Y:S02]  /*1280*/  BSSY.RECONVERGENT B1, `(.L_x_467) ;  /* 0x0000031000017945 */ /* 0x000fe40003800200 */
[C---:B------:R-:W-:Y:S01]  /*1290*/  LOP3.LUT R9, R7.reuse, 0x3, RZ, 0xc0, !PT ;  /* 0x0000000307097812 */ /* 0x040fe200078ec0ff */
[----:B------:R-:W-:Y:S01]  /*12a0*/  IMAD.X R10, RZ, RZ, R11, P0 ;  /* 0x000000ffff0a7224 */ /* 0x000fe200000e060b */
[----:B------:R-:W-:Y:S02]  /*12b0*/  ISETP.GE.U32.AND P0, PT, R7, 0x3, PT ;  /* 0x000000030700780c */ /* 0x000fe40003f06070 */
[----:B------:R-:W-:Y:S02]  /*12c0*/  ISETP.NE.U32.AND P1, PT, R9, 0x3, PT ;  /* 0x000000030900780c */ /* 0x000fe40003f25070 */
[----:B------:R-:W-:-:S02]  /*12d0*/  ISETP.GE.U32.AND.EX P0, PT, R10, RZ, PT, P0 ;  /* 0x000000ff0a00720c */ /* 0x000fc40003f06100 */
[----:B------:R-:W-:Y:S02]  /*12e0*/  ISETP.NE.AND.EX P1, PT, RZ, RZ, PT, P1 ;  /* 0x000000ffff00720c */ /* 0x000fe40003f25310 */
[----:B-1----:R-:W-:-:S11]  /*12f0*/  SHF.R.S32.HI R13, RZ, 0x1f, R12 ;  /* 0x0000001fff0d7819 */ /* 0x002fd6000001140c */
[----:B------:R-:W-:Y:S05]  /*1300*/  @!P1 BRA `(.L_x_468) ;  /* 0x0000000000a09947 */ /* 0x000fea0003800000 */
[----:B------:R-:W1:Y:S01]  /*1310*/  S2UR UR7, SR_CgaCtaId ;  /* 0x00000000000779c3 */ /* 0x000e620000008800 */
[----:B------:R-:W2:Y:S01]  /*1320*/  LDCU.64 UR12, c[0x0][0x3a8] ;  /* 0x00007500ff0c77ac */ /* 0x000ea20008000a00 */
[----:B------:R-:W-:Y:S02]  /*1330*/  IMAD.SHL.U32 R15, R3, 0x4, RZ ;  /* 0x00000004030f7824 */ /* 0x000fe400078e00ff */
[----:B------:R-:W-:Y:S01]  /*1340*/  IMAD.U32 R10, RZ, RZ, UR20 ;  /* 0x00000014ff0a7e24 */ /* 0x000fe2000f8e00ff */
[----:B------:R-:W-:Y:S01]  /*1350*/  UMOV UR5, 0x400 ;  /* 0x0000040000057882 */ /* 0x000fe20000000000 */
[----:B------:R-:W-:Y:S01]  /*1360*/  VIADD R9, R7, 0x1 ;  /* 0x0000000107097836 */ /* 0x000fe20000000000 */
[----:B------:R-:W-:Y:S01]  /*1370*/  UIADD3 UR5, UPT, UPT, UR5, 0x80, URZ ;  /* 0x0000008005057890 */ /* 0x000fe2000fffe0ff */
[----:B------:R-:W3:Y:S01]  /*1380*/  LDC R14, c[0x0][0x388] ;  /* 0x0000e200ff0e7b82 */ /* 0x000ee20000000800 */
[----:B------:R-:W-:Y:S01]  /*1390*/  IMAD.U32 R16, RZ, RZ, UR6 ;  /* 0x00000006ff107e24 */ /* 0x000fe2000f8e00ff */
[----:B------:R-:W-:Y:S01]  /*13a0*/  SHF.L.U64.HI R7, R3, 0x2, R6 ;  /* 0x0000000203077819 */ /* 0x000fe20000010206 */
[----:B------:R-:W-:Y:S01]  /*13b0*/  IMAD.U32 R11, RZ, RZ, UR21 ;  /* 0x00000015ff0b7e24 */ /* 0x000fe2000f8e00ff */
[----:B------:R-:W-:Y:S01]  /*13c0*/  LEA R15, P1, R10, R15, 0x2 ;  /* 0x0000000f0a0f7211 */ /* 0x000fe200078210ff */
[----:B------:R-:W-:Y:S01]  /*13d0*/  IMAD R11, R2, UR10, RZ ;  /* 0x0000000a020b7c24 */ /* 0x000fe2000f8e02ff */
[----:B------:R-:W-:-:S02]  /*13e0*/  LOP3.LUT R9, R9, 0x3, RZ, 0xc0, !PT ;  /* 0x0000000309097812 */ /* 0x000fc400078ec0ff */
[----:B------:R-:W-:Y:S01]  /*13f0*/  LEA.HI.X R16, R10, R7, R16, 0x2, P1 ;  /* 0x000000070a107211 */ /* 0x000fe200008f1410 */
[----:B------:R-:W-:Y:S01]  /*1400*/  IMAD R18, R11, UR9, RZ ;  /* 0x000000090b127c24 */ /* 0x000fe2000f8e02ff */
[----:B------:R-:W-:Y:S02]  /*1410*/  IADD3 R9, P3, PT, RZ, -R9, RZ ;  /* 0x80000009ff097210 */ /* 0x000fe40007f7e0ff */
[----:B--2---:R-:W-:Y:S01]  /*1420*/  IADD3 R15, P1, P2, R15, UR12, R12 ;  /* 0x0000000c0f0f7c10 */ /* 0x004fe2000fa3e00c */
[----:B-1----:R-:W-:-:S03]  /*1430*/  ULEA UR5, UR7, UR5, 0x18 ;  /* 0x0000000507057291 */ /* 0x002fc6000f8ec0ff */
[----:B------:R-:W-:-:S03]  /*1440*/  IADD3.X R16, PT, PT, R16, UR13, R13, P1, P2 ;  /* 0x0000000d10107c10 */ /* 0x000fc60008fe440d */
[----:B------:R-:W-:-:S04]  /*1450*/  VIADD R7, R12, UR5 ;  /* 0x000000050c077c36 */ /* 0x000fc80008000000 */
[----:B---3--:R-:W-:Y:S02]  /*1460*/  IMAD R10, R14, 0x200, R7 ;  /* 0x000002000e0a7824 */ /* 0x008fe400078e0207 */
[----:B------:R-:W-:-:S03]  /*1470*/  IMAD.X R14, RZ, RZ, -0x1, P3 ;  /* 0xffffffffff0e7424 */ /* 0x000fc600018e06ff */
[----:B------:R-:W-:-:S07]  /*1480*/  LEA R7, R3, R10, 0x2 ;  /* 0x0000000a03077211 */ /* 0x000fce00078e10ff */
.L_x_469:
        /* <DEDUP_REMOVED lines=11> */
[----:B------:R1:W-:Y:S01]  /*1540*/  LDGSTS.E [R7+0x80], desc[UR22][R10.64] ;  /* 0x000800000a077fae */ /* 0x0003e2000b9a1016 */
[----:B------:R-:W-:Y:S02]  /*1550*/  LEA.HI.X R16, R8, R16, RZ, 0x2, P3 ;  /* 0x0000001008107211 */ /* 0x000fe400018f14ff */
[----:B------:R-:W-:Y:S01]  /*1560*/  ISETP.NE.AND.EX P1, PT, R14, RZ, PT, P1 ;  /* 0x000000ff0e00720c */ /* 0x000fe20003f25310 */
[----:B-1----:R-:W-:-:S12]  /*1570*/  IMAD R7, R18, 0x4, R7 ;  /* 0x0000000412077824 */ /* 0x002fd800078e0207 */
[----:B------:R-:W-:Y:S05]  /*1580*/  @P1 BRA `(.L_x_469) ;  /* 0xfffffffc00c01947 */ /* 0x000fea000383ffff */
.L_x_468:
[----:B------:R-:W-:Y:S05]  /*1590*/  BSYNC.RECONVERGENT B1 ;  /* 0x0000000000017941 */ /* 0x000fea0003800200 */
.L_x_467:
[----:B------:R-:W-:Y:S05]  /*15a0*/  @!P0 BRA `(.L_x_463) ;  /* 0x0000000000f88947 */ /* 0x000fea0003800000 */
[----:B------:R-:W1:Y:S01]  /*15b0*/  S2UR UR7, SR_CgaCtaId ;  /* 0x00000000000779c3 */ /* 0x000e620000008800 */
[----:B------:R-:W-:Y:S01]  /*15c0*/  UMOV UR5, 0x400 ;  /* 0x0000040000057882 */ /* 0x000fe20000000000 */
[----:B------:R-:W2:Y:S01]  /*15d0*/  LDCU.64 UR12, c[0x0][0x3a8] ;  /* 0x00007500ff0c77ac */ /* 0x000ea20008000a00 */
[C---:B------:R-:W-:Y:S01]  /*15e0*/  IADD3 R14, P0, PT, R3.reuse, UR20, RZ ;  /* 0x00000014030e7c10 */ /* 0x040fe2000ff1e0ff */
[C---:B------:R-:W-:Y:S01]  /*15f0*/  IMAD.SHL.U32 R9, R3.reuse, 0x4, RZ ;  /* 0x0000000403097824 */ /* 0x040fe200078e00ff */
[----:B------:R-:W-:Y:S01]  /*1600*/  UIADD3 UR5, UPT, UPT, UR5, 0x80, URZ ;  /* 0x0000008005057890 */ /* 0x000fe2000fffe0ff */
[----:B------:R-:W-:Y:S02]  /*1610*/  IMAD.U32 R10, RZ, RZ, UR20 ;  /* 0x00000014ff0a7e24 */ /* 0x000fe4000f8e00ff */
[----:B------:R-:W3:Y:S01]  /*1620*/  LDC R16, c[0x0][0x388] ;  /* 0x0000e200ff107b82 */ /* 0x000ee20000000800 */
[----:B------:R-:W-:Y:S01]  /*1630*/  IMAD.U32 R11, RZ, RZ, UR21 ;  /* 0x00000015ff0b7e24 */ /* 0x000fe2000f8e00ff */
[----:B------:R-:W-:Y:S01]  /*1640*/  SHF.L.U64.HI R11, R3, 0x2, R6 ;  /* 0x00000002030b7819 */ /* 0x000fe20000010206 */
[----:B------:R-:W-:Y:S01]  /*1650*/  IMAD.U32 R17, RZ, RZ, UR6 ;  /* 0x00000006ff117e24 */ /* 0x000fe2000f8e00ff */
[----:B------:R-:W-:Y:S01]  /*1660*/  LEA R9, P2, R10, R9, 0x2 ;  /* 0x000000090a097211 */ /* 0x000fe200078410ff */
[----:B------:R-:W-:-:S03]  /*1670*/  IMAD R21, R2, UR10, RZ ;  /* 0x0000000a02157c24 */ /* 0x000fc6000f8e02ff */
[----:B------:R-:W-:Y:S01]  /*1680*/  LEA.HI.X R10, R10, R11, R17, 0x2, P2 ;  /* 0x0000000b0a0a7211 */ /* 0x000fe200010f1411 */
[----:B------:R-:W-:Y:S01]  /*1690*/  IMAD R21, R21, UR9, RZ ;  /* 0x0000000915157c24 */ /* 0x000fe2000f8e02ff */
[----:B--2---:R-:W-:Y:S01]  /*16a0*/  IADD3 R7, P1, PT, R12, UR12, RZ ;  /* 0x0000000c0c077c10 */ /* 0x004fe2000ff3e0ff */
[----:B-1----:R-:W-:-:S03]  /*16b0*/  ULEA UR5, UR7, UR5, 0x18 ;  /* 0x0000000507057291 */ /* 0x002fc6000f8ec0ff */
[----:B------:R-:W-:Y:S02]  /*16c0*/  IADD3.X R11, PT, PT, R13, UR13, RZ, P1, !PT ;  /* 0x0000000d0d0b7c10 */ /* 0x000fe40008ffe4ff */
[----:B------:R-:W-:Y:S02]  /*16d0*/  SHF.R.U32.HI R13, RZ, 0x1e, R8 ;  /* 0x0000001eff0d7819 */ /* 0x000fe40000011608 */
[----:B------:R-:W-:Y:S01]  /*16e0*/  LEA R22, P1, R8, R9, 0x3 ;  /* 0x0000000908167211 */ /* 0x000fe200078218ff */
[----:B------:R-:W-:Y:S01]  /*16f0*/  VIADD R15, R12, UR5 ;  /* 0x000000050c0f7c36 */ /* 0x000fe20008000000 */
[----:B------:R-:W-:Y:S01]  /*1700*/  UMOV UR5, URZ ;  /* 0x000000ff00057c82 */ /* 0x000fe20008000000 */
[C---:B------:R-:W-:Y:S01]  /*1710*/  IMAD.SHL.U32 R12, R8.reuse, 0x4, RZ ;  /* 0x00000004080c7824 */ /* 0x040fe200078e00ff */
[----:B------:R-:W-:Y:S01]  /*1720*/  LEA.HI.X R28, R8, R10, RZ, 0x3, P1 ;  /* 0x0000000a081c7211 */ /* 0x000fe200008f1cff */
[----:B---3--:R-:W-:Y:S01]  /*1730*/  IMAD R16, R16, 0x200, R15 ;  /* 0x0000020010107824 */ /* 0x008fe200078e020f */
[----:B------:R-:W-:-:S02]  /*1740*/  IADD3.X R15, PT, PT, R6, UR6, RZ, P0, !PT ;  /* 0x00000006060f7c10 */ /* 0x000fc400087fe4ff */
[----:B------:R-:W-:Y:S01]  /*1750*/  IADD3 R20, P0, PT, R12, R9, RZ ;  /* 0x000000090c147210 */ /* 0x000fe20007f1e0ff */
[----:B------:R-:W-:Y:S01]  /*1760*/  IMAD R2, R3, 0x4, R16 ;  /* 0x0000000403027824 */ /* 0x000fe200078e0210 */
[C---:B------:R-:W-:Y:S01]  /*1770*/  SHF.L.U64.HI R15, R14.reuse, 0x2, R15 ;  /* 0x000000020e0f7819 */ /* 0x040fe2000001020f */
[----:B------:R-:W-:Y:S02]  /*1780*/  IMAD.SHL.U32 R14, R14, 0x4, RZ ;  /* 0x000000040e0e7824 */ /* 0x000fe400078e00ff */
[----:B------:R-:W-:Y:S01]  /*1790*/  IMAD.X R26, R13, 0x1, R10, P0 ;  /* 0x000000010d1a7824 */ /* 0x000fe200000e060a */
[----:B------:R-:W-:Y:S01]  /*17a0*/  LEA R25, R21, R2, 0x3 ;  /* 0x0000000215197211 */ /* 0x000fe200078e18ff */
[----:B------:R-:W-:-:S04]  /*17b0*/  IMAD.WIDE.U32 R14, R8, 0xc, R14 ;  /* 0x0000000c080e7825 */ /* 0x000fc800078e000e */
[----:B------:R-:W-:Y:S02]  /*17c0*/  VIADD R23, R15, UR5 ;  /* 0x000000050f177c36 */ /* 0x000fe40008000000 */
[C-C-:B------:R-:W-:Y:S02]  /*17d0*/  IMAD R24, R21.reuse, 0x4, R2.reuse ;  /* 0x0000000415187824 */ /* 0x140fe400078e0202 */
[----:B------:R-:W-:-:S07]  /*17e0*/  IMAD R27, R21, 0xc, R2 ;  /* 0x0000000c151b7824 */ /* 0x000fce00078e0202 */
.L_x_470:
[----:B------:R-:W-:-:S05]  /*17f0*/  IADD3 R18, P0, PT, R7, R9, RZ ;  /* 0x0000000907127210 */ /* 0x000fca0007f1e0ff */
[----:B------:R-:W-:Y:S01]  /*1800*/  IMAD.X R19, R11, 0x1, R10, P0 ;  /* 0x000000010b137824 */ /* 0x000fe200000e060a */
[----:B------:R-:W-:-:S04]  /*1810*/  IADD3 R16, P0, PT, R7, R20, RZ ;  /* 0x0000001407107210 */ /* 0x000fc80007f1e0ff */
[----:B------:R-:W-:Y:S01]  /*1820*/  @!PT LDS RZ, [RZ] ;  /* 0x00000000fffff984 */ /* 0x000fe20000000800 */
[----:B------:R-:W-:Y:S01]  /*1830*/  @!PT LDS RZ, [RZ] ;  /* 0x00000000fffff984 */ /* 0x000fe20000000800 */
[----:B------:R-:W-:Y:S01]  /*1840*/  @!PT LDS RZ, [RZ] ;  /* 0x00000000fffff984 */ /* 0x000fe20000000800 */
[----:B------:R1:W-:Y:S01]  /*1850*/  LDGSTS.E [R2+0x80], desc[UR22][R18.64] ;  /* 0x0008000012027fae */ /* 0x0003e2000b9a1016 */
[----:B------:R-:W-:-:S05]  /*1860*/  IMAD.X R17, R11, 0x1, R26, P0 ;  /* 0x000000010b117824 */ /* 0x000fca00000e061a */
[----:B------:R2:W-:Y:S01]  /*1870*/  LDGSTS.E [R24+0x80], desc[UR22][R16.64] ;  /* 0x0008000010187fae */ /* 0x0005e2000b9a1016 */
[----:B-1----:R-:W-:Y:S01]  /*1880*/  IMAD R2, R21, 0x10, R2 ;  /* 0x0000001015027824 */ /* 0x002fe200078e0202 */
[----:B--2---:R-:W-:Y:S01]  /*1890*/  IADD3 R16, P0, PT, R7, R22, RZ ;  /* 0x0000001607107210 */ /* 0x004fe20007f1e0ff */
[----:B------:R-:W-:-:S04]  /*18a0*/  IMAD R24, R21, 0x10, R24 ;  /* 0x0000001015187824 */ /* 0x000fc800078e0218 */
[----:B------:R-:W-:Y:S01]  /*18b0*/  IMAD.X R17, R11, 0x1, R28, P0 ;  /* 0x000000010b117824 */ /* 0x000fe200000e061c */
[----:B------:R-:W-:Y:S02]  /*18c0*/  IADD3 R18, P0, PT, R7, R14, RZ ;  /* 0x0000000e07127210 */ /* 0x000fe40007f1e0ff */
[----:B------:R-:W-:Y:S02]  /*18d0*/  LEA R7, P1, R8, R7, 0x4 ;  /* 0x0000000708077211 */ /* 0x000fe400078220ff */
[----:B------:R1:W-:Y:S01]  /*18e0*/  LDGSTS.E [R25+0x80], desc[UR22][R16.64] ;  /* 0x0008000010197fae */ /* 0x0003e2000b9a1016 */
[----:B------:R-:W-:Y:S01]  /*18f0*/  IMAD.X R19, R11, 0x1, R23, P0 ;  /* 0x000000010b137824 */ /* 0x000fe200000e0617 */
[----:B------:R-:W-:Y:S02]  /*1900*/  IADD3 R3, P0, PT, R12, R3, RZ ;  /* 0x000000030c037210 */ /* 0x000fe40007f1e0ff */
[----:B------:R-:W-:Y:S02]  /*1910*/  LEA.HI.X R11, R8, R11, RZ, 0x4, P1 ;  /* 0x0000000b080b7211 */ /* 0x000fe400008f24ff */
[----:B------:R2:W-:Y:S01]  /*1920*/  LDGSTS.E [R27+0x80], desc[UR22][R18.64] ;  /* 0x00080000121b7fae */ /* 0x0005e2000b9a1016 */
[----:B------:R-:W-:Y:S01]  /*1930*/  IMAD.X R6, R13, 0x1, R6, P0 ;  /* 0x000000010d067824 */ /* 0x000fe200000e0606 */
[----:B------:R-:W-:-:S04]  /*1940*/  ISETP.GE.U32.AND P0, PT, R3, R4, PT ;  /* 0x000000040300720c */ /* 0x000fc80003f06070 */
[----:B------:R-:W-:Y:S01]  /*1950*/  ISETP.GE.U32.AND.EX P0, PT, R6, R5, PT, P0 ;  /* 0x000000050600720c */ /* 0x000fe20003f06100 */
[C---:B-1----:R-:W-:Y:S02]  /*1960*/  IMAD R25, R21.reuse, 0x10, R25 ;  /* 0x0000001015197824 */ /* 0x042fe400078e0219 */
[----:B--2---:R-:W-:-:S10]  /*1970*/  IMAD R27, R21, 0x10, R27 ;  /* 0x00000010151b7824 */ /* 0x004fd400078e021b */
[----:B------:R-:W-:Y:S05]  /*1980*/  @!P0 BRA `(.L_x_470) ;  /* 0xfffffffc00988947 */ /* 0x000fea000383ffff */
.L_x_463:
[----:B------:R-:W-:Y:S05]  /*1990*/  BSYNC.RECONVERGENT B0 ;  /* 0x0000000000007941 */ /* 0x000fea0003800200 */
.L_x_462:
[----:B------:R-:W0:Y:S01]  /*19a0*/  LDGDEPBAR ;  /* 0x00000000000079af */ /* 0x000e220000000000 */
[----:B------:R-:W-:-:S04]  /*19b0*/  DEPBAR.LE SB0, 0x0 ;  /* 0x000080000000791a */ /* 0x000fc80000000000 */
[----:B------:R-:W-:Y:S06]  /*19c0*/  BAR.SYNC.DEFER_BLOCKING 0x0 ;  /* 0x0000000000007b1d */ /* 0x000fec0000010000 */
.L_x_452:
[----:B------:R-:W-:-:S13]  /*19d0*/  ISETP.NE.AND P0, PT, R0, UR19, PT ;  /* 0x0000001300007c0c */ /* 0x000fda000bf05270 */
[----:B------:R-:W-:Y:S05]  /*19e0*/  @!P0 BRA `(.L_x_471) ;  /* 0x0000000000cc8947 */ /* 0x000fea0003800000 */
[----:B------:R-:W1:Y:S02]  /*19f0*/  LDC R7, c[0x0][0x388] ;  /* 0x0000e200ff077b82 */ /* 0x000e640000000800 */
[----:B-1----:R-:W-:-:S13]  /*1a00*/  ISETP.GE.AND P0, PT, R7, 0x1, PT ;  /* 0x000000010700780c */ /* 0x002fda0003f06270 */
[----:B------:R-:W-:Y:S05]  /*1a10*/  @!P0 EXIT ;  /* 0x000000000000894d */ /* 0x000fea0003800000 */
[----:B------:R-:W1:Y:S01]  /*1a20*/  S2R R4, SR_CgaCtaId ;  /* 0x0000000000047919 */ /* 0x000e620000008800 */
[----:B------:R-:W2:Y:S01]  /*1a30*/  LDC R2, c[0x0][0x3b0] ;  /* 0x0000ec00ff027b82 */ /* 0x000ea20000000800 */
[----:B------:R-:W3:Y:S01]  /*1a40*/  LDCU UR7, c[0x0][0x3a0] ;  /* 0x00007400ff0777ac */ /* 0x000ee20008000800 */
[----:B------:R-:W-:Y:S01]  /*1a50*/  MOV R3, 0x400 ;  /* 0x0000040000037802 */ /* 0x000fe20000000f00 */
[----:B------:R-:W3:Y:S01]  /*1a60*/  S2R R5, SR_TID.X ;  /* 0x0000000000057919 */ /* 0x000ee20000002100 */
[----:B------:R-:W4:Y:S03]  /*1a70*/  LDCU.64 UR4, c[0x0][0x390] ;  /* 0x00007200ff0477ac */ /* 0x000f260008000a00 */
[----:B------:R-:W-:Y:S01]  /*1a80*/  VIADD R3, R3, 0x80 ;  /* 0x0000008003037836 */ /* 0x000fe20000000000 */
[----:B----4-:R-:W-:Y:S01]  /*1a90*/  ULEA UR4, UP0, UR20, UR4, 0x2 ;  /* 0x0000000414047291 */ /* 0x010fe2000f8010ff */
[----:B--2---:R-:W-:-:S02]  /*1aa0*/  IMAD R2, R7, 0x200, R2 ;  /* 0x0000020007027824 */ /* 0x004fc400078e0202 */
[----:B------:R-:W-:Y:S01]  /*1ab0*/  IMAD.MOV R7, RZ, RZ, -R7 ;  /* 0x000000ffff077224 */ /* 0x000fe200078e0a07 */
[----:B------:R-:W-:Y:S01]  /*1ac0*/  ULEA.HI.X UR5, UR20, UR5, UR6, 0x2, UP0 ;  /* 0x0000000514057291 */ /* 0x000fe200080f1406 */
[----:B-1----:R-:W-:Y:S02]  /*1ad0*/  LEA R3, R4, R3, 0x18 ;  /* 0x0000000304037211 */ /* 0x002fe400078ec0ff */
[C---:B---3--:R-:W-:Y:S01]  /*1ae0*/  LEA R4, R5.reuse, UR7, 0x2 ;  /* 0x0000000705047c11 */ /* 0x048fe2000f8e10ff */
[----:B------:R-:W-:-:S04]  /*1af0*/  IMAD R2, R5, 0x4, R2 ;  /* 0x0000000405027824 */ /* 0x000fc800078e0202 */
[----:B------:R-:W-:Y:S01]  /*1b00*/  IMAD.IADD R4, R3, 0x1, R4 ;  /* 0x0000000103047824 */ /* 0x000fe200078e0204 */
[----:B------:R-:W-:-:S07]  /*1b10*/  IADD3 R6, PT, PT, R2, 0x80, R3 ;  /* 0x0000008002067810 */ /* 0x000fce0007ffe003 */
.L_x_476:
[----:B------:R-:W-:Y:S01]  /*1b20*/  ISETP.GE.AND P0, PT, R5, R0, PT ;  /* 0x000000000500720c */ /* 0x000fe20003f06270 */
[----:B------:R-:W-:Y:S01]  /*1b30*/  VIADD R7, R7, 0x1 ;  /* 0x0000000107077836 */ /* 0x000fe20000000000 */
[----:B------:R-:W-:Y:S04]  /*1b40*/  BSSY.RECONVERGENT B0, `(.L_x_472) ;  /* 0x0000018000007945 */ /* 0x000fe80003800200 */
[----:B------:R-:W-:-:S07]  /*1b50*/  ISETP.NE.AND P2, PT, R7, RZ, PT ;  /* 0x000000ff0700720c */ /* 0x000fce0003f45270 */
[----:B-1----:R-:W-:Y:S06]  /*1b60*/  @P0 BRA `(.L_x_473) ;  /* 0x0000000000540947 */ /* 0x002fec0003800000 */
[----:B------:R-:W1:Y:S01]  /*1b70*/  LDS R3, [R6] ;  /* 0x0000000006037984 */ /* 0x000e620000000800 */
[----:B------:R-:W-:Y:S03]  /*1b80*/  BSSY.RECONVERGENT B1, `(.L_x_474) ;  /* 0x000000f000017945 */ /* 0x000fe60003800200 */
[----:B------:R-:W2:Y:S01]  /*1b90*/  LDS R2, [R4] ;  /* 0x0000000004027984 */ /* 0x000ea20000000800 */
[----:B-1----:R-:W-:-:S04]  /*1ba0*/  I2FP.F32.S32 R11, R3 ;  /* 0x00000003000b7245 */ /* 0x002fc80000201400 */
[----:B------:R-:W1:Y:S08]  /*1bb0*/  MUFU.RCP R3, R11 ;  /* 0x0000000b00037308 */ /* 0x000e700000001000 */
[----:B--2---:R-:W2:Y:S01]  /*1bc0*/  FCHK P0, R2, R11 ;  /* 0x0000000b02007302 */ /* 0x004ea20000000000 */
[----:B-1----:R-:W-:-:S04]  /*1bd0*/  FFMA R8, -R11, R3, 1 ;  /* 0x3f8000000b087423 */ /* 0x002fc80000000103 */
[----:B------:R-:W-:-:S04]  /*1be0*/  FFMA R3, R3, R8, R3 ;  /* 0x0000000803037223 */ /* 0x000fc80000000003 */
[----:B------:R-:W-:-:S04]  /*1bf0*/  FFMA R8, R2, R3, RZ ;  /* 0x0000000302087223 */ /* 0x000fc800000000ff */
[----:B------:R-:W-:-:S04]  /*1c00*/  FFMA R9, -R11, R8, R2 ;  /* 0x000000080b097223 */ /* 0x000fc80000000102 */
[----:B------:R-:W-:Y:S01]  /*1c10*/  FFMA R9, R3, R9, R8 ;  /* 0x0000000903097223 */ /* 0x000fe20000000008 */
[----:B--2---:R-:W-:Y:S06]  /*1c20*/  @!P0 BRA `(.L_x_475) ;  /* 0x0000000000108947 */ /* 0x004fec0003800000 */
[----:B------:R-:W-:Y:S01]  /*1c30*/  IMAD.MOV.U32 R3, RZ, RZ, R11 ;  /* 0x000000ffff037224 */ /* 0x000fe200078e000b */
[----:B------:R-:W-:-:S07]  /*1c40*/  MOV R10, 0x1c60 ;  /* 0x00001c60000a7802 */ /* 0x000fce0000000f00 */
[----:B------:R-:W-:Y:S05]  /*1c50*/  CALL.REL.NOINC `($__internal_1_$__cuda_sm3x_div_rn_noftz_f32_slowpath) ;  /* 0x0000000800007944 */ /* 0x000fea0003c00000 */
[----:B------:R-:W-:-:S07]  /*1c60*/  MOV R9, R2 ;  /* 0x0000000200097202 */ /* 0x000fce0000000f00 */
.L_x_475:
[----:B------:R-:W-:Y:S05]  /*1c70*/  BSYNC.RECONVERGENT B1 ;  /* 0x0000000000017941 */ /* 0x000fea0003800200 */
.L_x_474:
[----:B------:R-:W-:Y:S02]  /*1c80*/  IMAD.U32 R2, RZ, RZ, UR4 ;  /* 0x00000004ff027e24 */ /* 0x000fe4000f8e00ff */
[----:B------:R-:W-:Y:S02]  /*1c90*/  IMAD.U32 R3, RZ, RZ, UR5 ;  /* 0x00000005ff037e24 */ /* 0x000fe4000f8e00ff */
[----:B------:R-:W-:-:S05]  /*1ca0*/  IMAD.WIDE R2, R5, 0x4, R2 ;  /* 0x0000000405027825 */ /* 0x000fca00078e0202 */
[----:B------:R1:W-:Y:S02]  /*1cb0*/  STG.E desc[UR22][R2.64], R9 ;  /* 0x0000000902007986 */ /* 0x0003e4000c101916 */
.L_x_473:
[----:B------:R-:W-:Y:S05]  /*1cc0*/  BSYNC.RECONVERGENT B0 ;  /* 0x0000000000007941 */ /* 0x000fea0003800200 */
.L_x_472:
[----:B------:R-:W-:Y:S02]  /*1cd0*/  VIADD R6, R6, 0x200 ;  /* 0x0000020006067836 */ /* 0x000fe40000000000 */
[----:B------:R-:W-:Y:S02]  /*1ce0*/  VIADD R4, R4, 0x200 ;  /* 0x0000020004047836 */ /* 0x000fe40000000000 */
[----:B------:R-:W-:Y:S01]  /*1cf0*/  VIADD R5, R5, 0x80 ;  /* 0x0000008005057836 */ /* 0x000fe20000000000 */
[----:B------:R-:W-:Y:S06]  /*1d00*/  @P2 BRA `(.L_x_476) ;  /* 0xfffffffc00842947 */ /* 0x000fec000383ffff */
[----:B------:R-:W-:Y:S05]  /*1d10*/  EXIT ;  /* 0x000000000000794d */ /* 0x000fea0003800000 */
.L_x_471:
        /* <DEDUP_REMOVED lines=19> */
.L_x_479:
[----:B------:R-:W1:Y:S01]  /*1e50*/  LDS R3, [R7] ;  /* 0x0000000007037984 */ /* 0x000e620000000800 */
[----:B------:R-:W-:Y:S01]  /*1e60*/  IMAD.U32 R5, RZ, RZ, UR5 ;  /* 0x00000005ff057e24 */ /* 0x000fe2000f8e00ff */
[----:B------:R-:W-:Y:S02]  /*1e70*/  BSSY.RECONVERGENT B0, `(.L_x_477) ;  /* 0x0000011000007945 */ /* 0x000fe40003800200 */
[----:B------:R-:W2:Y:S01]  /*1e80*/  LDS R2, [R6] ;  /* 0x0000000006027984 */ /* 0x000ea20000000800 */
[----:B-1----:R-:W-:-:S04]  /*1e90*/  I2FP.F32.S32 R11, R3 ;  /* 0x00000003000b7245 */ /* 0x002fc80000201400 */
[----:B------:R-:W1:Y:S08]  /*1ea0*/  MUFU.RCP R3, R11 ;  /* 0x0000000b00037308 */ /* 0x000e700000001000 */
[----:B--2---:R-:W2:Y:S01]  /*1eb0*/  FCHK P0, R2, R11 ;  /* 0x0000000b02007302 */ /* 0x004ea20000000000 */
[----:B-1----:R-:W-:-:S04]  /*1ec0*/  FFMA R4, -R11, R3, 1 ;  /* 0x3f8000000b047423 */ /* 0x002fc80000000103 */
[----:B------:R-:W-:Y:S01]  /*1ed0*/  FFMA R3, R3, R4, R3 ;  /* 0x0000000403037223 */ /* 0x000fe20000000003 */
[----:B------:R-:W-:-:S03]  /*1ee0*/  IMAD.U32 R4, RZ, RZ, UR4 ;  /* 0x00000004ff047e24 */ /* 0x000fc6000f8e00ff */
[----:B------:R-:W-:Y:S01]  /*1ef0*/  FFMA R10, R2, R3, RZ ;  /* 0x00000003020a7223 */ /* 0x000fe200000000ff */
[----:B------:R-:W-:-:S04]  /*1f00*/  IMAD.WIDE R4, R0, 0x4, R4 ;  /* 0x0000000400047825 */ /* 0x000fc800078e0204 */
[----:B------:R-:W-:-:S04]  /*1f10*/  FFMA R9, -R11, R10, R2 ;  /* 0x0000000a0b097223 */ /* 0x000fc80000000102 */
[----:B------:R-:W-:Y:S01]  /*1f20*/  FFMA R3, R3, R9, R10 ;  /* 0x0000000903037223 */ /* 0x000fe2000000000a */
[----:B--2---:R-:W-:Y:S06]  /*1f30*/  @!P0 BRA `(.L_x_478) ;  /* 0x0000000000108947 */ /* 0x004fec0003800000 */
[----:B------:R-:W-:Y:S01]  /*1f40*/  IMAD.MOV.U32 R3, RZ, RZ, R11 ;  /* 0x000000ffff037224 */ /* 0x000fe200078e000b */
[----:B------:R-:W-:-:S07]  /*1f50*/  MOV R10, 0x1f70 ;  /* 0x00001f70000a7802 */ /* 0x000fce0000000f00 */
[----:B------:R-:W-:Y:S05]  /*1f60*/  CALL.REL.NOINC `($__internal_1_$__cuda_sm3x_div_rn_noftz_f32_slowpath) ;  /* 0x00000004003c7944 */ /* 0x000fea0003c00000 */
[----:B------:R-:W-:-:S07]  /*1f70*/  IMAD.MOV.U32 R3, RZ, RZ, R2 ;  /* 0x000000ffff037224 */ /* 0x000fce00078e0002 */
.L_x_478:
[----:B------:R-:W-:Y:S05]  /*1f80*/  BSYNC.RECONVERGENT B0 ;  /* 0x0000000000007941 */ /* 0x000fea0003800200 */
.L_x_477:
[----:B------:R-:W-:Y:S01]  /*1f90*/  VIADD R8, R8, 0x1 ;  /* 0x0000000108087836 */ /* 0x000fe20000000000 */
[----:B------:R1:W-:Y:S04]  /*1fa0*/  STG.E desc[UR22][R4.64], R3 ;  /* 0x0000000304007986 */ /* 0x0003e8000c101916 */
[----:B------:R-:W-:-:S13]  /*1fb0*/  ISETP.NE.AND P0, PT, R8, RZ, PT ;  /* 0x000000ff0800720c */ /* 0x000fda0003f05270 */
[----:B-1----:R-:W-:Y:S05]  /*1fc0*/  @!P0 EXIT ;  /* 0x000000000000894d */ /* 0x002fea0003800000 */
[----:B------:R-:W-:Y:S01]  /*1fd0*/  VIADD R7, R7, 0x200 ;  /* 0x0000020007077836 */ /* 0x000fe20000000000 */
[----:B------:R-:W-:Y:S01]  /*1fe0*/  IADD3 R6, PT, PT, R6, 0x200, RZ ;  /* 0x0000020006067810 */ /* 0x000fe20007ffe0ff */
[----:B------:R-:W-:Y:S01]  /*1ff0*/  VIADD R0, R0, 0x80 ;  /* 0x0000008000007836 */ /* 0x000fe20000000000 */
[----:B------:R-:W-:Y:S06]  /*2000*/  BRA `(.L_x_479) ;  /* 0xfffffffc00907947 */ /* 0x000fec000383ffff */
        .weak           $__internal_0_$__cuda_sm20_div_u64
        .type           $__internal_0_$__cuda_sm20_div_u64,@function
        .size           $__internal_0_$__cuda_sm20_div_u64,($__internal_1_$__cuda_sm3x_div_rn_noftz_f32_slowpath - $__internal_0_$__cuda_sm20_div_u64)
$__internal_0_$__cuda_sm20_div_u64:
[----:B------:R-:W-:Y:S02]  /*2010*/  IMAD.MOV.U32 R16, RZ, RZ, R8 ;  /* 0x000000ffff107224 */ /* 0x000fe400078e0008 */
[----:B------:R-:W-:-:S04]  /*2020*/  IMAD.U32 R17, RZ, RZ, UR4 ;  /* 0x00000004ff117e24 */ /* 0x000fc8000f8e00ff */
[----:B------:R-:W1:Y:S08]  /*2030*/  I2F.U64.RP R16, R16 ;  /* 0x0000001000107312 */ /* 0x000e700000309000 */
[----:B-1----:R-:W1:Y:S02]  /*2040*/  MUFU.RCP R10, R16 ;  /* 0x00000010000a7308 */ /* 0x002e640000001000 */
[----:B-1----:R-:W-:-:S06]  /*2050*/  VIADD R10, R10, 0x1ffffffe ;  /* 0x1ffffffe0a0a7836 */ /* 0x002fcc0000000000 */
[----:B------:R-:W1:Y:S02]  /*2060*/  F2I.U64.TRUNC R10, R10 ;  /* 0x0000000a000a7311 */ /* 0x000e64000020d800 */
[----:B-1----:R-:W-:-:S04]  /*2070*/  IMAD.WIDE.U32 R12, R10, R8, RZ ;  /* 0x000000080a0c7225 */ /* 0x002fc800078e00ff */
[----:B------:R-:W-:Y:S01]  /*2080*/  IMAD R13, R10, UR4, R13 ;  /* 0x000000040a0d7c24 */ /* 0x000fe2000f8e020d */
[----:B------:R-:W-:-:S03]  /*2090*/  IADD3 R19, P0, PT, RZ, -R12, RZ ;  /* 0x8000000cff137210 */ /* 0x000fc60007f1e0ff */
[----:B------:R-:W-:Y:S02]  /*20a0*/  IMAD R13, R11, R8, R13 ;  /* 0x000000080b0d7224 */ /* 0x000fe400078e020d */
[----:B------:R-:W-:-:S04]  /*20b0*/  IMAD.HI.U32 R12, R10, R19, RZ ;  /* 0x000000130a0c7227 */ /* 0x000fc800078e00ff */
[----:B------:R-:W-:Y:S02]  /*20c0*/  IMAD.X R21, RZ, RZ, ~R13, P0 ;  /* 0x000000ffff157224 */ /* 0x000fe400000e0e0d */
[----:B------:R-:W-:Y:S02]  /*20d0*/  IMAD.MOV.U32 R13, RZ, RZ, R10 ;  /* 0x000000ffff0d7224 */ /* 0x000fe400078e000a */
[-C--:B------:R-:W-:Y:S02]  /*20e0*/  IMAD R17, R11, R21.reuse, RZ ;  /* 0x000000150b117224 */ /* 0x080fe400078e02ff */
[----:B------:R-:W-:-:S04]  /*20f0*/  IMAD.WIDE.U32 R12, P0, R10, R21, R12 ;  /* 0x000000150a0c7225 */ /* 0x000fc8000780000c */
[----:B------:R-:W-:-:S04]  /*2100*/  IMAD.HI.U32 R21, R11, R21, RZ ;  /* 0x000000150b157227 */ /* 0x000fc800078e00ff */
[----:B------:R-:W-:-:S05]  /*2110*/  IMAD.HI.U32 R12, P1, R11, R19, R12 ;  /* 0x000000130b0c7227 */ /* 0x000fca000782000c */
[----:B------:R-:W-:Y:S01]  /*2120*/  IADD3 R13, P2, PT, R17, R12, RZ ;  /* 0x0000000c110d7210 */ /* 0x000fe20007f5e0ff */
[----:B------:R-:W-:-:S04]  /*2130*/  IMAD.X R12, R21, 0x1, R11, P0 ;  /* 0x00000001150c7824 */ /* 0x000fc800000e060b */
[----:B------:R-:W-:Y:S01]  /*2140*/  IMAD.WIDE.U32 R10, R13, R8, RZ ;  /* 0x000000080d0a7225 */ /* 0x000fe200078e00ff */
[----:B------:R-:W-:-:S03]  /*2150*/  IADD3.X R17, PT, PT, RZ, RZ, R12, P2, P1 ;  /* 0x000000ffff117210 */ /* 0x000fc600017e240c */
[----:B------:R-:W-:Y:S01]  /*2160*/  IMAD R11, R13, UR4, R11 ;  /* 0x000000040d0b7c24 */ /* 0x000fe2000f8e020b */
[----:B------:R-:W-:-:S03]  /*2170*/  IADD3 R19, P0, PT, RZ, -R10, RZ ;  /* 0x8000000aff137210 */ /* 0x000fc60007f1e0ff */
[----:B------:R-:W-:Y:S02]  /*2180*/  IMAD R11, R17, R8, R11 ;  /* 0x00000008110b7224 */ /* 0x000fe400078e020b */
[----:B------:R-:W-:-:S04]  /*2190*/  IMAD.HI.U32 R12, R13, R19, RZ ;  /* 0x000000130d0c7227 */ /* 0x000fc800078e00ff */
[----:B------:R-:W-:-:S04]  /*21a0*/  IMAD.X R10, RZ, RZ, ~R11, P0 ;  /* 0x000000ffff0a7224 */ /* 0x000fc800000e0e0b */
[----:B------:R-:W-:-:S04]  /*21b0*/  IMAD.WIDE.U32 R12, P0, R13, R10, R12 ;  /* 0x0000000a0d0c7225 */ /* 0x000fc8000780000c */
[C---:B------:R-:W-:Y:S02]  /*21c0*/  IMAD R11, R17.reuse, R10, RZ ;  /* 0x0000000a110b7224 */ /* 0x040fe400078e02ff */
[----:B------:R-:W-:-:S04]  /*21d0*/  IMAD.HI.U32 R12, P1, R17, R19, R12 ;  /* 0x00000013110c7227 */ /* 0x000fc8000782000c */
[----:B------:R-:W-:Y:S01]  /*21e0*/  IMAD.HI.U32 R10, R17, R10, RZ ;  /* 0x0000000a110a7227 */ /* 0x000fe200078e00ff */
[----:B------:R-:W-:-:S03]  /*21f0*/  IADD3 R12, P2, PT, R11, R12, RZ ;  /* 0x0000000c0b0c7210 */ /* 0x000fc60007f5e0ff */
[----:B------:R-:W-:Y:S02]  /*2200*/  IMAD.X R17, R10, 0x1, R17, P0 ;  /* 0x000000010a117824 */ /* 0x000fe400000e0611 */
[----:B------:R-:W-:-:S03]  /*2210*/  IMAD.HI.U32 R10, R12, R9, RZ ;  /* 0x000000090c0a7227 */ /* 0x000fc600078e00ff */
[----:B------:R-:W-:Y:S01]  /*2220*/  IADD3.X R16, PT, PT, RZ, RZ, R17, P2, P1 ;  /* 0x000000ffff107210 */ /* 0x000fe200017e2411 */
[----:B------:R-:W-:Y:S02]  /*2230*/  IMAD.MOV.U32 R11, RZ, RZ, RZ ;  /* 0x000000ffff0b7224 */ /* 0x000fe400078e00ff */
[----:B------:R-:W-:-:S04]  /*2240*/  IMAD.WIDE.U32 R10, R12, R15, R10 ;  /* 0x0000000f0c0a7225 */ /* 0x000fc800078e000a */
[C---:B------:R-:W-:Y:S02]  /*2250*/  IMAD R13, R16.reuse, R15, RZ ;  /* 0x0000000f100d7224 */ /* 0x040fe400078e02ff */
[----:B------:R-:W-:-:S04]  /*2260*/  IMAD.HI.U32 R10, P0, R16, R9, R10 ;  /* 0x00000009100a7227 */ /* 0x000fc8000780000a */
[----:B------:R-:W-:Y:S01]  /*2270*/  IMAD.HI.U32 R12, R16, R15, RZ ;  /* 0x0000000f100c7227 */ /* 0x000fe200078e00ff */
[----:B------:R-:W-:-:S03]  /*2280*/  IADD3 R13, P1, PT, R13, R10, RZ ;  /* 0x0000000a0d0d7210 */ /* 0x000fc60007f3e0ff */
[----:B------:R-:W-:Y:S02]  /*2290*/  IMAD.X R12, RZ, RZ, R12, P0 ;  /* 0x000000ffff0c7224 */ /* 0x000fe400000e060c */
[----:B------:R-:W-:-:S04]  /*22a0*/  IMAD.WIDE.U32 R10, R13, R8, RZ ;  /* 0x000000080d0a7225 */ /* 0x000fc800078e00ff */
[----:B------:R-:W-:Y:S01]  /*22b0*/  IMAD.X R17, RZ, RZ, R12, P1 ;  /* 0x000000ffff117224 */ /* 0x000fe200008e060c */
[----:B------:R-:W-:Y:S01]  /*22c0*/  IADD3 R19, P1, PT, -R10, R9, RZ ;  /* 0x000000090a137210 */ /* 0x000fe20007f3e1ff */
[----:B------:R-:W-:-:S03]  /*22d0*/  IMAD R11, R13, UR4, R11 ;  /* 0x000000040d0b7c24 */ /* 0x000fc6000f8e020b */
[-C--:B------:R-:W-:Y:S01]  /*22e0*/  ISETP.GE.U32.AND P0, PT, R19, R8.reuse, PT ;  /* 0x000000081300720c */ /* 0x080fe20003f06070 */
[----:B------:R-:W-:-:S04]  /*22f0*/  IMAD R10, R17, R8, R11 ;  /* 0x00000008110a7224 */ /* 0x000fc800078e020b */
[----:B------:R-:W-:Y:S01]  /*2300*/  IMAD.X R16, R15, 0x1, ~R10, P1 ;  /* 0x000000010f107824 */ /* 0x000fe200008e0e0a */
[----:B------:R-:W-:Y:S01]  /*2310*/  IADD3 R10, P2, PT, R13, 0x1, RZ ;  /* 0x000000010d0a7810 */ /* 0x000fe20007f5e0ff */
[----:B------:R-:W-:Y:S01]  /*2320*/  IMAD.MOV.U32 R15, RZ, RZ, 0x0 ;  /* 0x00000000ff0f7424 */ /* 0x000fe200078e00ff */
[-C--:B------:R-:W-:Y:S02]  /*2330*/  IADD3 R9, P1, PT, -R8, R19.reuse, RZ ;  /* 0x0000001308097210 */ /* 0x080fe40007f3e1ff */
[C---:B------:R-:W-:Y:S01]  /*2340*/  ISETP.GE.U32.AND.EX P0, PT, R16.reuse, UR4, PT, P0 ;  /* 0x0000000410007c0c */ /* 0x040fe2000bf06100 */
[----:B------:R-:W-:Y:S01]  /*2350*/  IMAD.X R12, RZ, RZ, R17, P2 ;  /* 0x000000ffff0c7224 */ /* 0x000fe200010e0611 */
[----:B------:R-:W-:Y:S02]  /*2360*/  IADD3.X R11, PT, PT, R16, ~UR4, RZ, P1, !PT ;  /* 0x80000004100b7c10 */ /* 0x000fe40008ffe4ff */
[----:B------:R-:W-:Y:S02]  /*2370*/  SEL R9, R9, R19, P0 ;  /* 0x0000001309097207 */ /* 0x000fe40000000000 */
[----:B------:R-:W-:-:S02]  /*2380*/  SEL R13, R10, R13, P0 ;  /* 0x0000000d0a0d7207 */ /* 0x000fc40000000000 */
[----:B------:R-:W-:Y:S02]  /*2390*/  SEL R11, R11, R16, P0 ;  /* 0x000000100b0b7207 */ /* 0x000fe40000000000 */
[----:B------:R-:W-:Y:S02]  /*23a0*/  SEL R12, R12, R17, P0 ;  /* 0x000000110c0c7207 */ /* 0x000fe40000000000 */
[----:B------:R-:W-:Y:S02]  /*23b0*/  ISETP.GE.U32.AND P0, PT, R9, R8, PT ;  /* 0x000000080900720c */ /* 0x000fe40003f06070 */
[----:B------:R-:W-:Y:S02]  /*23c0*/  IADD3 R10, P2, PT, R13, 0x1, RZ ;  /* 0x000000010d0a7810 */ /* 0x000fe40007f5e0ff */
[----:B------:R-:W-:Y:S02]  /*23d0*/  ISETP.GE.U32.AND.EX P0, PT, R11, UR4, PT, P0 ;  /* 0x000000040b007c0c */ /* 0x000fe4000bf06100 */
[----:B------:R-:W-:Y:S01]  /*23e0*/  ISETP.NE.U32.AND P1, PT, R8, RZ, PT ;  /* 0x000000ff0800720c */ /* 0x000fe20003f25070 */
[----:B------:R-:W-:Y:S01]  /*23f0*/  IMAD.X R11, RZ, RZ, R12, P2 ;  /* 0x000000ffff0b7224 */ /* 0x000fe200010e060c */
[----:B------:R-:W-:-:S02]  /*2400*/  SEL R10, R10, R13, P0 ;  /* 0x0000000d0a0a7207 */ /* 0x000fc40000000000 */
[----:B------:R-:W-:Y:S02]  /*2410*/  ISETP.NE.AND.EX P1, PT, RZ, UR4, PT, P1 ;  /* 0x00000004ff007c0c */ /* 0x000fe4000bf25310 */
[----:B------:R-:W-:Y:S02]  /*2420*/  SEL R11, R11, R12, P0 ;  /* 0x0000000c0b0b7207 */ /* 0x000fe40000000000 */
[----:B------:R-:W-:Y:S02]  /*2430*/  SEL R10, R10, 0xffffffff, P1 ;  /* 0xffffffff0a0a7807 */ /* 0x000fe40000800000 */
[----:B------:R-:W-:Y:S01]  /*2440*/  SEL R11, R11, 0xffffffff, P1 ;  /* 0xffffffff0b0b7807 */ /* 0x000fe20000800000 */
[----:B------:R-:W-:Y:S06]  /*2450*/  RET.REL.NODEC R14 `(_ZN3cub18CUB_300001_SM_10006detail9transform16transform_kernelINS2_10policy_hubILb0EN4cuda3std3__45tupleIJN6thrust24THRUST_300001_SM_1000_NS6detail15normal_iteratorINSA_10device_ptrIfEEEENSC_INSD_IiEEEEEEEE10policy1000ElNS7_7dividesIfEESF_JPfPiEEEvT0_iT1_T2_DpNS2_10kernel_argIT3_EE) ;  /* 0xffffffd80ee87950 */ /* 0x000fec0003c3ffff */
        .weak           $__internal_1_$__cuda_sm3x_div_rn_noftz_f32_slowpath
        .type           $__internal_1_$__cuda_sm3x_div_rn_noftz_f32_slowpath,@function
        .size           $__internal_1_$__cuda_sm3x_div_rn_noftz_f32_slowpath,(.L_x_1558 - $__internal_1_$__cuda_sm3x_div_rn_noftz_f32_slowpath)
$__internal_1_$__cuda_sm3x_div_rn_noftz_f32_slowpath:
[----:B------:R-:W-:Y:S01]  /*2460*/  SHF.R.U32.HI R9, RZ, 0x17, R3 ;  /* 0x00000017ff097819 */ /* 0x000fe20000011603 */
[----:B------:R-:W-:Y:S01]  /*2470*/  BSSY.RECONVERGENT B2, `(.L_x_480) ;  /* 0x0000062000027945 */ /* 0x000fe20003800200 */
[----:B------:R-:W-:Y:S02]  /*2480*/  SHF.R.U32.HI R11, RZ, 0x17, R2 ;  /* 0x00000017ff0b7819 */ /* 0x000fe40000011602 */
[----:B------:R-:W-:Y:S02]  /*2490*/  LOP3.LUT R9, R9, 0xff, RZ, 0xc0, !PT ;  /* 0x000000ff09097812 */ /* 0x000fe400078ec0ff */
[----:B------:R-:W-:Y:S02]  /*24a0*/  LOP3.LUT R13, R11, 0xff, RZ, 0xc0, !PT ;  /* 0x000000ff0b0d7812 */ /* 0x000fe400078ec0ff */
[----:B------:R-:W-:-:S03]  /*24b0*/  IADD3 R14, PT, PT, R9, -0x1, RZ ;  /* 0xffffffff090e7810 */ /* 0x000fc60007ffe0ff */
[----:B------:R-:W-:Y:S01]  /*24c0*/  VIADD R12, R13, 0xffffffff ;  /* 0xffffffff0d0c7836 */ /* 0x000fe20000000000 */
[----:B------:R-:W-:-:S04]  /*24d0*/  ISETP.GT.U32.AND P0, PT, R14, 0xfd, PT ;  /* 0x000000fd0e00780c */ /* 0x000fc80003f04070 */
[----:B------:R-:W-:-:S13]  /*24e0*/  ISETP.GT.U32.OR P0, PT, R12, 0xfd, P0 ;  /* 0x000000fd0c00780c */ /* 0x000fda0000704470 */
[----:B------:R-:W-:Y:S01]  /*24f0*/  @!P0 IMAD.MOV.U32 R11, RZ, RZ, RZ ;  /* 0x000000ffff0b8224 */ /* 0x000fe200078e00ff */
[----:B------:R-:W-:Y:S06]  /*2500*/  @!P0 BRA `(.L_x_481) ;  /* 0x00000000005c8947 */ /* 0x000fec0003800000 */
[----:B------:R-:W-:Y:S02]  /*2510*/  FSETP.GTU.FTZ.AND P0, PT, |R2|, +INF , PT ;  /* 0x7f8000000200780b */ /* 0x000fe40003f1c200 */
[----:B------:R-:W-:-:S04]  /*2520*/  FSETP.GTU.FTZ.AND P1, PT, |R3|, +INF , PT ;  /* 0x7f8000000300780b */ /* 0x000fc80003f3c200 */
[----:B------:R-:W-:-:S13]  /*2530*/  PLOP3.LUT P0, PT, P0, P1, PT, 0xf8, 0x8f ;  /* 0x00000000008f781c */ /* 0x000fda0000703f70 */
[----:B------:R-:W-:Y:S05]  /*2540*/  @P0 BRA `(.L_x_482) ;  /* 0x00000004004c0947 */ /* 0x000fea0003800000 */
[----:B------:R-:W-:-:S13]  /*2550*/  LOP3.LUT P0, RZ, R3, 0x7fffffff, R2, 0xc8, !PT ;  /* 0x7fffffff03ff7812 */ /* 0x000fda000780c802 */
[----:B------:R-:W-:Y:S05]  /*2560*/  @!P0 BRA `(.L_x_483) ;  /* 0x00000004003c8947 */ /* 0x000fea0003800000 */
[C---:B------:R-:W-:Y:S02]  /*2570*/  FSETP.NEU.FTZ.AND P3, PT, |R2|.reuse, +INF , PT ;  /* 0x7f8000000200780b */ /* 0x040fe40003f7d200 */
[----:B------:R-:W-:Y:S02]  /*2580*/  FSETP.NEU.FTZ.AND P1, PT, |R3|, +INF , PT ;  /* 0x7f8000000300780b */ /* 0x000fe40003f3d200 */
[----:B------:R-:W-:-:S11]  /*2590*/  FSETP.NEU.FTZ.AND P0, PT, |R2|, +INF , PT ;  /* 0x7f8000000200780b */ /* 0x000fd60003f1d200 */
[----:B------:R-:W-:Y:S05]  /*25a0*/  @!P1 BRA !P3, `(.L_x_483) ;  /* 0x00000004002c9947 */ /* 0x000fea0005800000 */
[----:B------:R-:W-:-:S04]  /*25b0*/  LOP3.LUT P3, RZ, R2, 0x7fffffff, RZ, 0xc0, !PT ;  /* 0x7fffffff02ff7812 */ /* 0x000fc8000786c0ff */
[----:B------:R-:W-:-:S13]  /*25c0*/  PLOP3.LUT P1, PT, P1, P3, PT, 0x2f, 0xf2 ;  /* 0x0000000000f2781c */ /* 0x000fda0000f26577 */
[----:B------:R-:W-:Y:S05]  /*25d0*/  @P1 BRA `(.L_x_484) ;  /* 0x0000000400181947 */ /* 0x000fea0003800000 */
[----:B------:R-:W-:-:S04]  /*25e0*/  LOP3.LUT P1, RZ, R3, 0x7fffffff, RZ, 0xc0, !PT ;  /* 0x7fffffff03ff7812 */ /* 0x000fc8000782c0ff */
[----:B------:R-:W-:-:S13]  /*25f0*/  PLOP3.LUT P0, PT, P0, P1, PT, 0x2f, 0xf2 ;  /* 0x0000000000f2781c */ /* 0x000fda0000702577 */
[----:B------:R-:W-:Y:S05]  /*2600*/  @P0 BRA `(.L_x_485) ;  /* 0x0000000400000947 */ /* 0x000fea0003800000 */
[----:B------:R-:W-:Y:S02]  /*2610*/  ISETP.GE.AND P0, PT, R12, RZ, PT ;  /* 0x000000ff0c00720c */ /* 0x000fe40003f06270 */
[----:B------:R-:W-:-:S11]  /*2620*/  ISETP.GE.AND P1, PT, R14, RZ, PT ;  /* 0x000000ff0e00720c */ /* 0x000fd60003f26270 */
[----:B------:R-:W-:Y:S02]  /*2630*/  @P0 IMAD.MOV.U32 R11, RZ, RZ, RZ ;  /* 0x000000ffff0b0224 */ /* 0x000fe400078e00ff */
[----:B------:R-:W-:Y:S01]  /*2640*/  @!P0 FFMA R2, R2, 1.84467440737095516160e+19, RZ ;  /* 0x5f80000002028823 */ /* 0x000fe200000000ff */
[----:B------:R-:W-:Y:S02]  /*2650*/  @!P0 IMAD.MOV.U32 R11, RZ, RZ, -0x40 ;  /* 0xffffffc0ff0b8424 */ /* 0x000fe400078e00ff */
[----:B------:R-:W-:Y:S02]  /*2660*/  @!P1 FFMA R3, R3, 1.84467440737095516160e+19, RZ ;  /* 0x5f80000003039823 */ /* 0x000fe400000000ff */
[----:B------:R-:W-:-:S07]  /*2670*/  @!P1 VIADD R11, R11, 0x40 ;  /* 0x000000400b0b9836 */ /* 0x000fce0000000000 */
.L_x_481:
[----:B------:R-:W-:Y:S01]  /*2680*/  LEA R12, R9, 0xc0800000, 0x17 ;  /* 0xc0800000090c7811 */ /* 0x000fe200078eb8ff */
[----:B------:R-:W-:Y:S01]  /*2690*/  VIADD R13, R13, 0xffffff81 ;  /* 0xffffff810d0d7836 */ /* 0x000fe20000000000 */
[----:B------:R-:W-:Y:S03]  /*26a0*/  BSSY.RECONVERGENT B3, `(.L_x_486) ;  /* 0x0000035000037945 */ /* 0x000fe60003800200 */
[----:B------:R-:W-:Y:S02]  /*26b0*/  IMAD.IADD R14, R3, 0x1, -R12 ;  /* 0x00000001030e7824 */ /* 0x000fe400078e0a0c */
[C---:B------:R-:W-:Y:S02]  /*26c0*/  IMAD R2, R13.reuse, -0x800000, R2 ;  /* 0xff8000000d027824 */ /* 0x040fe400078e0202 */
[----:B------:R1:W2:Y:S01]  /*26d0*/  MUFU.RCP R3, R14 ;  /* 0x0000000e00037308 */ /* 0x0002a20000001000 */
[----:B------:R-:W-:Y:S01]  /*26e0*/  FADD.FTZ R15, -R14, -RZ ;  /* 0x800000ff0e0f7221 */ /* 0x000fe20000010100 */
[----:B-1----:R-:W-:-:S05]  /*26f0*/  IADD3 R14, PT, PT, R13, 0x7f, -R9 ;  /* 0x0000007f0d0e7810 */ /* 0x002fca0007ffe809 */
[----:B------:R-:W-:Y:S02]  /*2700*/  IMAD.IADD R14, R14, 0x1, R11 ;  /* 0x000000010e0e7824 */ /* 0x000fe400078e020b */
[----:B--2---:R-:W-:-:S04]  /*2710*/  FFMA R12, R3, R15, 1 ;  /* 0x3f800000030c7423 */ /* 0x004fc8000000000f */
[----:B------:R-:W-:-:S04]  /*2720*/  FFMA R3, R3, R12, R3 ;  /* 0x0000000c03037223 */ /* 0x000fc80000000003 */
[----:B------:R-:W-:-:S04]  /*2730*/  FFMA R12, R2, R3, RZ ;  /* 0x00000003020c7223 */ /* 0x000fc800000000ff */
[----:B------:R-:W-:-:S04]  /*2740*/  FFMA R16, R15, R12, R2 ;  /* 0x0000000c0f107223 */ /* 0x000fc80000000002 */
[----:B------:R-:W-:-:S04]  /*2750*/  FFMA R12, R3, R16, R12 ;  /* 0x00000010030c7223 */ /* 0x000fc8000000000c */
[----:B------:R-:W-:-:S04]  /*2760*/  FFMA R15, R15, R12, R2 ;  /* 0x0000000c0f0f7223 */ /* 0x000fc80000000002 */
[----:B------:R-:W-:-:S05]  /*2770*/  FFMA R2, R3, R15, R12 ;  /* 0x0000000f03027223 */ /* 0x000fca000000000c */
[----:B------:R-:W-:-:S04]  /*2780*/  SHF.R.U32.HI R9, RZ, 0x17, R2 ;  /* 0x00000017ff097819 */ /* 0x000fc80000011602 */
[----:B------:R-:W-:-:S05]  /*2790*/  LOP3.LUT R9, R9, 0xff, RZ, 0xc0, !PT ;  /* 0x000000ff09097812 */ /* 0x000fca00078ec0ff */
[----:B------:R-:W-:-:S04]  /*27a0*/  IMAD.IADD R13, R9, 0x1, R14 ;  /* 0x00000001090d7824 */ /* 0x000fc800078e020e */
[----:B------:R-:W-:-:S05]  /*27b0*/  VIADD R9, R13, 0xffffffff ;  /* 0xffffffff0d097836 */ /* 0x000fca0000000000 */
[----:B------:R-:W-:-:S13]  /*27c0*/  ISETP.GE.U32.AND P0, PT, R9, 0xfe, PT ;  /* 0x000000fe0900780c */ /* 0x000fda0003f06070 */
[----:B------:R-:W-:Y:S05]  /*27d0*/  @!P0 BRA `(.L_x_487) ;  /* 0x0000000000808947 */ /* 0x000fea0003800000 */
[----:B------:R-:W-:-:S13]  /*27e0*/  ISETP.GT.AND P0, PT, R13, 0xfe, PT ;  /* 0x000000fe0d00780c */ /* 0x000fda0003f04270 */
[----:B------:R-:W-:Y:S05]  /*27f0*/  @P0 BRA `(.L_x_488) ;  /* 0x00000000006c0947 */ /* 0x000fea0003800000 */
[----:B------:R-:W-:-:S13]  /*2800*/  ISETP.GE.AND P0, PT, R13, 0x1, PT ;  /* 0x000000010d00780c */ /* 0x000fda0003f06270 */
[----:B------:R-:W-:Y:S05]  /*2810*/  @P0 BRA `(.L_x_489) ;  /* 0x0000000000740947 */ /* 0x000fea0003800000 */
[----:B------:R-:W-:Y:S02]  /*2820*/  ISETP.GE.AND P0, PT, R13, -0x18, PT ;  /* 0xffffffe80d00780c */ /* 0x000fe40003f06270 */
[----:B------:R-:W-:-:S11]  /*2830*/  LOP3.LUT R2, R2, 0x80000000, RZ, 0xc0, !PT ;  /* 0x8000000002027812 */ /* 0x000fd600078ec0ff */
[----:B------:R-:W-:Y:S05]  /*2840*/  @!P0 BRA `(.L_x_489) ;  /* 0x0000000000688947 */ /* 0x000fea0003800000 */
[-CC-:B------:R-:W-:Y:S01]  /*2850*/  FFMA.RZ R9, R3, R15.reuse, R12.reuse ;  /* 0x0000000f03097223 */ /* 0x180fe2000000c00c */
[C---:B------:R-:W-:Y:S01]  /*2860*/  VIADD R14, R13.reuse, 0x20 ;  /* 0x000000200d0e7836 */ /* 0x040fe20000000000 */
[C---:B------:R-:W-:Y:S02]  /*2870*/  ISETP.NE.AND P3, PT, R13.reuse, RZ, PT ;  /* 0x000000ff0d00720c */ /* 0x040fe40003f65270 */
[----:B------:R-:W-:Y:S02]  /*2880*/  ISETP.NE.AND P1, PT, R13, RZ, PT ;  /* 0x000000ff0d00720c */ /* 0x000fe40003f25270 */
[----:B------:R-:W-:Y:S01]  /*2890*/  LOP3.LUT R11, R9, 0x7fffff, RZ, 0xc0, !PT ;  /* 0x007fffff090b7812 */ /* 0x000fe200078ec0ff */
[CCC-:B------:R-:W-:Y:S01]  /*28a0*/  FFMA.RP R9, R3.reuse, R15.reuse, R12.reuse ;  /* 0x0000000f03097223 */ /* 0x1c0fe2000000800c */
[----:B------:R-:W-:Y:S01]  /*28b0*/  FFMA.RM R12, R3, R15, R12 ;  /* 0x0000000f030c7223 */ /* 0x000fe2000000400c */
[----:B------:R-:W-:Y:S01]  /*28c0*/  IMAD.MOV R3, RZ, RZ, -R13 ;  /* 0x000000ffff037224 */ /* 0x000fe200078e0a0d */
[----:B------:R-:W-:-:S03]  /*28d0*/  LOP3.LUT R11, R11, 0x800000, RZ, 0xfc, !PT ;  /* 0x008000000b0b7812 */ /* 0x000fc600078efcff */
[----:B------:R-:W-:Y:S02]  /*28e0*/  FSETP.NEU.FTZ.AND P0, PT, R9, R12, PT ;  /* 0x0000000c0900720b */ /* 0x000fe40003f1d000 */
[----:B------:R-:W-:Y:S02]  /*28f0*/  SHF.L.U32 R14, R11, R14, RZ ;  /* 0x0000000e0b0e7219 */ /* 0x000fe400000006ff */
[----:B------:R-:W-:Y:S02]  /*2900*/  SEL R12, R3, RZ, P3 ;  /* 0x000000ff030c7207 */ /* 0x000fe40001800000 */
[----:B------:R-:W-:Y:S02]  /*2910*/  ISETP.NE.AND P1, PT, R14, RZ, P1 ;  /* 0x000000ff0e00720c */ /* 0x000fe40000f25270 */
[----:B------:R-:W-:Y:S02]  /*2920*/  SHF.R.U32.HI R12, RZ, R12, R11 ;  /* 0x0000000cff0c7219 */ /* 0x000fe4000001160b */
[----:B------:R-:W-:-:S02]  /*2930*/  PLOP3.LUT P0, PT, P0, P1, PT, 0xf8, 0x8f ;  /* 0x00000000008f781c */ /* 0x000fc40000703f70 */
[----:B------:R-:W-:Y:S02]  /*2940*/  SHF.R.U32.HI R14, RZ, 0x1, R12 ;  /* 0x00000001ff0e7819 */ /* 0x000fe4000001160c */
[----:B------:R-:W-:-:S04]  /*2950*/  SEL R3, RZ, 0x1, !P0 ;  /* 0x00000001ff037807 */ /* 0x000fc80004000000 */
[----:B------:R-:W-:-:S04]  /*2960*/  LOP3.LUT R3, R3, 0x1, R14, 0xf8, !PT ;  /* 0x0000000103037812 */ /* 0x000fc800078ef80e */
[----:B------:R-:W-:-:S05]  /*2970*/  LOP3.LUT R3, R3, R12, RZ, 0xc0, !PT ;  /* 0x0000000c03037212 */ /* 0x000fca00078ec0ff */
[----:B------:R-:W-:-:S05]  /*2980*/  IMAD.IADD R3, R14, 0x1, R3 ;  /* 0x000000010e037824 */ /* 0x000fca00078e0203 */
[----:B------:R-:W-:Y:S01]  /*2990*/  LOP3.LUT R2, R3, R2, RZ, 0xfc, !PT ;  /* 0x0000000203027212 */ /* 0x000fe200078efcff */
[----:B------:R-:W-:Y:S06]  /*29a0*/  BRA `(.L_x_489) ;  /* 0x0000000000107947 */ /* 0x000fec0003800000 */
.L_x_488:
[----:B------:R-:W-:-:S04]  /*29b0*/  LOP3.LUT R2, R2, 0x80000000, RZ, 0xc0, !PT ;  /* 0x8000000002027812 */ /* 0x000fc800078ec0ff */
[----:B------:R-:W-:Y:S01]  /*29c0*/  LOP3.LUT R2, R2, 0x7f800000, RZ, 0xfc, !PT ;  /* 0x7f80000002027812 */ /* 0x000fe200078efcff */
[----:B------:R-:W-:Y:S06]  /*29d0*/  BRA `(.L_x_489) ;  /* 0x0000000000047947 */ /* 0x000fec0003800000 */
.L_x_487:
[----:B------:R-:W-:-:S07]  /*29e0*/  IMAD R2, R14, 0x800000, R2 ;  /* 0x008000000e027824 */ /* 0x000fce00078e0202 */
.L_x_489:
[----:B------:R-:W-:Y:S05]  /*29f0*/  BSYNC.RECONVERGENT B3 ;  /* 0x0000000000037941 */ /* 0x000fea0003800200 */
.L_x_486:
[----:B------:R-:W-:Y:S05]  /*2a00*/  BRA `(.L_x_490) ;  /* 0x0000000000207947 */ /* 0x000fea0003800000 */
.L_x_485:
[----:B------:R-:W-:-:S04]  /*2a10*/  LOP3.LUT R2, R3, 0x80000000, R2, 0x48, !PT ;  /* 0x8000000003027812 */ /* 0x000fc800078e4802 */
[----:B------:R-:W-:Y:S01]  /*2a20*/  LOP3.LUT R2, R2, 0x7f800000, RZ, 0xfc, !PT ;  /* 0x7f80000002027812 */ /* 0x000fe200078efcff */
[----:B------:R-:W-:Y:S06]  /*2a30*/  BRA `(.L_x_490) ;  /* 0x0000000000147947 */ /* 0x000fec0003800000 */
.L_x_484:
[----:B------:R-:W-:Y:S01]  /*2a40*/  LOP3.LUT R2, R3, 0x80000000, R2, 0x48, !PT ;  /* 0x8000000003027812 */ /* 0x000fe200078e4802 */
[----:B------:R-:W-:Y:S06]  /*2a50*/  BRA `(.L_x_490) ;  /* 0x00000000000c7947 */ /* 0x000fec0003800000 */
.L_x_483:
[----:B------:R-:W1:Y:S01]  /*2a60*/  MUFU.RSQ R2, -QNAN ;  /* 0xffc0000000027908 */ /* 0x000e620000001400 */
[----:B------:R-:W-:Y:S05]  /*2a70*/  BRA `(.L_x_490) ;  /* 0x0000000000047947 */ /* 0x000fea0003800000 */
.L_x_482:
[----:B------:R-:W-:-:S07]  /*2a80*/  FADD.FTZ R2, R2, R3 ;  /* 0x0000000302027221 */ /* 0x000fce0000010000 */
.L_x_490:
[----:B------:R-:W-:Y:S05]  /*2a90*/  BSYNC.RECONVERGENT B2 ;  /* 0x0000000000027941 */ /* 0x000fea0003800200 */
.L_x_480:
[----:B------:R-:W-:-:S04]  /*2aa0*/  IMAD.MOV.U32 R11, RZ, RZ, 0x0 ;  /* 0x00000000ff0b7424 */ /* 0x000fc800078e00ff */
[----:B-1----:R-:W-:Y:S05]  /*2ab0*/  RET.REL.NODEC R10 `(_ZN3cub18CUB_300001_SM_10006detail9transform16transform_kernelINS2_10policy_hubILb0EN4cuda3std3__45tupleIJN6thrust24THRUST_300001_SM_1000_NS6detail15normal_iteratorINSA_10device_ptrIfEEEENSC_INSD_IiEEEEEEEE10policy1000ElNS7_7dividesIfEESF_JPfPiEEEvT0_iT1_T2_DpNS2_10kernel_argIT3_EE) ;  /* 0xffffffd40a507950 */ /* 0x002fea0003c3ffff */
.L_x_491:
        /* <DEDUP_REMOVED lines=12> */
.L_x_1558:


//--------------------- .text._ZN3cub18CUB_300001_SM_10006detail9transform16transform_kernelINS2_10policy_hubILb0EN4cuda3std3__45tupleIJN6thrust24THRUST_300001_SM_1000_NS6detail15normal_iteratorINSA_10device_ptrIfEEEENSC_INSD_IiEEEEEEEE10policy1000EiNS7_7dividesIfEESF_JPfPiEEEvT0_iT1_T2_DpNS2_10kernel_argIT3_EE --------------------------
	.section	.text._ZN3cub18CUB_300001_SM_10006detail9transform16transform_kernelINS2_10policy_hubILb0EN4cuda3std3__45tupleIJN6thrust24THRUST_300001_SM_1000_NS6detail15normal_iteratorINSA_10device_ptrIfEEEENSC_INSD_IiEEEEEEEE10policy1000EiNS7_7dividesIfEESF_JPfPiEEEvT0_iT1_T2_DpNS2_10kernel_argIT3_EE,"ax",@progbits
	.align	128
        .global         _ZN3cub18CUB_300001_SM_10006detail9transform16transform_kernelINS2_10policy_hubILb0EN4cuda3std3__45tupleIJN6thrust24THRUST_300001_SM_1000_NS6detail15normal_iteratorINSA_10device_ptrIfEEEENSC_INSD_IiEEEEEEEE10policy1000EiNS7_7dividesIfEESF_JPfPiEEEvT0_iT1_T2_DpNS2_10kernel_argIT3_EE
        .type           _ZN3cub18CUB_300001_SM_10006detail9transform16transform_kernelINS2_10policy_hubILb0EN4cuda3std3__45tupleIJN6thrust24THRUST_300001_SM_1000_NS6detail15normal_iteratorINSA_10device_ptrIfEEEENSC_INSD_IiEEEEEEEE10policy1000EiNS7_7dividesIfEESF_JPfPiEEEvT0_iT1_T2_DpNS2_10kernel_argIT3_EE,@function
        .size           _ZN3cub18CUB_300001_SM_10006detail9transform16transform_kernelINS2_10policy_hubILb0EN4cuda3std3__45tupleIJN6thrust24THRUST_300001_SM_1000_NS6detail15normal_iteratorINSA_10device_ptrIfEEEENSC_INSD_IiEEEEEEEE10policy1000EiNS7_7dividesIfEESF_JPfPiEEEvT0_iT1_T2_DpNS2_10kernel_argIT3_EE,(.L_x_1560 - _ZN3cub18CUB_300001_SM_10006detail9transform16transform_kernelINS2_10policy_hubILb0EN4cuda3std3__45tupleIJN6thrust24THRUST_300001_SM_1000_NS6detail15normal_iteratorINSA_10device_ptrIfEEEENSC_INSD_IiEEEEEEEE10policy1000EiNS7_7dividesIfEESF_JPfPiEEEvT0_iT1_T2_DpNS2_10kernel_argIT3_EE)
        .other          _ZN3cub18CUB_300001_SM_10006detail9transform16transform_kernelINS2_10policy_hubILb0EN4cuda3std3__45tupleIJN6thrust24THRUST_300001_SM_1000_NS6detail15normal_iteratorINSA_10device_ptrIfEEEENSC_INSD_IiEEEEEEEE10policy1000EiNS7_7dividesIfEESF_JPfPiEEEvT0_iT1_T2_DpNS2_10kernel_argIT3_EE,@"STO_CUDA_ENTRY STV_DEFAULT"
_ZN3cub18CUB_300001_SM_10006detail9transform16transform_kernelINS2_10policy_hubILb0EN4cuda3std3__45tupleIJN6thrust24THRUST_300001_SM_1000_NS6detail15normal_iteratorINSA_10device_ptrIfEEEENSC_INSD_IiEEEEEEEE10policy1000EiNS7_7dividesIfEESF_JPfPiEEEvT0_iT1_T2_DpNS2_10kernel_argIT3_EE:
.text._ZN3cub18CUB_300001_SM_10006detail9transform16transform_kernelINS2_10policy_hubILb0EN4cuda3std3__45tupleIJN6thrust24THRUST_300001_SM_1000_NS6detail15normal_iteratorINSA_10device_ptrIfEEEENSC_INSD_IiEEEEEEEE10policy1000EiNS7_7dividesIfEESF_JPfPiEEEvT0_iT1_T2_DpNS2_10kernel_argIT3_EE:
[----:B------:R-:W-:Y:S08]  /*0000*/  LDC R1, c[0x0][0x37c] ;  /* 0x0000df00ff017b82 */ /* 0x000ff00000000800 */
[----:B------:R-:W1:Y:S01]  /*0010*/  S2UR UR5, SR_CTAID.X ;  /* 0x00000000000579c3 */ /* 0x000e620000002500 */
[----:B------:R-:W2:Y:S01]  /*0020*/  LDCU UR7, c[0x0][0x370] ;  /* 0x00006e00ff0777ac */ /* 0x000ea20008000800 */
[----:B------:R-:W3:Y:S01]  /*0030*/  LDCU.64 UR16, c[0x0][0x380] ;  /* 0x00007000ff1077ac */ /* 0x000ee20008000a00 */
[----:B------:R-:W4:Y:S01]  /*0040*/  LDCU.64 UR20, c[0x0][0x358] ;  /* 0x00006b00ff1477ac */ /* 0x000f220008000a00 */
[----:B---3--:R-:W-:-:S02]  /*0050*/  USHF.L.U32 UR24, UR17, 0x7, URZ ;  /* 0x0000000711187899 */ /* 0x008fc400080006ff */
[----:B-1----:R-:W-:Y:S02]  /*0060*/  UIADD3 UR4, UPT, UPT, UR5, 0x2, URZ ;  /* 0x0000000205047890 */ /* 0x002fe4000fffe0ff */
[----:B------:R-:W-:Y:S02]  /*0070*/  UIMAD UR22, UR24, UR5, URZ ;  /* 0x00000005181672a4 */ /* 0x000fe4000f8e02ff */
[----:B--2---:R-:W-:Y:S02]  /*0080*/  UISETP.GE.U32.AND UP0, UPT, UR4, UR7, UPT ;  /* 0x000000070400728c */ /* 0x004fe4000bf06070 */
[----:B------:R-:W-:Y:S02]  /*0090*/  UIADD3 UR6, UPT, UPT, -UR22, UR16, URZ ;  /* 0x0000001016067290 */ /* 0x000fe4000fffe1ff */
[----:B------:R-:W-:Y:S02]  /*00a0*/  UISETP.EQ.OR UP0, UPT, UR5, URZ, UP0 ;  /* 0x000000ff0500728c */ /* 0x000fe40008702670 */
[----:B------:R-:W-:-:S04]  /*00b0*/  UISETP.LT.AND UP1, UPT, UR24, UR6, UPT ;  /* 0x000000061800728c */ /* 0x000fc8000bf21270 */
[----:B------:R-:W-:-:S03]  /*00c0*/  USEL UR23, UR24, UR6, UP1 ;  /* 0x0000000618177287 */ /* 0x000fc60008800000 */
[----:B----4-:R-:W-:Y:S09]  /*00d0*/  BRA.U UP0, `(.L_x_492) ;  /* 0x0000000100dc7547 */ /* 0x010ff2000b800000 */
        /* <DEDUP_REMOVED lines=20> */
[----:B------:R-:W-:Y:S02]  /*0220*/  ULOP3.LUT UR13, UR13, 0xfffffff0, URZ, 0xc0, !UPT ;  /* 0xfffffff00d0d7892 */ /* 0x000fe4000f8ec0ff */
[----:B------:R-:W-:Y:S02]  /*0230*/  ULOP3.LUT UR12, UR12, 0xfffffff0, URZ, 0xc0, !UPT ;  /* 0xfffffff00c0c7892 */ /* 0x000fe4000f8ec0ff */
[----:B------:R-:W-:Y:S02]  /*0240*/  ULEA UR14, UR16, UR14, 0x18 ;  /* 0x0000000e100e7291 */ /* 0x000fe4000f8ec0ff */
[----:B------:R-:W-:Y:S01]  /*0250*/  USHF.R.U32.HI UR7, URZ, 0x4, UR13 ;  /* 0x00000004ff077899 */ /* 0x000fe2000801160d */
        /* <DEDUP_REMOVED lines=8> */
[----:B------:R-:W-:-:S02]  /*02e0*/  UIADD3 UR13, UPT, UPT, UR13, UR12, URZ ;  /* 0x0000000c0d0d7290 */ /* 0x000fc4000fffe0ff */
[----:B------:R-:W-:Y:S02]  /*02f0*/  ULEA UR16, UR17, UR14, 0x9 ;  /* 0x0000000e11107291 */ /* 0x000fe4000f8e48ff */
[----:B------:R-:W-:Y:S02]  /*0300*/  USHF.R.U32.HI UR12, URZ, 0x4, UR12 ;  /* 0x00000004ff0c7899 */ /* 0x000fe4000801160c */
[----:B----4-:R-:W-:Y:S01]  /*0310*/  UIMAD.WIDE UR4, UR22, 0x4, UR4 ;  /* 0x00000004160478a5 */ /* 0x010fe2000f8e0204 */
[----:B------:R-:W-:Y:S01]  /*0320*/  IMAD.U32 R0, RZ, RZ, UR13 ;  /* 0x0000000dff007e24 */ /* 0x000fe2000f8e00ff */
[----:B------:R-:W-:Y:S02]  /*0330*/  UPRMT UR7, UR7, 0x5410, URZ ;  /* 0x0000541007077896 */ /* 0x000fe400080000ff */
[----:B--2---:R-:W-:Y:S02]  /*0340*/  UIMAD.WIDE UR8, UR22, 0x4, UR8 ;  /* 0x00000004160878a5 */ /* 0x004fe4000f8e0208 */
[----:B------:R-:W-:-:S02]  /*0350*/  UIADD3 UR18, UPT, UPT, UR16, 0x80, URZ ;  /* 0x0000008010127890 */ /* 0x000fc4000fffe0ff */
[----:B------:R-:W-:Y:S01]  /*0360*/  UPRMT UR12, UR12, 0x5410, URZ ;  /* 0x000054100c0c7896 */ /* 0x000fe200080000ff */
[----:B------:R-:W-:Y:S02]  /*0370*/  UMOV UR19, UR15 ;  /* 0x0000000f00137c82 */ /* 0x000fe40008000000 */
[----:B---3--:R1:W-:Y:S06]  /*0380*/  UBLKCP.S.G [UR14], [UR4], UR7 ;  /* 0x0000000e040073ba */ /* 0x0083ec0008000207 */
[----:B------:R1:W-:Y:S01]  /*0390*/  UBLKCP.S.G [UR18], [UR8], UR12 ;  /* 0x00000012080073ba */ /* 0x0003e2000800020c */
[----:B------:R1:W-:Y:S01]  /*03a0*/  SYNCS.ARRIVE.TRANS64 RZ, [UR15], R0 ;  /* 0x00000000ffff79a7 */ /* 0x0003e2000800000f */
[----:B------:R-:W-:Y:S01]  /*03b0*/  NOP ;  /* 0x0000000000007918 */ /* 0x000fe20000000000 */
.L_x_494:
[----:B-1----:R-:W-:Y:S05]  /*03c0*/  BSYNC.RECONVERGENT B0 ;  /* 0x0000000000007941 */ /* 0x002fea0003800200 */
.L_x_493:
[----:B------:R-:W1:Y:S08]  /*03d0*/  S2UR UR5, SR_CgaCtaId ;  /* 0x00000000000579c3 */ /* 0x000e700000008800 */
[----:B------:R-:W-:Y:S01]  /*03e0*/  BAR.SYNC.DEFER_BLOCKING 0x0 ;  /* 0x0000000000007b1d */ /* 0x000fe20000010000 */
[----:B------:R-:W-:-:S05]  /*03f0*/  SHF.L.U32 R0, RZ, 0x1f, RZ ;  /* 0x0000001fff007819 */ /* 0x000fca00000006ff */
[----:B------:R-:W-:Y:S02]  /*0400*/  UMOV UR4, 0x400 ;  /* 0x0000040000047882 */ /* 0x000fe40000000000 */
[----:B-1----:R-:W-:-:S12]  /*0410*/  ULEA UR4, UR5, UR4, 0x18 ;  /* 0x0000000405047291 */ /* 0x002fd8000f8ec0ff */
.L_x_495:
[----:B------:R-:W1:Y:S02]  /*0420*/  SYNCS.PHASECHK.TRANS64.TRYWAIT P0, [UR4], R0 ;  /* 0x00000000ff0075a7 */ /* 0x000e640008001104 */
[----:B-1----:R-:W-:Y:S05]  /*0430*/  @!P0 BRA `(.L_x_495) ;  /* 0xfffffffc00f88947 */ /* 0x002fea000383ffff */
[----:B------:R-:W-:Y:S05]  /*0440*/  BRA `(.L_x_496) ;  /* 0x0000001400687947 */ /* 0x000fea0003800000 */
.L_x_492:
[----:B------:R-:W1:Y:S01]  /*0450*/  S2R R2, SR_TID.Y ;  /* 0x0000000000027919 */ /* 0x000e620000002200 */
[----:B------:R-:W2:Y:S01]  /*0460*/  LDCU UR10, c[0x0][0x360] ;  /* 0x00006c00ff0a77ac */ /* 0x000ea20008000800 */
[----:B------:R-:W-:Y:S01]  /*0470*/  BSSY.RECONVERGENT B0, `(.L_x_497) ;  /* 0x00000b1000007945 */ /* 0x000fe20003800200 */
[----:B------:R-:W1:Y:S01]  /*0480*/  S2R R3, SR_TID.Z ;  /* 0x0000000000037919 */ /* 0x000e620000002300 */
[----:B------:R-:W2:Y:S01]  /*0490*/  LDCU UR11, c[0x0][0x364] ;  /* 0x00006c80ff0b77ac */ /* 0x000ea20008000800 */
[----:B------:R-:W3:Y:S01]  /*04a0*/  LDC R0, c[0x0][0x368] ;  /* 0x0000da00ff007b82 */ /* 0x000ee20000000800 */
[----:B------:R-:W4:Y:S01]  /*04b0*/  S2R R5, SR_TID.X ;  /* 0x0000000000057919 */ /* 0x000f220000002100 */
[----:B------:R-:W-:Y:S02]  /*04c0*/  USHF.L.U32 UR4, UR23, 0x2, URZ ;  /* 0x0000000217047899 */ /* 0x000fe400080006ff */
[----:B------:R-:W-:Y:S02]  /*04d0*/  USHF.R.S32.HI UR12, URZ, 0x1f, UR22 ;  /* 0x0000001fff0c7899 */ /* 0x000fe40008011416 */
[----:B------:R-:W-:-:S04]  /*04e0*/  USHF.R.S32.HI UR5, URZ, 0x1f, UR4 ;  /* 0x0000001fff057899 */ /* 0x000fc80008011404 */
[----:B------:R-:W-:Y:S02]  /*04f0*/  USHF.R.U32.HI UR13, URZ, 0x2, UR5 ;  /* 0x00000002ff0d7899 */ /* 0x000fe40008011605 */
[----:B------:R-:W-:Y:S02]  /*0500*/  USHF.R.U64 UR7, UR4, 0x2, UR5 ;  /* 0x0000000204077899 */ /* 0x000fe40008001205 */
[----:B--2---:R-:W-:Y:S02]  /*0510*/  UIMAD UR4, UR10, UR11, URZ ;  /* 0x0000000b0a0472a4 */ /* 0x004fe4000f8e02ff */
[----:B-1----:R-:W-:Y:S02]  /*0520*/  IMAD R2, R3, UR11, R2 ;  /* 0x0000000b03027c24 */ /* 0x002fe4000f8e0202 */
[----:B------:R-:W-:Y:S02]  /*0530*/  IMAD.U32 R3, RZ, RZ, UR13 ;  /* 0x0000000dff037e24 */ /* 0x000fe4000f8e00ff */
[----:B----4-:R-:W-:-:S02]  /*0540*/  IMAD R2, R2, UR10, R5 ;  /* 0x0000000a02027c24 */ /* 0x010fc4000f8e0205 */
[----:B---3--:R-:W-:Y:S01]  /*0550*/  IMAD R5, R0, UR4, RZ ;  /* 0x0000000400057c24 */ /* 0x008fe2000f8e02ff */
[----:B------:R-:W-:Y:S02]  /*0560*/  UMOV UR4, URZ ;  /* 0x000000ff00047c82 */ /* 0x000fe40008000000 */
[----:B------:R-:W-:-:S04]  /*0570*/  ISETP.LT.U32.AND P0, PT, R2, UR7, PT ;  /* 0x0000000702007c0c */ /* 0x000fc8000bf01070 */
[----:B------:R-:W-:Y:S01]  /*0580*/  ISETP.GT.U32.AND.EX P0, PT, R3, RZ, PT, P0 ;  /* 0x000000ff0300720c */ /* 0x000fe20003f04100 */
[----:B------:R-:W-:-:S12]  /*0590*/  IMAD.MOV.U32 R3, RZ, RZ, RZ ;  /* 0x000000ffff037224 */ /* 0x000fd800078e00ff */
[----:B------:R-:W-:Y:S05]  /*05a0*/  @!P0 BRA `(.L_x_498) ;  /* 0x0000000800748947 */ /* 0x000fea0003800000 */
[----:B------:R-:W-:Y:S01]  /*05b0*/  IMAD.IADD R7, R5, 0x1, R2 ;  /* 0x0000000105077824 */ /* 0x000fe200078e0202 */
[----:B------:R-:W-:Y:S01]  /*05c0*/  BSSY.RECONVERGENT B1, `(.L_x_499) ;  /* 0x000002b000017945 */ /* 0x000fe20003800200 */
[----:B------:R-:W-:Y:S02]  /*05d0*/  IMAD.U32 R4, RZ, RZ, UR13 ;  /* 0x0000000dff047e24 */ /* 0x000fe4000f8e00ff */
[----:B------:R-:W-:Y:S01]  /*05e0*/  IMAD.U32 R8, RZ, RZ, UR13 ;  /* 0x0000000dff087e24 */ /* 0x000fe2000f8e00ff */
[C---:B------:R-:W-:Y:S01]  /*05f0*/  ISETP.LT.U32.AND P1, PT, R7.reuse, UR7, PT ;  /* 0x0000000707007c0c */ /* 0x040fe2000bf21070 */
[----:B------:R-:W-:Y:S01]  /*0600*/  IMAD.U32 R6, RZ, RZ, UR7 ;  /* 0x00000007ff067e24 */ /* 0x000fe2000f8e00ff */
[----:B------:R-:W-:Y:S01]  /*0610*/  ISETP.LT.U32.AND P0, PT, R7, UR7, PT ;  /* 0x0000000707007c0c */ /* 0x000fe2000bf01070 */
[----:B------:R-:W-:Y:S01]  /*0620*/  IMAD.MOV.U32 R9, RZ, RZ, -0x1 ;  /* 0xffffffffff097424 */ /* 0x000fe200078e00ff */
[----:B------:R-:W-:Y:S02]  /*0630*/  ISETP.GT.U32.AND.EX P1, PT, R4, RZ, PT, P1 ;  /* 0x000000ff0400720c */ /* 0x000fe40003f24110 */
[----:B------:R-:W-:Y:S01]  /*0640*/  ISETP.GT.U32.AND.EX P0, PT, R8, RZ, PT, P0 ;  /* 0x000000ff0800720c */ /* 0x000fe20003f04100 */
[----:B------:R-:W-:Y:S01]  /*0650*/  IMAD.U32 R8, RZ, RZ, UR13 ;  /* 0x0000000dff087e24 */ /* 0x000fe2000f8e00ff */
[----:B------:R-:W-:-:S02]  /*0660*/  SEL R6, R6, R7, P1 ;  /* 0x0000000706067207 */ /* 0x000fc40000800000 */
[----:B------:R-:W-:Y:S02]  /*0670*/  SEL R4, RZ, 0x1, !P0 ;  /* 0x00000001ff047807 */ /* 0x000fe40004000000 */
        /* <DEDUP_REMOVED lines=9> */
[----:B-1----:R-:W-:-:S06]  /*0710*/  IADD3 R6, PT, PT, R8, 0xffffffe, RZ ;  /* 0x0ffffffe08067810 */ /* 0x002fcc0007ffe0ff */
[----:B------:R1:W2:Y:S02]  /*0720*/  F2I.FTZ.U32.TRUNC.NTZ R7, R6 ;  /* 0x0000000600077305 */ /* 0x0002a4000021f000 */
[----:B-1----:R-:W-:Y:S02]  /*0730*/  IMAD.MOV.U32 R6, RZ, RZ, RZ ;  /* 0x000000ffff067224 */ /* 0x002fe400078e00ff */
[----:B--2---:R-:W-:-:S04]  /*0740*/  IMAD R9, R9, R7, RZ ;  /* 0x0000000709097224 */ /* 0x004fc800078e02ff */
        /* <DEDUP_REMOVED lines=10> */
[----:B------:R-:W-:-:S05]  /*07f0*/  @!P2 LOP3.LUT R7, RZ, R5, RZ, 0x33, !PT ;  /* 0x00000005ff07a212 */ /* 0x000fca00078e33ff */
[----:B------:R-:W-:Y:S01]  /*0800*/  IMAD.MOV.U32 R8, RZ, RZ, R7 ;  /* 0x000000ffff087224 */ /* 0x000fe200078e0007 */
[----:B------:R-:W-:Y:S06]  /*0810*/  BRA `(.L_x_501) ;  /* 0x0000000000147947 */ /* 0x000fec0003800000 */
.L_x_500:
[----:B------:R-:W-:Y:S01]  /*0820*/  IMAD.MOV.U32 R9, RZ, RZ, R12 ;  /* 0x000000ffff097224 */ /* 0x000fe200078e000c */
[----:B------:R-:W-:-:S07]  /*0830*/  MOV R8, 0x850 ;  /* 0x0000085000087802 */ /* 0x000fce0000000f00 */
[----:B------:R-:W-:Y:S05]  /*0840*/  CALL.REL.NOINC `($__internal_2_$__cuda_sm20_div_u64) ;  /* 0x0000001400e87944 */ /* 0x000fea0003c00000 */
[----:B------:R-:W-:Y:S01]  /*0850*/  MOV R8, R6 ;  /* 0x0000000600087202 */ /* 0x000fe20000000f00 */
[----:B------:R-:W-:-:S07]  /*0860*/  IMAD.MOV.U32 R9, RZ, RZ, R7 ;  /* 0x000000ffff097224 */ /* 0x000fce00078e0007 */
.L_x_501:
[----:B------:R-:W-:Y:S05]  /*0870*/  BSYNC.RECONVERGENT B1 ;  /* 0x0000000000017941 */ /* 0x000fea0003800200 */
.L_x_499:
[----:B------:R-:W-:Y:S01]  /*0880*/  IADD3 R12, P0, PT, R8, R4, RZ ;  /* 0x00000004080c7210 */ /* 0x000fe20007f1e0ff */
[----:B------:R-:W1:Y:S01]  /*0890*/  LDC R6, c[0x0][0x3a0] ;  /* 0x0000e800ff067b82 */ /* 0x000e620000000800 */
[----:B------:R-:W-:Y:S01]  /*08a0*/  BSSY.RECONVERGENT B1, `(.L_x_502) ;  /* 0x0000030000017945 */ /* 0x000fe20003800200 */
[----:B------:R-:W-:Y:S01]  /*08b0*/  IMAD.MOV.U32 R27, RZ, RZ, R2 ;  /* 0x000000ffff1b7224 */ /* 0x000fe200078e0002 */
[C---:B------:R-:W-:Y:S01]  /*08c0*/  LOP3.LUT R4, R12.reuse, 0x3, RZ, 0xc0, !PT ;  /* 0x000000030c047812 */ /* 0x040fe200078ec0ff */
[----:B------:R-:W-:Y:S01]  /*08d0*/  IMAD.X R8, RZ, RZ, R9, P0 ;  /* 0x000000ffff087224 */ /* 0x000fe200000e0609 */
[----:B------:R-:W-:Y:S02]  /*08e0*/  ISETP.GE.U32.AND P0, PT, R12, 0x3, PT ;  /* 0x000000030c00780c */ /* 0x000fe40003f06070 */
[----:B------:R-:W-:Y:S01]  /*08f0*/  ISETP.NE.U32.AND P1, PT, R4, 0x3, PT ;  /* 0x000000030400780c */ /* 0x000fe20003f25070 */
[----:B------:R-:W-:Y:S01]  /*0900*/  IMAD.MOV.U32 R4, RZ, RZ, R3 ;  /* 0x000000ffff047224 */ /* 0x000fe200078e0003 */
[----:B------:R-:W-:-:S02]  /*0910*/  ISETP.GE.U32.AND.EX P0, PT, R8, RZ, PT, P0 ;  /* 0x000000ff0800720c */ /* 0x000fc40003f06100 */
[----:B------:R-:W-:Y:S02]  /*0920*/  ISETP.NE.AND.EX P1, PT, RZ, RZ, PT, P1 ;  /* 0x000000ffff00720c */ /* 0x000fe40003f25310 */
[----:B-1----:R-:W-:-:S11]  /*0930*/  SHF.R.S32.HI R11, RZ, 0x1f, R6 ;  /* 0x0000001fff0b7819 */ /* 0x002fd60000011406 */
[----:B------:R-:W-:Y:S05]  /*0940*/  @!P1 BRA `(.L_x_503) ;  /* 0x0000000000949947 */ /* 0x000fea0003800000 */
[----:B------:R-:W1:Y:S01]  /*0950*/  S2UR UR8, SR_CgaCtaId ;  /* 0x00000000000879c3 */ /* 0x000e620000008800 */
[----:B------:R-:W2:Y:S01]  /*0960*/  LDCU.64 UR14, c[0x0][0x398] ;  /* 0x00007300ff0e77ac */ /* 0x000ea20008000a00 */
[----:B------:R-:W-:Y:S02]  /*0970*/  VIADD R12, R12, 0x1 ;  /* 0x000000010c0c7836 */ /* 0x000fe40000000000 */
[----:B------:R-:W-:Y:S01]  /*0980*/  IMAD R8, R0, UR11, RZ ;  /* 0x0000000b00087c24 */ /* 0x000fe2000f8e02ff */
[----:B------:R-:W-:Y:S01]  /*0990*/  USHF.L.U32 UR5, UR22, 0x2, URZ ;  /* 0x0000000216057899 */ /* 0x000fe200080006ff */
[----:B------:R-:W-:Y:S01]  /*09a0*/  IMAD.MOV.U32 R27, RZ, RZ, R2 ;  /* 0x000000ffff1b7224 */ /* 0x000fe200078e0002 */
[----:B------:R-:W-:Y:S01]  /*09b0*/  USHF.L.U64.HI UR9, UR22, 0x2, UR12 ;  /* 0x0000000216097899 */ /* 0x000fe2000801020c */
[----:B------:R-:W-:Y:S01]  /*09c0*/  LOP3.LUT R12, R12, 0x3, RZ, 0xc0, !PT ;  /* 0x000000030c0c7812 */ /* 0x000fe200078ec0ff */
[----:B------:R-:W-:Y:S02]  /*09d0*/  IMAD R10, R8, UR10, RZ ;  /* 0x0000000a080a7c24 */ /* 0x000fe4000f8e02ff */
[----:B------:R-:W-:Y:S01]  /*09e0*/  LEA R7, P1, R2, UR5, 0x2 ;  /* 0x0000000502077c11 */ /* 0x000fe2000f8210ff */
[----:B------:R-:W-:-:S02]  /*09f0*/  UMOV UR5, 0x400 ;  /* 0x0000040000057882 */ /* 0x000fc40000000000 */
[----:B------:R-:W-:Y:S01]  /*0a00*/  UIADD3 UR5, UPT, UPT, UR5, 0x80, URZ ;  /* 0x0000008005057890 */ /* 0x000fe2000fffe0ff */
[----:B------:R-:W-:Y:S02]  /*0a10*/  LEA.HI.X R4, R2, UR9, R3, 0x2, P1 ;  /* 0x0000000902047c11 */ /* 0x000fe400088f1403 */
[----:B------:R-:W-:Y:S02]  /*0a20*/  IADD3 R12, P1, PT, RZ, -R12, RZ ;  /* 0x8000000cff0c7210 */ /* 0x000fe40007f3e0ff */
[----:B--2---:R-:W-:Y:S02]  /*0a30*/  IADD3 R14, P2, P3, R7, UR14, R6 ;  /* 0x0000000e070e7c10 */ /* 0x004fe4000fb5e006 */
[----:B------:R-:W-:Y:S02]  /*0a40*/  IADD3.X R13, PT, PT, RZ, -0x1, RZ, P1, !PT ;  /* 0xffffffffff0d7810 */ /* 0x000fe40000ffe4ff */
[----:B------:R-:W-:Y:S01]  /*0a50*/  IADD3.X R15, PT, PT, R4, UR15, R11, P2, P3 ;  /* 0x0000000f040f7c10 */ /* 0x000fe200097e640b */
[----:B-1----:R-:W-:Y:S01]  /*0a60*/  ULEA UR5, UR8, UR5, 0x18 ;  /* 0x0000000508057291 */ /* 0x002fe2000f8ec0ff */
[----:B------:R-:W-:-:S05]  /*0a70*/  IMAD.MOV.U32 R4, RZ, RZ, R3 ;  /* 0x000000ffff047224 */ /* 0x000fca00078e0003 */
[----:B------:R-:W-:-:S04]  /*0a80*/  VIADD R7, R6, UR5 ;  /* 0x0000000506077c36 */ /* 0x000fc80008000000 */
[----:B------:R-:W-:-:S07]  /*0a90*/  IMAD R7, R2, 0x4, R7 ;  /* 0x0000000402077824 */ /* 0x000fce00078e0207 */
.L_x_504:
        /* <DEDUP_REMOVED lines=16> */
.L_x_503:
[----:B------:R-:W-:Y:S05]  /*0ba0*/  BSYNC.RECONVERGENT B1 ;  /* 0x0000000000017941 */ /* 0x000fea0003800200 */
.L_x_502:
[----:B------:R-:W-:Y:S05]  /*0bb0*/  @!P0 BRA `(.L_x_498) ;  /* 0x0000000000f08947 */ /* 0x000fea0003800000 */
[----:B------:R-:W1:Y:S01]  /*0bc0*/  LDCU.64 UR14, c[0x0][0x398] ;  /* 0x00007300ff0e77ac */ /* 0x000e620008000a00 */
[----:B------:R-:W2:Y:S01]  /*0bd0*/  S2UR UR9, SR_CgaCtaId ;  /* 0x00000000000979c3 */ /* 0x000ea20000008800 */
[----:B------:R-:W-:Y:S01]  /*0be0*/  IMAD.SHL.U32 R9, R5, 0x4, RZ ;  /* 0x0000000405097824 */ /* 0x000fe200078e00ff */
[----:B------:R-:W-:Y:S01]  /*0bf0*/  UMOV UR8, 0x400 ;  /* 0x0000040000087882 */ /* 0x000fe20000000000 */
[----:B------:R-:W-:Y:S01]  /*0c00*/  IMAD R21, R0, UR11, RZ ;  /* 0x0000000b00157c24 */ /* 0x000fe2000f8e02ff */
[----:B------:R-:W-:Y:S01]  /*0c10*/  UIADD3 UR8, UPT, UPT, UR8, 0x80, URZ ;  /* 0x0000008008087890 */ /* 0x000fe2000fffe0ff */
[----:B------:R-:W-:Y:S02]  /*0c20*/  UMOV UR5, URZ ;  /* 0x000000ff00057c82 */ /* 0x000fe40008000000 */
[----:B------:R-:W-:Y:S01]  /*0c30*/  IMAD R21, R21, UR10, RZ ;  /* 0x0000000a15157c24 */ /* 0x000fe2000f8e02ff */
[----:B-1----:R-:W-:Y:S01]  /*0c40*/  IADD3 R25, P0, PT, R6, UR14, RZ ;  /* 0x0000000e06197c10 */ /* 0x002fe2000ff1e0ff */
[----:B------:R-:W-:-:S03]  /*0c50*/  USHF.L.U64.HI UR14, UR22, 0x2, UR12 ;  /* 0x00000002160e7899 */ /* 0x000fc6000801020c */
[----:B------:R-:W-:Y:S01]  /*0c60*/  IADD3.X R7, PT, PT, R11, UR15, RZ, P0, !PT ;  /* 0x0000000f0b077c10 */ /* 0x000fe200087fe4ff */
[----:B------:R-:W-:Y:S02]  /*0c70*/  USHF.L.U32 UR15, UR22, 0x2, URZ ;  /* 0x00000002160f7899 */ /* 0x000fe400080006ff */
[C---:B------:R-:W-:Y:S01]  /*0c80*/  IADD3 R8, P0, PT, R27.reuse, UR22, RZ ;  /* 0x000000161b087c10 */ /* 0x040fe2000ff1e0ff */
[----:B--2---:R-:W-:Y:S01]  /*0c90*/  ULEA UR8, UR9, UR8, 0x18 ;  /* 0x0000000809087291 */ /* 0x004fe2000f8ec0ff */
[----:B------:R-:W-:Y:S02]  /*0ca0*/  SHF.R.U32.HI R11, RZ, 0x1e, R5 ;  /* 0x0000001eff0b7819 */ /* 0x000fe40000011605 */
[----:B------:R-:W-:Y:S01]  /*0cb0*/  IADD3.X R15, PT, PT, R4, UR12, RZ, P0, !PT ;  /* 0x0000000c040f7c10 */ /* 0x000fe200087fe4ff */
[C---:B------:R-:W-:Y:S01]  /*0cc0*/  IMAD.SHL.U32 R14, R8.reuse, 0x4, RZ ;  /* 0x00000004080e7824 */ /* 0x040fe200078e00ff */
[----:B------:R-:W-:Y:S02]  /*0cd0*/  LEA R10, P0, R27, UR15, 0x2 ;  /* 0x0000000f1b0a7c11 */ /* 0x000fe4000f8010ff */
[----:B------:R-:W-:-:S02]  /*0ce0*/  SHF.L.U64.HI R15, R8, 0x2, R15 ;  /* 0x00000002080f7819 */ /* 0x000fc4000001020f */
[----:B------:R-:W-:Y:S02]  /*0cf0*/  IADD3 R6, PT, PT, R6, UR8, RZ ;  /* 0x0000000806067c10 */ /* 0x000fe4000fffe0ff */
[----:B------:R-:W-:Y:S01]  /*0d00*/  LEA.HI.X R12, R27, UR14, R4, 0x2, P0 ;  /* 0x0000000e1b0c7c11 */ /* 0x000fe200080f1404 */
[----:B------:R-:W-:Y:S01]  /*0d10*/  IMAD.WIDE.U32 R14, R5, 0xc, R14 ;  /* 0x0000000c050e7825 */ /* 0x000fe200078e000e */
[-C--:B------:R-:W-:Y:S02]  /*0d20*/  IADD3 R20, P1, PT, R9, R10.reuse, RZ ;  /* 0x0000000a09147210 */ /* 0x080fe40007f3e0ff */
[----:B------:R-:W-:Y:S01]  /*0d30*/  LEA R13, P0, R5, R10, 0x3 ;  /* 0x0000000a050d7211 */ /* 0x000fe200078018ff */
[----:B------:R-:W-:Y:S02]  /*0d40*/  IMAD R8, R27, 0x4, R6 ;  /* 0x000000041b087824 */ /* 0x000fe400078e0206 */
[----:B------:R-:W-:Y:S01]  /*0d50*/  IMAD.X R26, R11, 0x1, R12, P1 ;  /* 0x000000010b1a7824 */ /* 0x000fe200008e060c */
[----:B------:R-:W-:Y:S01]  /*0d60*/  LEA.HI.X R24, R5, R12, RZ, 0x3, P0 ;  /* 0x0000000c05187211 */ /* 0x000fe200000f1cff */
[----:B------:R-:W-:-:S02]  /*0d70*/  VIADD R28, R15, UR5 ;  /* 0x000000050f1c7c36 */ /* 0x000fc40008000000 */
[C-C-:B------:R-:W-:Y:S02]  /*0d80*/  IMAD R22, R21.reuse, 0x4, R8.reuse ;  /* 0x0000000415167824 */ /* 0x140fe400078e0208 */
[C-C-:B------:R-:W-:Y:S02]  /*0d90*/  IMAD R23, R21.reuse, 0x8, R8.reuse ;  /* 0x0000000815177824 */ /* 0x140fe400078e0208 */
[----:B------:R-:W-:-:S07]  /*0da0*/  IMAD R6, R21, 0xc, R8 ;  /* 0x0000000c15067824 */ /* 0x000fce00078e0208 */
.L_x_505:
[----:B------:R-:W-:-:S05]  /*0db0*/  IADD3 R18, P0, PT, R25, R10, RZ ;  /* 0x0000000a19127210 */ /* 0x000fca0007f1e0ff */
[----:B------:R-:W-:Y:S01]  /*0dc0*/  IMAD.X R19, R7, 0x1, R12, P0 ;  /* 0x0000000107137824 */ /* 0x000fe200000e060c */
[----:B------:R-:W-:-:S04]  /*0dd0*/  IADD3 R16, P0, PT, R25, R20, RZ ;  /* 0x0000001419107210 */ /* 0x000fc80007f1e0ff */
[----:B------:R-:W-:Y:S01]  /*0de0*/  @!PT LDS RZ, [RZ] ;  /* 0x00000000fffff984 */ /* 0x000fe20000000800 */
[----:B------:R-:W-:Y:S01]  /*0df0*/  @!PT LDS RZ, [RZ] ;  /* 0x00000000fffff984 */ /* 0x000fe20000000800 */
[----:B------:R-:W-:Y:S01]  /*0e00*/  @!PT LDS RZ, [RZ] ;  /* 0x00000000fffff984 */ /* 0x000fe20000000800 */
[----:B------:R1:W-:Y:S01]  /*0e10*/  LDGSTS.E [R8], desc[UR20][R18.64] ;  /* 0x0000000012087fae */ /* 0x0003e2000b9a1014 */
[----:B------:R-:W-:-:S05]  /*0e20*/  IMAD.X R17, R7, 0x1, R26, P0 ;  /* 0x0000000107117824 */ /* 0x000fca00000e061a */
[----:B------:R2:W-:Y:S01]  /*0e30*/  LDGSTS.E [R22], desc[UR20][R16.64] ;  /* 0x0000000010167fae */ /* 0x0005e2000b9a1014 */
[----:B-1----:R-:W-:Y:S01]  /*0e40*/  IMAD R8, R21, 0x10, R8 ;  /* 0x0000001015087824 */ /* 0x002fe200078e0208 */
[----:B--2---:R-:W-:Y:S01]  /*0e50*/  IADD3 R16, P0, PT, R25, R13, RZ ;  /* 0x0000000d19107210 */ /* 0x004fe20007f1e0ff */
[----:B------:R-:W-:-:S04]  /*0e60*/  IMAD R22, R21, 0x10, R22 ;  /* 0x0000001015167824 */ /* 0x000fc800078e0216 */
[----:B------:R-:W-:Y:S01]  /*0e70*/  IMAD.X R17, R7, 0x1, R24, P0 ;  /* 0x0000000107117824 */ /* 0x000fe200000e0618 */
[----:B------:R-:W-:-:S04]  /*0e80*/  IADD3 R18, P0, PT, R25, R14, RZ ;  /* 0x0000000e19127210 */ /* 0x000fc80007f1e0ff */
[----:B------:R-:W-:Y:S01]  /*0e90*/  IADD3.X R19, PT, PT, R7, R28, RZ, P0, !PT ;  /* 0x0000001c07137210 */ /* 0x000fe200007fe4ff */
[----:B------:R1:W-:Y:S01]  /*0ea0*/  LDGSTS.E [R23], desc[UR20][R16.64] ;  /* 0x0000000010177fae */ /* 0x0003e2000b9a1014 */
[----:B------:R-:W-:-:S03]  /*0eb0*/  IADD3 R27, P0, PT, R9, R27, RZ ;  /* 0x0000001b091b7210 */ /* 0x000fc60007f1e0ff */
[----:B------:R2:W-:Y:S02]  /*0ec0*/  LDGSTS.E [R6], desc[UR20][R18.64] ;  /* 0x0000000012067fae */ /* 0x0005e4000b9a1014 */
[----:B------:R-:W-:Y:S01]  /*0ed0*/  IMAD.X R4, R11, 0x1, R4, P0 ;  /* 0x000000010b047824 */ /* 0x000fe200000e0604 */
[----:B------:R-:W-:-:S04]  /*0ee0*/  ISETP.GE.U32.AND P0, PT, R27, UR7, PT ;  /* 0x000000071b007c0c */ /* 0x000fc8000bf06070 */
[----:B------:R-:W-:Y:S01]  /*0ef0*/  ISETP.GE.U32.AND.EX P0, PT, R4, UR13, PT, P0 ;  /* 0x0000000d04007c0c */ /* 0x000fe2000bf06100 */
[----:B-1----:R-:W-:Y:S02]  /*0f00*/  IMAD.MOV.U32 R16, RZ, RZ, R25 ;  /* 0x000000ffff107224 */ /* 0x002fe400078e0019 */
[----:B------:R-:W-:Y:S02]  /*0f10*/  IMAD.MOV.U32 R17, RZ, RZ, R7 ;  /* 0x000000ffff117224 */ /* 0x000fe400078e0007 */
[C---:B------:R-:W-:Y:S01]  /*0f20*/  IMAD R23, R21.reuse, 0x10, R23 ;  /* 0x0000001015177824 */ /* 0x040fe200078e0217 */
[----:B--2---:R-:W-:Y:S01]  /*0f30*/  LEA R6, R21, R6, 0x4 ;  /* 0x0000000615067211 */ /* 0x004fe200078e20ff */
[----:B------:R-:W-:-:S04]  /*0f40*/  IMAD.WIDE.U32 R16, R5, 0x10, R16 ;  /* 0x0000001005107825 */ /* 0x000fc800078e0010 */
[----:B------:R-:W-:Y:S02]  /*0f50*/  IMAD.MOV.U32 R25, RZ, RZ, R16 ;  /* 0x000000ffff197224 */ /* 0x000fe400078e0010 */
[----:B------:R-:W-:Y:S01]  /*0f60*/  IMAD.MOV.U32 R7, RZ, RZ, R17 ;  /* 0x000000ffff077224 */ /* 0x000fe200078e0011 */
[----:B------:R-:W-:Y:S06]  /*0f70*/  @!P0 BRA `(.L_x_505) ;  /* 0xfffffffc008c8947 */ /* 0x000fec000383ffff */
.L_x_498:
[----:B------:R-:W-:Y:S05]  /*0f80*/  BSYNC.RECONVERGENT B0 ;  /* 0x0000000000007941 */ /* 0x000fea0003800200 */
.L_x_497:
[----:B------:R-:W-:Y:S01]  /*0f90*/  IMAD.U32 R4, RZ, RZ, UR13 ;  /* 0x0000000dff047e24 */ /* 0x000fe2000f8e00ff */
[----:B------:R-:W-:Y:S01]  /*0fa0*/  ISETP.LT.U32.AND P0, PT, R2, UR7, PT ;  /* 0x0000000702007c0c */ /* 0x000fe2000bf01070 */
[----:B------:R-:W0:Y:S01]  /*0fb0*/  LDGDEPBAR ;  /* 0x00000000000079af */ /* 0x000e220000000000 */
[----:B------:R-:W-:Y:S02]  /*0fc0*/  BSSY.RECONVERGENT B0, `(.L_x_506) ;  /* 0x000009f000007945 */ /* 0x000fe40003800200 */
[----:B------:R-:W-:-:S13]  /*0fd0*/  ISETP.GT.U32.AND.EX P0, PT, R4, R3, PT, P0 ;  /* 0x000000030400720c */ /* 0x000fda0003f04100 */
        /* <DEDUP_REMOVED lines=8> */
[----:B------:R-:W-:Y:S01]  /*1060*/  IMAD.U32 R10, RZ, RZ, UR13 ;  /* 0x0000000dff0a7e24 */ /* 0x000fe2000f8e00ff */
[----:B------:R-:W-:Y:S02]  /*1070*/  ISETP.GT.U32.AND.EX P0, PT, R4, RZ, PT, P0 ;  /* 0x000000ff0400720c */ /* 0x000fe40003f04100 */
[----:B------:R-:W-:Y:S01]  /*1080*/  ISETP.GT.U32.AND.EX P1, PT, R7, RZ, PT, P1 ;  /* 0x000000ff0700720c */ /* 0x000fe20003f24110 */
[----:B------:R-:W-:Y:S01]  /*1090*/  IMAD.MOV.U32 R7, RZ, RZ, -0x1 ;  /* 0xffffffffff077424 */ /* 0x000fe200078e00ff */
        /* <DEDUP_REMOVED lines=8> */
[----:B------:R-:W-:Y:S01]  /*1120*/  IADD3 R11, PT, PT, RZ, -R5, RZ ;  /* 0x80000005ff0b7210 */ /* 0x000fe20007ffe0ff */
[----:B------:R-:W-:Y:S01]  /*1130*/  IMAD.MOV.U32 R6, RZ, RZ, RZ ;  /* 0x000000ffff067224 */ /* 0x000fe200078e00ff */
[----:B------:R-:W-:-:S05]  /*1140*/  ISETP.NE.U32.AND P2, PT, R5, RZ, PT ;  /* 0x000000ff0500720c */ /* 0x000fca0003f45070 */
[----:B-1----:R-:W1:Y:S02]  /*1150*/  MUFU.RCP R10, R10 ;  /* 0x0000000a000a7308 */ /* 0x002e640000001000 */
[----:B-1----:R-:W-:-:S06]  /*1160*/  VIADD R7, R10, 0xffffffe ;  /* 0x0ffffffe0a077836 */ /* 0x002fcc0000000000 */
[----:B------:R-:W1:Y:S02]  /*1170*/  F2I.FTZ.U32.TRUNC.NTZ R7, R7 ;  /* 0x0000000700077305 */ /* 0x000e64000021f000 */
[----:B-1----:R-:W-:-:S04]  /*1180*/  IMAD R11, R11, R7, RZ ;  /* 0x000000070b0b7224 */ /* 0x002fc800078e02ff */
[----:B------:R-:W-:-:S06]  /*1190*/  IMAD.HI.U32 R6, R7, R11, R6 ;  /* 0x0000000b07067227 */ /* 0x000fcc00078e0006 */
[----:B------:R-:W-:-:S04]  /*11a0*/  IMAD.HI.U32 R8, R6, R9, RZ ;  /* 0x0000000906087227 */ /* 0x000fc800078e00ff */
[----:B------:R-:W-:-:S04]  /*11b0*/  IMAD.MOV R6, RZ, RZ, -R8 ;  /* 0x000000ffff067224 */ /* 0x000fc800078e0a08 */
[----:B------:R-:W-:Y:S02]  /*11c0*/  IMAD R6, R5, R6, R9 ;  /* 0x0000000605067224 */ /* 0x000fe400078e0209 */
[----:B------:R-:W-:-:S03]  /*11d0*/  IMAD.MOV.U32 R9, RZ, RZ, RZ ;  /* 0x000000ffff097224 */ /* 0x000fc600078e00ff */
[----:B------:R-:W-:-:S13]  /*11e0*/  ISETP.GE.U32.AND P0, PT, R6, R5, PT ;  /* 0x000000050600720c */ /* 0x000fda0003f06070 */
[----:B------:R-:W-:Y:S02]  /*11f0*/  @P0 IMAD.IADD R6, R6, 0x1, -R5 ;  /* 0x0000000106060824 */ /* 0x000fe400078e0a05 */
[----:B------:R-:W-:-:S03]  /*1200*/  @P0 VIADD R8, R8, 0x1 ;  /* 0x0000000108080836 */ /* 0x000fc60000000000 */
[----:B------:R-:W-:-:S13]  /*1210*/  ISETP.GE.U32.AND P1, PT, R6, R5, PT ;  /* 0x000000050600720c */ /* 0x000fda0003f26070 */
[----:B------:R-:W-:Y:S01]  /*1220*/  @P1 VIADD R8, R8, 0x1 ;  /* 0x0000000108081836 */ /* 0x000fe20000000000 */
[----:B------:R-:W-:Y:S01]  /*1230*/  @!P2 LOP3.LUT R8, RZ, R5, RZ, 0x33, !PT ;  /* 0x00000005ff08a212 */ /* 0x000fe200078e33ff */
[----:B------:R-:W-:Y:S06]  /*1240*/  BRA `(.L_x_510) ;  /* 0x0000000000107947 */ /* 0x000fec0003800000 */
.L_x_509:
[----:B------:R-:W-:-:S07]  /*1250*/  MOV R8, 0x1270 ;  /* 0x0000127000087802 */ /* 0x000fce0000000f00 */
[----:B------:R-:W-:Y:S05]  /*1260*/  CALL.REL.NOINC `($__internal_2_$__cuda_sm20_div_u64) ;  /* 0x0000000c00607944 */ /* 0x000fea0003c00000 */
[----:B------:R-:W-:Y:S02]  /*1270*/  IMAD.MOV.U32 R8, RZ, RZ, R6 ;  /* 0x000000ffff087224 */ /* 0x000fe400078e0006 */
[----:B------:R-:W-:-:S07]  /*1280*/  IMAD.MOV.U32 R9, RZ, RZ, R7 ;  /* 0x000000ffff097224 */ /* 0x000fce00078e0007 */
.L_x_510:
[----:B------:R-:W-:Y:S05]  /*1290*/  BSYNC.RECONVERGENT B1 ;  /* 0x0000000000017941 */ /* 0x000fea0003800200 */
.L_x_508:
[----:B------:R-:W-:Y:S01]  /*12a0*/  IADD3 R4, P0, PT, R8, R4, RZ ;  /* 0x0000000408047210 */ /* 0x000fe20007f1e0ff */
[----:B------:R-:W1:Y:S01]  /*12b0*/  LDC R6, c[0x0][0x3b0] ;  /* 0x0000ec00ff067b82 */ /* 0x000e620000000800 */
[----:B------:R-:W-:Y:S02]  /*12c0*/  BSSY.RECONVERGENT B1, `(.L_x_511) ;  /* 0x0000031000017945 */ /* 0x000fe40003800200 */
[C---:B------:R-:W-:Y:S02]  /*12d0*/  LOP3.LUT R7, R4.reuse, 0x3, RZ, 0xc0, !PT ;  /* 0x0000000304077812 */ /* 0x040fe400078ec0ff */
[----:B------:R-:W-:Y:S02]  /*12e0*/  IADD3.X R8, PT, PT, RZ, R9, RZ, P0, !PT ;  /* 0x00000009ff087210 */ /* 0x000fe400007fe4ff */
[----:B------:R-:W-:Y:S02]  /*12f0*/  ISETP.NE.U32.AND P1, PT, R7, 0x3, PT ;  /* 0x000000030700780c */ /* 0x000fe40003f25070 */
[----:B------:R-:W-:-:S02]  /*1300*/  ISETP.GE.U32.AND P0, PT, R4, 0x3, PT ;  /* 0x000000030400780c */ /* 0x000fc40003f06070 */
[----:B------:R-:W-:Y:S02]  /*1310*/  ISETP.NE.AND.EX P1, PT, RZ, RZ, PT, P1 ;  /* 0x000000ffff00720c */ /* 0x000fe40003f25310 */
[----:B------:R-:W-:Y:S01]  /*1320*/  ISETP.GE.U32.AND.EX P0, PT, R8, RZ, PT, P0 ;  /* 0x000000ff0800720c */ /* 0x000fe20003f06100 */
[----:B------:R-:W-:-:S05]  /*1330*/  IMAD.U32 R8, RZ, RZ, UR22 ;  /* 0x00000016ff087e24 */ /* 0x000fca000f8e00ff */
[----:B------:R-:W-:Y:S02]  /*1340*/  SHF.R.S32.HI R8, RZ, 0x1f, R8 ;  /* 0x0000001fff087819 */ /* 0x000fe40000011408 */
[----:B-1----:R-:W-:-:S03]  /*1350*/  SHF.R.S32.HI R16, RZ, 0x1f, R6 ;  /* 0x0000001fff107819 */ /* 0x002fc60000011406 */
[----:B------:R-:W-:Y:S05]  /*1360*/  @!P1 BRA `(.L_x_512) ;  /* 0x0000000000989947 */ /* 0x000fea0003800000 */
[----:B------:R-:W1:Y:S01]  /*1370*/  S2UR UR8, SR_CgaCtaId ;  /* 0x00000000000879c3 */ /* 0x000e620000008800 */
[----:B------:R-:W2:Y:S01]  /*1380*/  LDCU.64 UR14, c[0x0][0x3a8] ;  /* 0x00007500ff0e77ac */ /* 0x000ea20008000a00 */
[----:B------:R-:W-:Y:S02]  /*1390*/  IMAD.U32 R7, RZ, RZ, UR22 ;  /* 0x00000016ff077e24 */ /* 0x000fe4000f8e00ff */
[----:B------:R-:W-:Y:S01]  /*13a0*/  VIADD R9, R4, 0x1 ;  /* 0x0000000104097836 */ /* 0x000fe20000000000 */
[----:B------:R-:W-:Y:S01]  /*13b0*/  UMOV UR5, 0x400 ;  /* 0x0000040000057882 */ /* 0x000fe20000000000 */
[----:B------:R-:W-:Y:S01]  /*13c0*/  USHF.L.U32 UR9, UR22, 0x2, URZ ;  /* 0x0000000216097899 */ /* 0x000fe200080006ff */
[----:B------:R-:W-:Y:S01]  /*13d0*/  SHF.L.U64.HI R4, R7, 0x2, R8 ;  /* 0x0000000207047819 */ /* 0x000fe20000010208 */
[----:B------:R-:W3:Y:S01]  /*13e0*/  LDC R11, c[0x0][0x384] ;  /* 0x0000e100ff0b7b82 */ /* 0x000ee20000000800 */
[----:B------:R-:W-:Y:S01]  /*13f0*/  UIADD3 UR5, UPT, UPT, UR5, 0x80, URZ ;  /* 0x0000008005057890 */ /* 0x000fe2000fffe0ff */
[----:B------:R-:W-:Y:S01]  /*1400*/  LOP3.LUT R9, R9, 0x3, RZ, 0xc0, !PT ;  /* 0x0000000309097812 */ /* 0x000fe200078ec0ff */
[----:B------:R-:W-:Y:S01]  /*1410*/  IMAD R10, R0, UR11, RZ ;  /* 0x0000000b000a7c24 */ /* 0x000fe2000f8e02ff */
[----:B------:R-:W-:-:S02]  /*1420*/  LEA R7, P1, R2, UR9, 0x2 ;  /* 0x0000000902077c11 */ /* 0x000fc4000f8210ff */
[----:B------:R-:W-:Y:S01]  /*1430*/  IADD3 R9, P3, PT, RZ, -R9, RZ ;  /* 0x80000009ff097210 */ /* 0x000fe20007f7e0ff */
[----:B------:R-:W-:Y:S01]  /*1440*/  IMAD R14, R10, UR10, RZ ;  /* 0x0000000a0a0e7c24 */ /* 0x000fe2000f8e02ff */
[----:B------:R-:W-:Y:S02]  /*1450*/  LEA.HI.X R13, R2, R4, R3, 0x2, P1 ;  /* 0x00000004020d7211 */ /* 0x000fe400008f1403 */
[----:B--2---:R-:W-:-:S04]  /*1460*/  IADD3 R12, P1, P2, R7, UR14, R6 ;  /* 0x0000000e070c7c10 */ /* 0x004fc8000fa3e006 */
[----:B------:R-:W-:Y:S01]  /*1470*/  IADD3.X R13, PT, PT, R13, UR15, R16, P1, P2 ;  /* 0x0000000f0d0d7c10 */ /* 0x000fe20008fe4410 */
[----:B-1----:R-:W-:-:S06]  /*1480*/  ULEA UR5, UR8, UR5, 0x18 ;  /* 0x0000000508057291 */ /* 0x002fcc000f8ec0ff */
[----:B------:R-:W-:-:S04]  /*1490*/  VIADD R4, R6, UR5 ;  /* 0x0000000506047c36 */ /* 0x000fc80008000000 */
[----:B---3--:R-:W-:Y:S02]  /*14a0*/  IMAD R7, R11, 0x200, R4 ;  /* 0x000002000b077824 */ /* 0x008fe400078e0204 */
[----:B------:R-:W-:Y:S02]  /*14b0*/  IMAD.X R4, RZ, RZ, -0x1, P3 ;  /* 0xffffffffff047424 */ /* 0x000fe400018e06ff */
[----:B------:R-:W-:-:S07]  /*14c0*/  IMAD R7, R2, 0x4, R7 ;  /* 0x0000000402077824 */ /* 0x000fce00078e0207 */
.L_x_513:
[----:B------:R-:W-:Y:S01]  /*14d0*/  IADD3 R9, P1, PT, R9, 0x1, RZ ;  /* 0x0000000109097810 */ /* 0x000fe20007f3e0ff */
[----:B------:R-:W-:Y:S01]  /*14e0*/  IMAD.MOV.U32 R10, RZ, RZ, R12 ;  /* 0x000000ffff0a7224 */ /* 0x000fe200078e000c */
[----:B------:R-:W-:Y:S02]  /*14f0*/  MOV R11, R13 ;  /* 0x0000000d000b7202 */ /* 0x000fe40000000f00 */
[----:B------:R-:W-:Y:S01]  /*1500*/  IADD3 R2, P2, PT, R5, R2, RZ ;  /* 0x0000000205027210 */ /* 0x000fe20007f5e0ff */
[----:B------:R-:W-:Y:S01]  /*1510*/  IMAD.X R4, RZ, RZ, R4, P1 ;  /* 0x000000ffff047224 */ /* 0x000fe200008e0604 */
[----:B------:R-:W-:Y:S01]  /*1520*/  ISETP.NE.U32.AND P1, PT, R9, RZ, PT ;  /* 0x000000ff0900720c */ /* 0x000fe20003f25070 */
[----:B------:R-:W-:Y:S01]  /*1530*/  @!PT LDS RZ, [RZ] ;  /* 0x00000000fffff984 */ /* 0x000fe20000000800 */
[----:B------:R-:W-:Y:S01]  /*1540*/  @!PT LDS RZ, [RZ] ;  /* 0x00000000fffff984 */ /* 0x000fe20000000800 */
[----:B------:R-:W-:Y:S01]  /*1550*/  @!PT LDS RZ, [RZ] ;  /* 0x00000000fffff984 */ /* 0x000fe20000000800 */
[----:B------:R1:W-:Y:S01]  /*1560*/  LDGSTS.E [R7+0x80], desc[UR20][R10.64] ;  /* 0x000800000a077fae */ /* 0x0003e2000b9a1014 */
[----:B------:R-:W-:Y:S01]  /*1570*/  LEA R12, P3, R5, R12, 0x2 ;  /* 0x0000000c050c7211 */ /* 0x000fe200078610ff */
[----:B------:R-:W-:Y:S01]  /*1580*/  IMAD.X R3, RZ, RZ, R3, P2 ;  /* 0x000000ffff037224 */ /* 0x000fe200010e0603 */
[----:B------:R-:W-:-:S02]  /*1590*/  ISETP.NE.AND.EX P1, PT, R4, RZ, PT, P1 ;  /* 0x000000ff0400720c */ /* 0x000fc40003f25310 */
[----:B------:R-:W-:Y:S01]  /*15a0*/  LEA.HI.X R13, R5, R13, RZ, 0x2, P3 ;  /* 0x0000000d050d7211 */ /* 0x000fe200018f14ff */
[----:B-1----:R-:W-:-:S10]  /*15b0*/  IMAD R7, R14, 0x4, R7 ;  /* 0x000000040e077824 */ /* 0x002fd400078e0207 */
[----:B------:R-:W-:Y:S05]  /*15c0*/  @P1 BRA `(.L_x_513) ;  /* 0xfffffffc00c01947 */ /* 0x000fea000383ffff */
.L_x_512:
[----:B------:R-:W-:Y:S05]  /*15d0*/  BSYNC.RECONVERGENT B1 ;  /* 0x0000000000017941 */ /* 0x000fea0003800200 */
.L_x_511:
[----:B------:R-:W-:Y:S05]  /*15e0*/  @!P0 BRA `(.L_x_507) ;  /* 0x0000000000f08947 */ /* 0x000fea0003800000 */
[----:B------:R-:W1:Y:S01]  /*15f0*/  S2UR UR8, SR_CgaCtaId ;  /* 0x00000000000879c3 */ /* 0x000e620000008800 */
[----:B------:R-:W2:Y:S01]  /*1600*/  LDCU.64 UR14, c[0x0][0x3a8] ;  /* 0x00007500ff0e77ac */ /* 0x000ea20008000a00 */
[----:B------:R-:W-:Y:S01]  /*1610*/  IMAD.U32 R9, RZ, RZ, UR22 ;  /* 0x00000016ff097e24 */ /* 0x000fe2000f8e00ff */
[----:B------:R-:W-:Y:S01]  /*1620*/  SHF.R.U32.HI R20, RZ, 0x1e, R5 ;  /* 0x0000001eff147819 */ /* 0x000fe20000011605 */
[----:B------:R-:W-:Y:S01]  /*1630*/  IMAD R22, R0, UR11, RZ ;  /* 0x0000000b00167c24 */ /* 0x000fe2000f8e02ff */
[----:B------:R-:W-:Y:S01]  /*1640*/  UMOV UR5, 0x400 ;  /* 0x0000040000057882 */ /* 0x000fe20000000000 */
[----:B------:R-:W-:Y:S01]  /*1650*/  IMAD.SHL.U32 R17, R5, 0x4, RZ ;  /* 0x0000000405117824 */ /* 0x000fe200078e00ff */
[----:B------:R-:W-:Y:S01]  /*1660*/  UIADD3 UR5, UPT, UPT, UR5, 0x80, URZ ;  /* 0x0000008005057890 */ /* 0x000fe2000fffe0ff */
[----:B------:R-:W3:Y:S01]  /*1670*/  LDC R7, c[0x0][0x384] ;  /* 0x0000e100ff077b82 */ /* 0x000ee20000000800 */
[----:B------:R-:W-:Y:S01]  /*1680*/  SHF.L.U64.HI R18, R9, 0x2, R8 ;  /* 0x0000000209127819 */ /* 0x000fe20000010208 */
[----:B------:R-:W-:Y:S01]  /*1690*/  IMAD R22, R22, UR10, RZ ;  /* 0x0000000a16167c24 */ /* 0x000fe2000f8e02ff */
[----:B--2---:R-:W-:-:S04]  /*16a0*/  IADD3 R4, P0, PT, R6, UR14, RZ ;  /* 0x0000000e06047c10 */ /* 0x004fc8000ff1e0ff */
[----:B------:R-:W-:Y:S01]  /*16b0*/  IADD3.X R16, PT, PT, R16, UR15, RZ, P0, !PT ;  /* 0x0000000f10107c10 */ /* 0x000fe200087fe4ff */
[----:B-1----:R-:W-:Y:S02]  /*16c0*/  ULEA UR5, UR8, UR5, 0x18 ;  /* 0x0000000508057291 */ /* 0x002fe4000f8ec0ff */
[----:B------:R-:W-:-:S04]  /*16d0*/  USHF.L.U32 UR8, UR22, 0x2, URZ ;  /* 0x0000000216087899 */ /* 0x000fc800080006ff */
[----:B------:R-:W-:Y:S01]  /*16e0*/  VIADD R6, R6, UR5 ;  /* 0x0000000506067c36 */ /* 0x000fe20008000000 */
[----:B------:R-:W-:-:S03]  /*16f0*/  UMOV UR5, URZ ;  /* 0x000000ff00057c82 */ /* 0x000fc60008000000 */
[----:B---3--:R-:W-:Y:S01]  /*1700*/  IMAD R23, R7, 0x200, R6 ;  /* 0x0000020007177824 */ /* 0x008fe200078e0206 */
[----:B------:R-:W-:-:S03]  /*1710*/  IADD3 R6, P0, PT, R2, UR22, RZ ;  /* 0x0000001602067c10 */ /* 0x000fc6000ff1e0ff */
[----:B------:R-:W-:Y:S02]  /*1720*/  IMAD R23, R2, 0x4, R23 ;  /* 0x0000000402177824 */ /* 0x000fe400078e0217 */
[----:B------:R-:W-:Y:S01]  /*1730*/  IMAD.X R7, R8, 0x1, R3, P0 ;  /* 0x0000000108077824 */ /* 0x000fe200000e0603 */
[----:B------:R-:W-:Y:S01]  /*1740*/  LEA R0, P0, R2, UR8, 0x2 ;  /* 0x0000000802007c11 */ /* 0x000fe2000f8010ff */
[C-C-:B------:R-:W-:Y:S02]  /*1750*/  IMAD R25, R22.reuse, 0x4, R23.reuse ;  /* 0x0000000416197824 */ /* 0x140fe400078e0217 */
[----:B------:R-:W-:Y:S01]  /*1760*/  IMAD R27, R22, 0x8, R23 ;  /* 0x00000008161b7824 */ /* 0x000fe200078e0217 */
[----:B------:R-:W-:Y:S01]  /*1770*/  SHF.L.U64.HI R7, R6, 0x2, R7 ;  /* 0x0000000206077819 */ /* 0x000fe20000010207 */
[----:B------:R-:W-:Y:S01]  /*1780*/  IMAD R29, R22, 0xc, R23 ;  /* 0x0000000c161d7824 */ /* 0x000fe200078e0217 */
[----:B------:R-:W-:Y:S02]  /*1790*/  SHF.L.U32 R6, R6, 0x2, RZ ;  /* 0x0000000206067819 */ /* 0x000fe400000006ff */
[----:B------:R-:W-:-:S02]  /*17a0*/  LEA.HI.X R18, R2, R18, R3, 0x2, P0 ;  /* 0x0000001202127211 */ /* 0x000fc400000f1403 */
[-C--:B------:R-:W-:Y:S01]  /*17b0*/  IADD3 R21, P0, PT, R17, R0.reuse, RZ ;  /* 0x0000000011157210 */ /* 0x080fe20007f1e0ff */
[C---:B------:R-:W-:Y:S01]  /*17c0*/  IMAD.WIDE.U32 R6, R5.reuse, 0xc, R6 ;  /* 0x0000000c05067825 */ /* 0x040fe200078e0006 */
[----:B------:R-:W-:-:S03]  /*17d0*/  LEA R19, P1, R5, R0, 0x3 ;  /* 0x0000000005137211 */ /* 0x000fc600078218ff */
[----:B------:R-:W-:Y:S01]  /*17e0*/  IMAD.X R24, R20, 0x1, R18, P0 ;  /* 0x0000000114187824 */ /* 0x000fe200000e0612 */
[----:B------:R-:W-:Y:S01]  /*17f0*/  LEA.HI.X R26, R5, R18, RZ, 0x3, P1 ;  /* 0x00000012051a7211 */ /* 0x000fe200008f1cff */
[----:B------:R-:W-:-:S08]  /*1800*/  VIADD R28, R7, UR5 ;  /* 0x00000005071c7c36 */ /* 0x000fd00008000000 */
.L_x_514:
[C---:B------:R-:W-:Y:S02]  /*1810*/  IADD3 R12, P0, PT, R4.reuse, R0, RZ ;  /* 0x00000000040c7210 */ /* 0x040fe40007f1e0ff */
[----:B------:R-:W-:-:S03]  /*1820*/  IADD3 R8, P1, PT, R4, R21, RZ ;  /* 0x0000001504087210 */ /* 0x000fc60007f3e0ff */
[----:B------:R-:W-:Y:S01]  /*1830*/  IMAD.X R13, R16, 0x1, R18, P0 ;  /* 0x00000001100d7824 */ /* 0x000fe200000e0612 */
[----:B------:R-:W-:Y:S01]  /*1840*/  IADD3 R10, P0, PT, R4, R19, RZ ;  /* 0x00000013040a7210 */ /* 0x000fe20007f1e0ff */
[----:B------:R-:W-:Y:S01]  /*1850*/  IMAD.X R9, R16, 0x1, R24, P1 ;  /* 0x0000000110097824 */ /* 0x000fe200008e0618 */
[----:B------:R-:W-:Y:S02]  /*1860*/  IADD3 R14, P1, PT, R4, R6, RZ ;  /* 0x00000006040e7210 */ /* 0x000fe40007f3e0ff */
[----:B------:R-:W-:Y:S01]  /*1870*/  @!PT LDS RZ, [RZ] ;  /* 0x00000000fffff984 */ /* 0x000fe20000000800 */
[----:B------:R-:W-:Y:S01]  /*1880*/  @!PT LDS RZ, [RZ] ;  /* 0x00000000fffff984 */ /* 0x000fe20000000800 */
[----:B------:R-:W-:Y:S01]  /*1890*/  @!PT LDS RZ, [RZ] ;  /* 0x00000000fffff984 */ /* 0x000fe20000000800 */
[----:B------:R1:W-:Y:S01]  /*18a0*/  LDGSTS.E [R23+0x80], desc[UR20][R12.64] ;  /* 0x000800000c177fae */ /* 0x0003e2000b9a1014 */
[C---:B------:R-:W-:Y:S01]  /*18b0*/  IMAD.X R11, R16.reuse, 0x1, R26, P0 ;  /* 0x00000001100b7824 */ /* 0x040fe200000e061a */
[----:B------:R-:W-:Y:S02]  /*18c0*/  IADD3 R2, P0, PT, R17, R2, RZ ;  /* 0x0000000211027210 */ /* 0x000fe40007f1e0ff */
[----:B------:R-:W-:Y:S01]  /*18d0*/  IADD3.X R15, PT, PT, R16, R28, RZ, P1, !PT ;  /* 0x0000001c100f7210 */ /* 0x000fe20000ffe4ff */
[----:B------:R2:W-:Y:S01]  /*18e0*/  LDGSTS.E [R25+0x80], desc[UR20][R8.64] ;  /* 0x0008000008197fae */ /* 0x0005e2000b9a1014 */
[C---:B------:R-:W-:Y:S01]  /*18f0*/  LEA R4, P1, R5.reuse, R4, 0x4 ;  /* 0x0000000405047211 */ /* 0x040fe200078220ff */
[----:B------:R-:W-:Y:S01]  /*1900*/  IMAD.X R3, R20, 0x1, R3, P0 ;  /* 0x0000000114037824 */ /* 0x000fe200000e0603 */
[----:B------:R-:W-:Y:S01]  /*1910*/  ISETP.GE.U32.AND P0, PT, R2, UR7, PT ;  /* 0x0000000702007c0c */ /* 0x000fe2000bf06070 */
[----:B------:R3:W-:Y:S01]  /*1920*/  LDGSTS.E [R27+0x80], desc[UR20][R10.64] ;  /* 0x000800000a1b7fae */ /* 0x0007e2000b9a1014 */
[----:B------:R-:W-:-:S02]  /*1930*/  LEA.HI.X R16, R5, R16, RZ, 0x4, P1 ;  /* 0x0000001005107211 */ /* 0x000fc400008f24ff */
[----:B------:R-:W-:Y:S01]  /*1940*/  ISETP.GE.U32.AND.EX P0, PT, R3, UR13, PT, P0 ;  /* 0x0000000d03007c0c */ /* 0x000fe2000bf06100 */
[----:B------:R4:W-:Y:S01]  /*1950*/  LDGSTS.E [R29+0x80], desc[UR20][R14.64] ;  /* 0x000800000e1d7fae */ /* 0x0009e2000b9a1014 */
[C---:B-1----:R-:W-:Y:S02]  /*1960*/  IMAD R23, R22.reuse, 0x10, R23 ;  /* 0x0000001016177824 */ /* 0x042fe400078e0217 */
[C---:B--2---:R-:W-:Y:S02]  /*1970*/  IMAD R25, R22.reuse, 0x10, R25 ;  /* 0x0000001016197824 */ /* 0x044fe400078e0219 */
[C---:B---3--:R-:W-:Y:S02]  /*1980*/  IMAD R27, R22.reuse, 0x10, R27 ;  /* 0x00000010161b7824 */ /* 0x048fe400078e021b */
[----:B----4-:R-:W-:-:S05]  /*1990*/  IMAD R29, R22, 0x10, R29 ;  /* 0x00000010161d7824 */ /* 0x010fca00078e021d */
[----:B------:R-:W-:Y:S05]  /*19a0*/  @!P0 BRA `(.L_x_514) ;  /* 0xfffffffc00988947 */ /* 0x000fea000383ffff */
.L_x_507:
[----:B------:R-:W-:Y:S05]  /*19b0*/  BSYNC.RECONVERGENT B0 ;  /* 0x0000000000007941 */ /* 0x000fea0003800200 */
.L_x_506:
[----:B------:R-:W0:Y:S01]  /*19c0*/  LDGDEPBAR ;  /* 0x00000000000079af */ /* 0x000e220000000000 */
[----:B------:R-:W-:-:S04]  /*19d0*/  DEPBAR.LE SB0, 0x0 ;  /* 0x000080000000791a */ /* 0x000fc80000000000 */
[----:B------:R-:W-:Y:S06]  /*19e0*/  BAR.SYNC.DEFER_BLOCKING 0x0 ;  /* 0x0000000000007b1d */ /* 0x000fec0000010000 */
.L_x_496:
[----:B------:R-:W-:-:S09]  /*19f0*/  UISETP.GT.AND UP0, UPT, UR24, UR6, UPT ;  /* 0x000000061800728c */ /* 0x000fd2000bf04270 */
[----:B------:R-:W-:Y:S05]  /*1a00*/  BRA.U UP0, `(.L_x_515) ;  /* 0x0000000100b47547 */ /* 0x000fea000b800000 */
[----:B------:R-:W1:Y:S02]  /*1a10*/  LDC R8, c[0x0][0x384] ;  /* 0x0000e100ff087b82 */ /* 0x000e640000000800 */
[----:B-1----:R-:W-:-:S13]  /*1a20*/  ISETP.GE.AND P0, PT, R8, 0x1, PT ;  /* 0x000000010800780c */ /* 0x002fda0003f06270 */
[----:B------:R-:W-:Y:S05]  /*1a30*/  @!P0 EXIT ;  /* 0x000000000000894d */ /* 0x000fea0003800000 */
[----:B------:R-:W1:Y:S01]  /*1a40*/  S2R R2, SR_TID.X ;  /* 0x0000000000027919 */ /* 0x000e620000002100 */
[----:B------:R-:W2:Y:S01]  /*1a50*/  LDC R3, c[0x0][0x3b0] ;  /* 0x0000ec00ff037b82 */ /* 0x000ea20000000800 */
[----:B------:R-:W3:Y:S01]  /*1a60*/  LDCU UR6, c[0x0][0x3a0] ;  /* 0x00007400ff0677ac */ /* 0x000ee20008000800 */
[----:B------:R-:W-:Y:S01]  /*1a70*/  MOV R0, 0x400 ;  /* 0x0000040000007802 */ /* 0x000fe20000000f00 */
[----:B------:R-:W4:Y:S01]  /*1a80*/  S2R R5, SR_CgaCtaId ;  /* 0x0000000000057919 */ /* 0x000f220000008800 */
[----:B------:R-:W5:Y:S03]  /*1a90*/  LDCU.64 UR4, c[0x0][0x390] ;  /* 0x00007200ff0477ac */ /* 0x000f660008000a00 */
[----:B------:R-:W-:Y:S01]  /*1aa0*/  VIADD R0, R0, 0x80 ;  /* 0x0000008000007836 */ /* 0x000fe20000000000 */
[----:B-----5:R-:W-:Y:S01]  /*1ab0*/  UIMAD.WIDE UR4, UR22, 0x4, UR4 ;  /* 0x00000004160478a5 */ /* 0x020fe2000f8e0204 */
[----:B--2---:R-:W-:-:S02]  /*1ac0*/  IMAD R3, R8, 0x200, R3 ;  /* 0x0000020008037824 */ /* 0x004fc400078e0203 */
[----:B------:R-:W-:Y:S02]  /*1ad0*/  IMAD.MOV R8, RZ, RZ, -R8 ;  /* 0x000000ffff087224 */ /* 0x000fe400078e0a08 */
[C---:B-1----:R-:W-:Y:S01]  /*1ae0*/  IMAD R3, R2.reuse, 0x4, R3 ;  /* 0x0000000402037824 */ /* 0x042fe200078e0203 */
[----:B---3--:R-:W-:Y:S02]  /*1af0*/  LEA R6, R2, UR6, 0x2 ;  /* 0x0000000602067c11 */ /* 0x008fe4000f8e10ff */
[----:B----4-:R-:W-:-:S04]  /*1b00*/  LEA R0, R5, R0, 0x18 ;  /* 0x0000000005007211 */ /* 0x010fc800078ec0ff */
[----:B------:R-:W-:Y:S02]  /*1b10*/  IADD3 R6, PT, PT, R0, R6, RZ ;  /* 0x0000000600067210 */ /* 0x000fe40007ffe0ff */
[----:B------:R-:W-:-:S07]  /*1b20*/  IADD3 R7, PT, PT, R3, 0x80, R0 ;  /* 0x0000008003077810 */ /* 0x000fce0007ffe000 */
.L_x_518:
        /* <DEDUP_REMOVED lines=17> */
[----:B------:R-:W-:Y:S05]  /*1c40*/  CALL.REL.NOINC `($__internal_3_$__cuda_sm3x_div_rn_noftz_f32_slowpath) ;  /* 0x0000000400fc7944 */ /* 0x000fea0003c00000 */
.L_x_517:
[----:B------:R-:W-:Y:S05]  /*1c50*/  BSYNC.RECONVERGENT B0 ;  /* 0x0000000000007941 */ /* 0x000fea0003800200 */
.L_x_516:
[----:B------:R-:W-:Y:S01]  /*1c60*/  VIADD R8, R8, 0x1 ;  /* 0x0000000108087836 */ /* 0x000fe20000000000 */
[----:B------:R1:W-:Y:S04]  /*1c70*/  STG.E desc[UR20][R4.64], R3 ;  /* 0x0000000304007986 */ /* 0x0003e8000c101914 */
[----:B------:R-:W-:-:S13]  /*1c80*/  ISETP.NE.AND P0, PT, R8, RZ, PT ;  /* 0x000000ff0800720c */ /* 0x000fda0003f05270 */
[----:B-1----:R-:W-:Y:S05]  /*1c90*/  @!P0 EXIT ;  /* 0x000000000000894d */ /* 0x002fea0003800000 */
[----:B------:R-:W-:Y:S02]  /*1ca0*/  VIADD R7, R7, 0x200 ;  /* 0x0000020007077836 */ /* 0x000fe40000000000 */
[----:B------:R-:W-:Y:S02]  /*1cb0*/  VIADD R6, R6, 0x200 ;  /* 0x0000020006067836 */ /* 0x000fe40000000000 */
[----:B------:R-:W-:Y:S01]  /*1cc0*/  VIADD R2, R2, 0x80 ;  /* 0x0000008002027836 */ /* 0x000fe20000000000 */
[----:B------:R-:W-:Y:S06]  /*1cd0*/  BRA `(.L_x_518) ;  /* 0xfffffffc00947947 */ /* 0x000fec000383ffff */
.L_x_515:
        /* <DEDUP_REMOVED lines=8> */
[----:B------:R-:W4:Y:S02]  /*1d60*/  LDCU.64 UR4, c[0x0][0x390] ;  /* 0x00007200ff0477ac */ /* 0x000f240008000a00 */
[----:B------:R-:W-:Y:S01]  /*1d70*/  IADD3 R0, PT, PT, R0, 0x80, RZ ;  /* 0x0000008000007810 */ /* 0x000fe20007ffe0ff */
[----:B----4-:R-:W-:Y:S01]  /*1d80*/  UIMAD.WIDE UR4, UR22, 0x4, UR4 ;  /* 0x00000004160478a5 */ /* 0x010fe2000f8e0204 */
[----:B--2---:R-:W-:Y:S02]  /*1d90*/  IMAD R3, R2, 0x200, R3 ;  /* 0x0000020002037824 */ /* 0x004fe400078e0203 */
[----:B------:R-:W-:Y:S01]  /*1da0*/  IMAD.MOV R2, RZ, RZ, -R2 ;  /* 0x000000ffff027224 */ /* 0x000fe200078e0a02 */
[----:B-1----:R-:W-:-:S02]  /*1db0*/  LEA R0, R5, R0, 0x18 ;  /* 0x0000000005007211 */ /* 0x002fc400078ec0ff */
[C---:B---3--:R-:W-:Y:S01]  /*1dc0*/  LEA R5, R6.reuse, UR6, 0x2 ;  /* 0x0000000606057c11 */ /* 0x048fe2000f8e10ff */
[----:B------:R-:W-:-:S04]  /*1dd0*/  IMAD R3, R6, 0x4, R3 ;  /* 0x0000000406037824 */ /* 0x000fc800078e0203 */
[----:B------:R-:W-:Y:S01]  /*1de0*/  IMAD.IADD R5, R0, 0x1, R5 ;  /* 0x0000000100057824 */ /* 0x000fe200078e0205 */
[----:B------:R-:W-:-:S07]  /*1df0*/  IADD3 R4, PT, PT, R3, 0x80, R0 ;  /* 0x0000008003047810 */ /* 0x000fce0007ffe000 */
.L_x_523:
[----:B------:R-:W-:Y:S01]  /*1e00*/  ISETP.GE.AND P0, PT, R6, UR23, PT ;  /* 0x0000001706007c0c */ /* 0x000fe2000bf06270 */
        /* <DEDUP_REMOVED lines=18> */
[----:B------:R-:W-:Y:S05]  /*1f30*/  CALL.REL.NOINC `($__internal_3_$__cuda_sm3x_div_rn_noftz_f32_slowpath) ;  /* 0x0000000400407944 */ /* 0x000fea0003c00000 */
.L_x_522:
[----:B------:R-:W-:Y:S05]  /*1f40*/  BSYNC.RECONVERGENT B1 ;  /* 0x0000000000017941 */ /* 0x000fea0003800200 */
.L_x_521:
[----:B------:R-:W-:Y:S02]  /*1f50*/  IMAD.U32 R8, RZ, RZ, UR4 ;  /* 0x00000004ff087e24 */ /* 0x000fe4000f8e00ff */
[----:B------:R-:W-:Y:S02]  /*1f60*/  IMAD.U32 R9, RZ, RZ, UR5 ;  /* 0x00000005ff097e24 */ /* 0x000fe4000f8e00ff */
[----:B------:R-:W-:-:S05]  /*1f70*/  IMAD.WIDE R8, R6, 0x4, R8 ;  /* 0x0000000406087825 */ /* 0x000fca00078e0208 */
[----:B------:R1:W-:Y:S02]  /*1f80*/  STG.E desc[UR20][R8.64], R3 ;  /* 0x0000000308007986 */ /* 0x0003e4000c101914 */
.L_x_520:
[----:B------:R-:W-:Y:S05]  /*1f90*/  BSYNC.RECONVERGENT B0 ;  /* 0x0000000000007941 */ /* 0x000fea0003800200 */
.L_x_519:
[----:B------:R-:W-:Y:S01]  /*1fa0*/  IADD3 R4, PT, PT, R4, 0x200, RZ ;  /* 0x0000020004047810 */ /* 0x000fe20007ffe0ff */
[----:B------:R-:W-:Y:S02]  /*1fb0*/  VIADD R5, R5, 0x200 ;  /* 0x0000020005057836 */ /* 0x000fe40000000000 */
[----:B------:R-:W-:Y:S01]  /*1fc0*/  VIADD R6, R6, 0x80 ;  /* 0x0000008006067836 */ /* 0x000fe20000000000 */
[----:B------:R-:W-:Y:S06]  /*1fd0*/  @P2 BRA `(.L_x_523) ;  /* 0xfffffffc00882947 */ /* 0x000fec000383ffff */
[----:B------:R-:W-:Y:S05]  /*1fe0*/  EXIT ;  /* 0x000000000000794d */ /* 0x000fea0003800000 */
        .weak           $__internal_2_$__cuda_sm20_div_u64
        .type           $__internal_2_$__cuda_sm20_div_u64,@function
        .size           $__internal_2_$__cuda_sm20_div_u64,($__internal_3_$__cuda_sm3x_div_rn_noftz_f32_slowpath - $__internal_2_$__cuda_sm20_div_u64)
$__internal_2_$__cuda_sm20_div_u64:
[----:B------:R-:W-:Y:S02]  /*1ff0*/  IMAD.U32 R15, RZ, RZ, UR4 ;  /* 0x00000004ff0f7e24 */ /* 0x000fe4000f8e00ff */
[----:B------:R-:W-:-:S04]  /*2000*/  IMAD.MOV.U32 R14, RZ, RZ, R5 ;  /* 0x000000ffff0e7224 */ /* 0x000fc800078e0005 */
        /* <DEDUP_REMOVED lines=14> */
[----:B------:R-:W-:-:S04]  /*20f0*/  IMAD.HI.U32 R12, P1, R7, R17, R12 ;  /* 0x00000011070c7227 */ /* 0x000fc8000782000c */
[----:B------:R-:W-:Y:S01]  /*2100*/  IMAD.X R11, R11, 0x1, R7, P0 ;  /* 0x000000010b0b7824 */ /* 0x000fe200000e0607 */
[----:B------:R-:W-:-:S04]  /*2110*/  IADD3 R13, P2, PT, R15, R12, RZ ;  /* 0x0000000c0f0d7210 */ /* 0x000fc80007f5e0ff */
[----:B------:R-:W-:Y:S01]  /*2120*/  IADD3.X R11, PT, PT, RZ, RZ, R11, P2, P1 ;  /* 0x000000ffff0b7210 */ /* 0x000fe200017e240b */
[----:B------:R-:W-:-:S04]  /*2130*/  IMAD.WIDE.U32 R6, R13, R5, RZ ;  /* 0x000000050d067225 */ /* 0x000fc800078e00ff */
[----:B------:R-:W-:Y:S01]  /*2140*/  IMAD R12, R13, UR4, R7 ;  /* 0x000000040d0c7c24 */ /* 0x000fe2000f8e0207 */
[----:B------:R-:W-:-:S03]  /*2150*/  IADD3 R7, P0, PT, RZ, -R6, RZ ;  /* 0x80000006ff077210 */ /* 0x000fc60007f1e0ff */
[----:B------:R-:W-:Y:S02]  /*2160*/  IMAD R6, R11, R5, R12 ;  /* 0x000000050b067224 */ /* 0x000fe400078e020c */
[----:B------:R-:W-:-:S03]  /*2170*/  IMAD.HI.U32 R12, R13, R7, RZ ;  /* 0x000000070d0c7227 */ /* 0x000fc600078e00ff */
[----:B------:R-:W-:-:S05]  /*2180*/  IADD3.X R6, PT, PT, RZ, ~R6, RZ, P0, !PT ;  /* 0x80000006ff067210 */ /* 0x000fca00007fe4ff */
        /* <DEDUP_REMOVED lines=18> */
[C---:B------:R-:W-:Y:S01]  /*22b0*/  IMAD R7, R12.reuse, UR4, R7 ;  /* 0x000000040c077c24 */ /* 0x040fe2000f8e0207 */
[----:B------:R-:W-:Y:S02]  /*22c0*/  IADD3 R9, P2, PT, R12, 0x1, RZ ;  /* 0x000000010c097810 */ /* 0x000fe40007f5e0ff */
[-C--:B------:R-:W-:Y:S01]  /*22d0*/  ISETP.GE.U32.AND P0, PT, R16, R5.reuse, PT ;  /* 0x000000051000720c */ /* 0x080fe20003f06070 */
[----:B------:R-:W-:-:S04]  /*22e0*/  IMAD R7, R14, R5, R7 ;  /* 0x000000050e077224 */ /* 0x000fc800078e0207 */
[----:B------:R-:W-:Y:S01]  /*22f0*/  IMAD.X R11, R10, 0x1, ~R7, P1 ;  /* 0x000000010a0b7824 */ /* 0x000fe200008e0e07 */
[----:B------:R-:W-:Y:S01]  /*2300*/  IADD3 R6, P1, PT, -R5, R16, RZ ;  /* 0x0000001005067210 */ /* 0x000fe20007f3e1ff */
[----:B------:R-:W-:-:S03]  /*2310*/  IMAD.X R7, RZ, RZ, R14, P2 ;  /* 0x000000ffff077224 */ /* 0x000fc600010e060e */
[C---:B------:R-:W-:Y:S02]  /*2320*/  ISETP.GE.U32.AND.EX P0, PT, R11.reuse, UR4, PT, P0 ;  /* 0x000000040b007c0c */ /* 0x040fe4000bf06100 */
[----:B------:R-:W-:Y:S02]  /*2330*/  IADD3.X R10, PT, PT, R11, ~UR4, RZ, P1, !PT ;  /* 0x800000040b0a7c10 */ /* 0x000fe40008ffe4ff */
[----:B------:R-:W-:Y:S02]  /*2340*/  SEL R6, R6, R16, P0 ;  /* 0x0000001006067207 */ /* 0x000fe40000000000 */
[----:B------:R-:W-:Y:S02]  /*2350*/  SEL R9, R9, R12, P0 ;  /* 0x0000000c09097207 */ /* 0x000fe40000000000 */
[----:B------:R-:W-:Y:S02]  /*2360*/  SEL R10, R10, R11, P0 ;  /* 0x0000000b0a0a7207 */ /* 0x000fe40000000000 */
[----:B------:R-:W-:-:S02]  /*2370*/  SEL R14, R7, R14, P0 ;  /* 0x0000000e070e7207 */ /* 0x000fc40000000000 */
[----:B------:R-:W-:Y:S02]  /*2380*/  ISETP.GE.U32.AND P0, PT, R6, R5, PT ;  /* 0x000000050600720c */ /* 0x000fe40003f06070 */
[----:B------:R-:W-:Y:S02]  /*2390*/  IADD3 R6, P2, PT, R9, 0x1, RZ ;  /* 0x0000000109067810 */ /* 0x000fe40007f5e0ff */
[----:B------:R-:W-:Y:S02]  /*23a0*/  ISETP.GE.U32.AND.EX P0, PT, R10, UR4, PT, P0 ;  /* 0x000000040a007c0c */ /* 0x000fe4000bf06100 */
[----:B------:R-:W-:Y:S01]  /*23b0*/  ISETP.NE.U32.AND P1, PT, R5, RZ, PT ;  /* 0x000000ff0500720c */ /* 0x000fe20003f25070 */
[----:B------:R-:W-:Y:S01]  /*23c0*/  IMAD.X R7, RZ, RZ, R14, P2 ;  /* 0x000000ffff077224 */ /* 0x000fe200010e060e */
[----:B------:R-:W-:Y:S01]  /*23d0*/  SEL R6, R6, R9, P0 ;  /* 0x0000000906067207 */ /* 0x000fe20000000000 */
[----:B------:R-:W-:Y:S01]  /*23e0*/  IMAD.MOV.U32 R9, RZ, RZ, 0x0 ;  /* 0x00000000ff097424 */ /* 0x000fe200078e00ff */
[----:B------:R-:W-:-:S02]  /*23f0*/  ISETP.NE.AND.EX P1, PT, RZ, UR4, PT, P1 ;  /* 0x00000004ff007c0c */ /* 0x000fc4000bf25310 */
[----:B------:R-:W-:Y:S02]  /*2400*/  SEL R7, R7, R14, P0 ;  /* 0x0000000e07077207 */ /* 0x000fe40000000000 */
[----:B------:R-:W-:Y:S02]  /*2410*/  SEL R6, R6, 0xffffffff, P1 ;  /* 0xffffffff06067807 */ /* 0x000fe40000800000 */
[----:B------:R-:W-:Y:S01]  /*2420*/  SEL R7, R7, 0xffffffff, P1 ;  /* 0xffffffff07077807 */ /* 0x000fe20000800000 */
[----:B------:R-:W-:Y:S06]  /*2430*/  RET.REL.NODEC R8 `(_ZN3cub18CUB_300001_SM_10006detail9transform16transform_kernelINS2_10policy_hubILb0EN4cuda3std3__45tupleIJN6thrust24THRUST_300001_SM_1000_NS6detail15normal_iteratorINSA_10device_ptrIfEEEENSC_INSD_IiEEEEEEEE10policy1000EiNS7_7dividesIfEESF_JPfPiEEEvT0_iT1_T2_DpNS2_10kernel_argIT3_EE) ;  /* 0xffffffd808f07950 */ /* 0x000fec0003c3ffff */
        .weak           $__internal_3_$__cuda_sm3x_div_rn_noftz_f32_slowpath
        .type           $__internal_3_$__cuda_sm3x_div_rn_noftz_f32_slowpath,@function
        .size           $__internal_3_$__cuda_sm3x_div_rn_noftz_f32_slowpath,(.L_x_1560 - $__internal_3_$__cuda_sm3x_div_rn_noftz_f32_slowpath)
$__internal_3_$__cuda_sm3x_div_rn_noftz_f32_slowpath:
        /* <DEDUP_REMOVED lines=34> */
.L_x_525:
[----:B------:R-:W-:Y:S01]  /*2660*/  LEA R12, R11, 0xc0800000, 0x17 ;  /* 0xc08000000b0c7811 */ /* 0x000fe200078eb8ff */
[----:B------:R-:W-:Y:S04]  /*2670*/  BSSY.RECONVERGENT B3, `(.L_x_530) ;  /* 0x0000036000037945 */ /* 0x000fe80003800200 */
[----:B------:R-:W-:Y:S02]  /*2680*/  IMAD.IADD R13, R3, 0x1, -R12 ;  /* 0x00000001030d7824 */ /* 0x000fe400078e0a0c */
[----:B------:R-:W-:Y:S02]  /*2690*/  VIADD R12, R14, 0xffffff81 ;  /* 0xffffff810e0c7836 */ /* 0x000fe40000000000 */
[----:B------:R-:W1:Y:S01]  /*26a0*/  MUFU.RCP R3, R13 ;  /* 0x0000000d00037308 */ /* 0x000e620000001000 */
[----:B------:R-:W-:Y:S01]  /*26b0*/  FADD.FTZ R15, -R13, -RZ ;  /* 0x800000ff0d0f7221 */ /* 0x000fe20000010100 */
[C---:B------:R-:W-:Y:S01]  /*26c0*/  IMAD R0, R12.reuse, -0x800000, R0 ;  /* 0xff8000000c007824 */ /* 0x040fe200078e0200 */
[----:B------:R-:W-:-:S05]  /*26d0*/  IADD3 R12, PT, PT, R12, 0x7f, -R11 ;  /* 0x0000007f0c0c7810 */ /* 0x000fca0007ffe80b */
[----:B------:R-:W-:Y:S02]  /*26e0*/  IMAD.IADD R12, R12, 0x1, R9 ;  /* 0x000000010c0c7824 */ /* 0x000fe400078e0209 */
[----:B-1----:R-:W-:-:S04]  /*26f0*/  FFMA R14, R3, R15, 1 ;  /* 0x3f800000030e7423 */ /* 0x002fc8000000000f */
[----:B------:R-:W-:-:S04]  /*2700*/  FFMA R3, R3, R14, R3 ;  /* 0x0000000e03037223 */ /* 0x000fc80000000003 */
[----:B------:R-:W-:-:S04]  /*2710*/  FFMA R14, R0, R3, RZ ;  /* 0x00000003000e7223 */ /* 0x000fc800000000ff */
[----:B------:R-:W-:-:S04]  /*2720*/  FFMA R16, R15, R14, R0 ;  /* 0x0000000e0f107223 */ /* 0x000fc80000000000 */
[----:B------:R-:W-:-:S04]  /*2730*/  FFMA R16, R3, R16, R14 ;  /* 0x0000001003107223 */ /* 0x000fc8000000000e */
[----:B------:R-:W-:-:S04]  /*2740*/  FFMA R15, R15, R16, R0 ;  /* 0x000000100f0f7223 */ /* 0x000fc80000000000 */
[----:B------:R-:W-:-:S05]  /*2750*/  FFMA R0, R3, R15, R16 ;  /* 0x0000000f03007223 */ /* 0x000fca0000000010 */
[----:B------:R-:W-:-:S04]  /*2760*/  SHF.R.U32.HI R11, RZ, 0x17, R0 ;  /* 0x00000017ff0b7819 */ /* 0x000fc80000011600 */
[----:B------:R-:W-:-:S04]  /*2770*/  LOP3.LUT R11, R11, 0xff, RZ, 0xc0, !PT ;  /* 0x000000ff0b0b7812 */ /* 0x000fc800078ec0ff */
[----:B------:R-:W-:-:S05]  /*2780*/  IADD3 R13, PT, PT, R11, R12, RZ ;  /* 0x0000000c0b0d7210 */ /* 0x000fca0007ffe0ff */
        /* <DEDUP_REMOVED lines=11> */
[----:B------:R-:W-:Y:S02]  /*2840*/  VIADD R14, R13, 0x20 ;  /* 0x000000200d0e7836 */ /* 0x000fe40000000000 */
[-CC-:B------:R-:W-:Y:S01]  /*2850*/  FFMA.RM R12, R3, R15.reuse, R16.reuse ;  /* 0x0000000f030c7223 */ /* 0x180fe20000004010 */
[----:B------:R-:W-:Y:S02]  /*2860*/  ISETP.NE.AND P3, PT, R13, RZ, PT ;  /* 0x000000ff0d00720c */ /* 0x000fe40003f65270 */
[----:B------:R-:W-:Y:S01]  /*2870*/  LOP3.LUT R11, R9, 0x7fffff, RZ, 0xc0, !PT ;  /* 0x007fffff090b7812 */ /* 0x000fe200078ec0ff */
[----:B------:R-:W-:Y:S01]  /*2880*/  FFMA.RP R9, R3, R15, R16 ;  /* 0x0000000f03097223 */ /* 0x000fe20000008010 */
[----:B------:R-:W-:Y:S01]  /*2890*/  IMAD.MOV R3, RZ, RZ, -R13 ;  /* 0x000000ffff037224 */ /* 0x000fe200078e0a0d */
[----:B------:R-:W-:Y:S02]  /*28a0*/  ISETP.NE.AND P1, PT, R13, RZ, PT ;  /* 0x000000ff0d00720c */ /* 0x000fe40003f25270 */
[----:B------:R-:W-:-:S02]  /*28b0*/  LOP3.LUT R11, R11, 0x800000, RZ, 0xfc, !PT ;  /* 0x008000000b0b7812 */ /* 0x000fc400078efcff */
        /* <DEDUP_REMOVED lines=13> */
.L_x_532:
[----:B------:R-:W-:-:S04]  /*2990*/  LOP3.LUT R0, R0, 0x80000000, RZ, 0xc0, !PT ;  /* 0x8000000000007812 */ /* 0x000fc800078ec0ff */
[----:B------:R-:W-:Y:S01]  /*29a0*/  LOP3.LUT R0, R0, 0x7f800000, RZ, 0xfc, !PT ;  /* 0x7f80000000007812 */ /* 0x000fe200078efcff */
[----:B------:R-:W-:Y:S06]  /*29b0*/  BRA `(.L_x_533) ;  /* 0x0000000000047947 */ /* 0x000fec0003800000 */
.L_x_531:
[----:B------:R-:W-:-:S07]  /*29c0*/  IMAD R0, R12, 0x800000, R0 ;  /* 0x008000000c007824 */ /* 0x000fce00078e0200 */
.L_x_533:
[----:B------:R-:W-:Y:S05]  /*29d0*/  BSYNC.RECONVERGENT B3 ;  /* 0x0000000000037941 */ /* 0x000fea0003800200 */
.L_x_530:
[----:B------:R-:W-:Y:S05]  /*29e0*/  BRA `(.L_x_534) ;  /* 0x0000000000207947 */ /* 0x000fea0003800000 */
.L_x_529:
[----:B------:R-:W-:-:S04]  /*29f0*/  LOP3.LUT R0, R3, 0x80000000, R0, 0x48, !PT ;  /* 0x8000000003007812 */ /* 0x000fc800078e4800 */
[----:B------:R-:W-:Y:S01]  /*2a00*/  LOP3.LUT R0, R0, 0x7f800000, RZ, 0xfc, !PT ;  /* 0x7f80000000007812 */ /* 0x000fe200078efcff */
[----:B------:R-:W-:Y:S06]  /*2a10*/  BRA `(.L_x_534) ;  /* 0x0000000000147947 */ /* 0x000fec0003800000 */
.L_x_528:
[----:B------:R-:W-:Y:S01]  /*2a20*/  LOP3.LUT R0, R3, 0x80000000, R0, 0x48, !PT ;  /* 0x8000000003007812 */ /* 0x000fe200078e4800 */
[----:B------:R-:W-:Y:S06]  /*2a30*/  BRA `(.L_x_534) ;  /* 0x00000000000c7947 */ /* 0x000fec0003800000 */
.L_x_527:
[----:B------:R-:W1:Y:S01]  /*2a40*/  MUFU.RSQ R0, -QNAN ;  /* 0xffc0000000007908 */ /* 0x000e620000001400 */
[----:B------:R-:W-:Y:S05]  /*2a50*/  BRA `(.L_x_534) ;  /* 0x0000000000047947 */ /* 0x000fea0003800000 */
.L_x_526:
[----:B------:R-:W-:-:S07]  /*2a60*/  FADD.FTZ R0, R0, R3 ;  /* 0x0000000300007221 */ /* 0x000fce0000010000 */
.L_x_534:
[----:B------:R-:W-:Y:S05]  /*2a70*/  BSYNC.RECONVERGENT B2 ;  /* 0x0000000000027941 */ /* 0x000fea0003800200 */
.L_x_524:
[----:B------:R-:W-:Y:S02]  /*2a80*/  IMAD.MOV.U32 R11, RZ, RZ, 0x0 ;  /* 0x00000000ff0b7424 */ /* 0x000fe400078e00ff */
[----:B-1----:R-:W-:Y:S02]  /*2a90*/  IMAD.MOV.U32 R3, RZ, RZ, R0 ;  /* 0x000000ffff037224 */ /* 0x002fe400078e0000 */
[----:B------:R-:W-:Y:S05]  /*2aa0*/  RET.REL.NODEC R10 `(_ZN3cub18CUB_300001_SM_10006detail9transform16transform_kernelINS2_10policy_hubILb0EN4cuda3std3__45tupleIJN6thrust24THRUST_300001_SM_1000_NS6detail15normal_iteratorINSA_10device_ptrIfEEEENSC_INSD_IiEEEEEEEE10policy1000EiNS7_7dividesIfEESF_JPfPiEEEvT0_iT1_T2_DpNS2_10kernel_argIT3_EE) ;  /* 0xffffffd40a547950 */ /* 0x000fea0003c3ffff */
.L_x_535:
        /* <DEDUP_REMOVED lines=13> */
.L_x_1560:


//--------------------- .text._ZN3cub18CUB_300001_SM_10006detail9transform16transform_kernelINS2_10policy_hubILb0EN4cuda3std3__45tupleIJN6thrust24THRUST_300001_SM_1000_NS6detail15normal_iteratorINSA_10device_ptrIjEEEESF_EEEE10policy1000ElNS7_5minusIjEENSC_INSD_IiEEEEJPjSN_EEEvT0_iT1_T2_DpNS2_10kernel_argIT3_EE --------------------------
	.section	.text._ZN3cub18CUB_300001_SM_10006detail9transform16transform_kernelINS2_10policy_hubILb0EN4cuda3std3__45tupleIJN6thrust24THRUST_300001_SM_1000_NS6detail15normal_iteratorINSA_10device_ptrIjEEEESF_EEEE10policy1000ElNS7_5minusIjEENSC_INSD_IiEEEEJPjSN_EEEvT0_iT1_T2_DpNS2_10kernel_argIT3_EE,"ax",@progbits
	.align	128
        .global         _ZN3cub18CUB_300001_SM_10006detail9transform16transform_kernelINS2_10policy_hubILb0EN4cuda3std3__45tupleIJN6thrust24THRUST_300001_SM_1000_NS6detail15normal_iteratorINSA_10device_ptrIjEEEESF_EEEE10policy1000ElNS7_5minusIjEENSC_INSD_IiEEEEJPjSN_EEEvT0_iT1_T2_DpNS2_10kernel_argIT3_EE
        .type           _ZN3cub18CUB_300001_SM_10006detail9transform16transform_kernelINS2_10policy_hubILb0EN4cuda3std3__45tupleIJN6thrust24THRUST_300001_SM_1000_NS6detail15normal_iteratorINSA_10device_ptrIjEEEESF_EEEE10policy1000ElNS7_5minusIjEENSC_INSD_IiEEEEJPjSN_EEEvT0_iT1_T2_DpNS2_10kernel_argIT3_EE,@function
        .size           _ZN3cub18CUB_300001_SM_10006detail9transform16transform_kernelINS2_10policy_hubILb0EN4cuda3std3__45tupleIJN6thrust24THRUST_300001_SM_1000_NS6detail15normal_iteratorINSA_10device_ptrIjEEEESF_EEEE10policy1000ElNS7_5minusIjEENSC_INSD_IiEEEEJPjSN_EEEvT0_iT1_T2_DpNS2_10kernel_argIT3_EE,(.L_x_1561 - _ZN3cub18CUB_300001_SM_10006detail9transform16transform_kernelINS2_10policy_hubILb0EN4cuda3std3__45tupleIJN6thrust24THRUST_300001_SM_1000_NS6detail15normal_iteratorINSA_10device_ptrIjEEEESF_EEEE10policy1000ElNS7_5minusIjEENSC_INSD_IiEEEEJPjSN_EEEvT0_iT1_T2_DpNS2_10kernel_argIT3_EE)
        .other          _ZN3cub18CUB_300001_SM_10006detail9transform16transform_kernelINS2_10policy_hubILb0EN4cuda3std3__45tupleIJN6thrust24THRUST_300001_SM_1000_NS6detail15normal_iteratorINSA_10device_ptrIjEEEESF_EEEE10policy1000ElNS7_5minusIjEENSC_INSD_IiEEEEJPjSN_EEEvT0_iT1_T2_DpNS2_10kernel_argIT3_EE,@"STO_CUDA_ENTRY STV_DEFAULT"
_ZN3cub18CUB_300001_SM_10006detail9transform16transform_kernelINS2_10policy_hubILb0EN4cuda3std3__45tupleIJN6thrust24THRUST_300001_SM_1000_NS6detail15normal_iteratorINSA_10device_ptrIjEEEESF_EEEE10policy1000ElNS7_5minusIjEENSC_INSD_IiEEEEJPjSN_EEEvT0_iT1_T2_DpNS2_10kernel_argIT3_EE:
.text._ZN3cub18CUB_300001_SM_10006detail9transform16transform_kernelINS2_10policy_hubILb0EN4cuda3std3__45tupleIJN6thrust24THRUST_300001_SM_1000_NS6detail15normal_iteratorINSA_10device_ptrIjEEEESF_EEEE10policy1000ElNS7_5minusIjEENSC_INSD_IiEEEEJPjSN_EEEvT0_iT1_T2_DpNS2_10kernel_argIT3_EE:
        /* <DEDUP_REMOVED lines=68> */
.L_x_538:
[----:B-1----:R-:W-:Y:S05]  /*0440*/  BSYNC.RECONVERGENT B0 ;  /* 0x0000000000007941 */ /* 0x002fea0003800200 */
.L_x_537:
[----:B------:R-:W1:Y:S08]  /*0450*/  S2UR UR5, SR_CgaCtaId ;  /* 0x00000000000579c3 */ /* 0x000e700000008800 */
[----:B------:R-:W-:Y:S01]  /*0460*/  BAR.SYNC.DEFER_BLOCKING 0x0 ;  /* 0x0000000000007b1d */ /* 0x000fe20000010000 */
[----:B------:R-:W-:-:S05]  /*0470*/  SHF.L.U32 R2, RZ, 0x1f, RZ ;  /* 0x0000001fff027819 */ /* 0x000fca00000006ff */
[----:B------:R-:W-:Y:S02]  /*0480*/  UMOV UR4, 0x400 ;  /* 0x0000040000047882 */ /* 0x000fe40000000000 */
[----:B-1----:R-:W-:-:S12]  /*0490*/  ULEA UR4, UR5, UR4, 0x18 ;  /* 0x0000000405047291 */ /* 0x002fd8000f8ec0ff */
.L_x_539:
[----:B------:R-:W1:Y:S02]  /*04a0*/  SYNCS.PHASECHK.TRANS64.TRYWAIT P0, [UR4], R2 ;  /* 0x00000002ff0075a7 */ /* 0x000e640008001104 */
[----:B-1----:R-:W-:Y:S05]  /*04b0*/  @!P0 BRA `(.L_x_539) ;  /* 0xfffffffc00f88947 */ /* 0x002fea000383ffff */
[----:B------:R-:W-:Y:S05]  /*04c0*/  BRA `(.L_x_540) ;  /* 0x0000001400407947 */ /* 0x000fea0003800000 */
.L_x_536:
        /* <DEDUP_REMOVED lines=51> */
[----:B------:R-:W-:Y:S02]  /*0800*/  @P1 IADD3 R10, PT, PT, R10, 0x1, RZ ;  /* 0x000000010a0a1810 */ /* 0x000fe40007ffe0ff */
[----:B------:R-:W-:Y:S01]  /*0810*/  @!P2 LOP3.LUT R10, RZ, R8, RZ, 0x33, !PT ;  /* 0x00000008ff0aa212 */ /* 0x000fe200078e33ff */
[----:B------:R-:W-:Y:S06]  /*0820*/  BRA `(.L_x_545) ;  /* 0x00000000000c7947 */ /* 0x000fec0003800000 */
.L_x_544:
[----:B------:R-:W-:Y:S01]  /*0830*/  IMAD.MOV.U32 R9, RZ, RZ, R14 ;  /* 0x000000ffff097224 */ /* 0x000fe200078e000e */
[----:B------:R-:W-:-:S07]  /*0840*/  MOV R14, 0x860 ;  /* 0x00000860000e7802 */ /* 0x000fce0000000f00 */
[----:B------:R-:W-:Y:S05]  /*0850*/  CALL.REL.NOINC `($__internal_4_$__cuda_sm20_div_u64) ;  /* 0x0000001400707944 */ /* 0x000fea0003c00000 */
.L_x_545:
[----:B------:R-:W-:Y:S05]  /*0860*/  BSYNC.RECONVERGENT B1 ;  /* 0x0000000000017941 */ /* 0x000fea0003800200 */
.L_x_543:
        /* <DEDUP_REMOVED lines=16> */
[----:B------:R-:W-:Y:S01]  /*0970*/  MOV R29, R3 ;  /* 0x00000003001d7202 */ /* 0x000fe20000000f00 */
[----:B------:R-:W-:Y:S01]  /*0980*/  IMAD.U32 R14, RZ, RZ, UR20 ;  /* 0x00000014ff0e7e24 */ /* 0x000fe2000f8e00ff */
[----:B------:R-:W-:Y:S01]  /*0990*/  UMOV UR5, 0x400 ;  /* 0x0000040000057882 */ /* 0x000fe20000000000 */
[----:B------:R-:W-:Y:S01]  /*09a0*/  IMAD.U32 R15, RZ, RZ, UR21 ;  /* 0x00000015ff0f7e24 */ /* 0x000fe2000f8e00ff */
[----:B------:R-:W-:Y:S01]  /*09b0*/  SHF.L.U64.HI R15, R3, 0x2, R6 ;  /* 0x00000002030f7819 */ /* 0x000fe20000010206 */
[----:B------:R-:W-:Y:S01]  /*09c0*/  IMAD.U32 R12, RZ, RZ, UR6 ;  /* 0x00000006ff0c7e24 */ /* 0x000fe2000f8e00ff */
[----:B------:R-:W-:Y:S01]  /*09d0*/  LEA R10, P1, R14, R7, 0x2 ;  /* 0x000000070e0a7211 */ /* 0x000fe200078210ff */
[----:B------:R-:W-:Y:S01]  /*09e0*/  VIADD R9, R9, 0x1 ;  /* 0x0000000109097836 */ /* 0x000fe20000000000 */
[----:B------:R-:W-:Y:S01]  /*09f0*/  UIADD3 UR5, UPT, UPT, UR5, 0x80, URZ ;  /* 0x0000008005057890 */ /* 0x000fe2000fffe0ff */
[----:B------:R-:W-:Y:S01]  /*0a00*/  IMAD R7, R2, UR10, RZ ;  /* 0x0000000a02077c24 */ /* 0x000fe2000f8e02ff */
[----:B------:R-:W-:-:S02]  /*0a10*/  LEA.HI.X R14, R14, R15, R12, 0x2, P1 ;  /* 0x0000000f0e0e7211 */ /* 0x000fc400008f140c */
        /* <DEDUP_REMOVED lines=10> */
.L_x_548:
        /* <DEDUP_REMOVED lines=16> */
.L_x_547:
[----:B------:R-:W-:Y:S05]  /*0bc0*/  BSYNC.RECONVERGENT B1 ;  /* 0x0000000000017941 */ /* 0x000fea0003800200 */
.L_x_546:
[----:B------:R-:W-:Y:S05]  /*0bd0*/  @!P0 BRA `(.L_x_542) ;  /* 0x0000000000f08947 */ /* 0x000fea0003800000 */
[----:B------:R-:W1:Y:S01]  /*0be0*/  S2UR UR8, SR_CgaCtaId ;  /* 0x00000000000879c3 */ /* 0x000e620000008800 */
[----:B------:R-:W2:Y:S01]  /*0bf0*/  LDCU.64 UR12, c[0x0][0x398] ;  /* 0x00007300ff0c77ac */ /* 0x000ea20008000a00 */
[C---:B------:R-:W-:Y:S01]  /*0c00*/  IMAD.SHL.U32 R9, R29.reuse, 0x4, RZ ;  /* 0x000000041d097824 */ /* 0x040fe200078e00ff */
[----:B------:R-:W-:Y:S01]  /*0c10*/  MOV R14, UR20 ;  /* 0x00000014000e7c02 */ /* 0x000fe20008000f00 */
[----:B------:R-:W-:Y:S01]  /*0c20*/  IMAD.U32 R15, RZ, RZ, UR21 ;  /* 0x00000015ff0f7e24 */ /* 0x000fe2000f8e00ff */
[C---:B------:R-:W-:Y:S01]  /*0c30*/  SHF.L.U64.HI R15, R29.reuse, 0x2, R10 ;  /* 0x000000021d0f7819 */ /* 0x040fe2000001020a */
[----:B------:R-:W-:Y:S01]  /*0c40*/  IMAD.U32 R12, RZ, RZ, UR6 ;  /* 0x00000006ff0c7e24 */ /* 0x000fe2000f8e00ff */
[----:B------:R-:W-:Y:S01]  /*0c50*/  LEA R9, P0, R14, R9, 0x2 ;  /* 0x000000090e097211 */ /* 0x000fe200078010ff */
[----:B------:R-:W-:Y:S01]  /*0c60*/  UMOV UR7, 0x400 ;  /* 0x0000040000077882 */ /* 0x000fe20000000000 */
[----:B------:R-:W-:Y:S01]  /*0c70*/  IMAD.SHL.U32 R18, R8, 0x4, RZ ;  /* 0x0000000408127824 */ /* 0x000fe200078e00ff */
[----:B------:R-:W-:Y:S01]  /*0c80*/  UIADD3 UR7, UPT, UPT, UR7, 0x80, URZ ;  /* 0x0000008007077890 */ /* 0x000fe2000fffe0ff */
[----:B------:R-:W-:Y:S01]  /*0c90*/  LEA.HI.X R12, R14, R15, R12, 0x2, P0 ;  /* 0x0000000f0e0c7211 */ /* 0x000fe200000f140c */
[----:B------:R-:W-:Y:S01]  /*0ca0*/  IMAD R24, R2, UR10, RZ ;  /* 0x0000000a02187c24 */ /* 0x000fe2000f8e02ff */
[----:B------:R-:W-:Y:S01]  /*0cb0*/  IADD3 R14, P0, PT, R29, UR20, RZ ;  /* 0x000000141d0e7c10 */ /* 0x000fe2000ff1e0ff */
[----:B------:R-:W-:Y:S01]  /*0cc0*/  UMOV UR5, URZ ;  /* 0x000000ff00057c82 */ /* 0x000fe20008000000 */
[----:B------:R-:W-:Y:S01]  /*0cd0*/  SHF.R.U32.HI R19, RZ, 0x1e, R8 ;  /* 0x0000001eff137819 */ /* 0x000fe20000011608 */
[----:B------:R-:W-:Y:S01]  /*0ce0*/  IMAD R24, R24, UR9, RZ ;  /* 0x0000000918187c24 */ /* 0x000fe2000f8e02ff */
[----:B------:R-:W-:-:S02]  /*0cf0*/  IADD3.X R15, PT, PT, R10, UR6, RZ, P0, !PT ;  /* 0x000000060a0f7c10 */ /* 0x000fc400087fe4ff */
[----:B--2---:R-:W-:Y:S02]  /*0d00*/  IADD3 R7, P1, PT, R13, UR12, RZ ;  /* 0x0000000c0d077c10 */ /* 0x004fe4000ff3e0ff */
[C---:B------:R-:W-:Y:S01]  /*0d10*/  SHF.L.U64.HI R15, R14.reuse, 0x2, R15 ;  /* 0x000000020e0f7819 */ /* 0x040fe2000001020f */
[----:B------:R-:W-:Y:S01]  /*0d20*/  IMAD.SHL.U32 R14, R14, 0x4, RZ ;  /* 0x000000040e0e7824 */ /* 0x000fe200078e00ff */
[----:B------:R-:W-:Y:S01]  /*0d30*/  IADD3.X R11, PT, PT, R11, UR13, RZ, P1, !PT ;  /* 0x0000000d0b0b7c10 */ /* 0x000fe20008ffe4ff */
[----:B-1----:R-:W-:Y:S01]  /*0d40*/  ULEA UR7, UR8, UR7, 0x18 ;  /* 0x0000000708077291 */ /* 0x002fe2000f8ec0ff */
[-C--:B------:R-:W-:Y:S01]  /*0d50*/  IADD3 R22, P1, PT, R18, R9.reuse, RZ ;  /* 0x0000000912167210 */ /* 0x080fe20007f3e0ff */
[C---:B------:R-:W-:Y:S01]  /*0d60*/  IMAD.WIDE.U32 R14, R8.reuse, 0xc, R14 ;  /* 0x0000000c080e7825 */ /* 0x040fe200078e000e */
[----:B------:R-:W-:-:S03]  /*0d70*/  LEA R20, P0, R8, R9, 0x3 ;  /* 0x0000000908147211 */ /* 0x000fc600078018ff */
[----:B------:R-:W-:Y:S01]  /*0d80*/  VIADD R16, R13, UR7 ;  /* 0x000000070d107c36 */ /* 0x000fe20008000000 */
[----:B------:R-:W-:Y:S01]  /*0d90*/  LEA.HI.X R26, R8, R12, RZ, 0x3, P0 ;  /* 0x0000000c081a7211 */ /* 0x000fe200000f1cff */
[----:B------:R-:W-:Y:S02]  /*0da0*/  IMAD.X R28, R19, 0x1, R12, P1 ;  /* 0x00000001131c7824 */ /* 0x000fe400008e060c */
[----:B------:R-:W-:Y:S02]  /*0db0*/  IMAD R13, R29, 0x4, R16 ;  /* 0x000000041d0d7824 */ /* 0x000fe400078e0210 */
[----:B------:R-:W-:Y:S02]  /*0dc0*/  VIADD R23, R15, UR5 ;  /* 0x000000050f177c36 */ /* 0x000fe40008000000 */
[C-C-:B------:R-:W-:Y:S02]  /*0dd0*/  IMAD R21, R24.reuse, 0x4, R13.reuse ;  /* 0x0000000418157824 */ /* 0x140fe400078e020d */
[----:B------:R-:W-:-:S02]  /*0de0*/  IMAD R25, R24, 0x8, R13 ;  /* 0x0000000818197824 */ /* 0x000fc400078e020d */
[----:B------:R-:W-:-:S07]  /*0df0*/  IMAD R27, R24, 0xc, R13 ;  /* 0x0000000c181b7824 */ /* 0x000fce00078e020d */
.L_x_549:
[----:B------:R-:W-:-:S04]  /*0e00*/  IADD3 R16, P0, PT, R7, R9, RZ ;  /* 0x0000000907107210 */ /* 0x000fc80007f1e0ff */
[----:B------:R-:W-:-:S05]  /*0e10*/  IADD3.X R17, PT, PT, R11, R12, RZ, P0, !PT ;  /* 0x0000000c0b117210 */ /* 0x000fca00007fe4ff */
        /* <DEDUP_REMOVED lines=24> */
.L_x_542:
[----:B------:R-:W-:Y:S05]  /*0fa0*/  BSYNC.RECONVERGENT B0 ;  /* 0x0000000000007941 */ /* 0x000fea0003800200 */
.L_x_541:
        /* <DEDUP_REMOVED lines=39> */
.L_x_553:
[----:B------:R-:W-:Y:S01]  /*1220*/  IMAD.MOV.U32 R9, RZ, RZ, R12 ;  /* 0x000000ffff097224 */ /* 0x000fe200078e000c */
[----:B------:R-:W-:-:S07]  /*1230*/  MOV R14, 0x1250 ;  /* 0x00001250000e7802 */ /* 0x000fce0000000f00 */
[----:B------:R-:W-:Y:S05]  /*1240*/  CALL.REL.NOINC `($__internal_4_$__cuda_sm20_div_u64) ;  /* 0x0000000800f47944 */ /* 0x000fea0003c00000 */
.L_x_554:
[----:B------:R-:W-:Y:S05]  /*1250*/  BSYNC.RECONVERGENT B1 ;  /* 0x0000000000017941 */ /* 0x000fea0003800200 */
.L_x_552:
        /* <DEDUP_REMOVED lines=13> */
[----:B------:R-:W-:Y:S01]  /*1330*/  IMAD.U32 R10, RZ, RZ, UR20 ;  /* 0x00000014ff0a7e24 */ /* 0x000fe2000f8e00ff */
[----:B------:R-:W-:Y:S01]  /*1340*/  SHF.L.U32 R15, R3, 0x2, RZ ;  /* 0x00000002030f7819 */ /* 0x000fe200000006ff */
[----:B------:R-:W-:Y:S01]  /*1350*/  VIADD R9, R7, 0x1 ;  /* 0x0000000107097836 */ /* 0x000fe20000000000 */
[----:B------:R-:W-:Y:S01]  /*1360*/  UMOV UR5, 0x400 ;  /* 0x0000040000057882 */ /* 0x000fe20000000000 */
[----:B------:R-:W-:Y:S01]  /*1370*/  IMAD.U32 R16, RZ, RZ, UR6 ;  /* 0x00000006ff107e24 */ /* 0x000fe2000f8e00ff */
[----:B------:R-:W-:Y:S01]  /*1380*/  UIADD3 UR5, UPT, UPT, UR5, 0x80, URZ ;  /* 0x0000008005057890 */ /* 0x000fe2000fffe0ff */
[----:B------:R-:W3:Y:S01]  /*1390*/  LDC R14, c[0x0][0x388] ;  /* 0x0000e200ff0e7b82 */ /* 0x000ee20000000800 */
        /* <DEDUP_REMOVED lines=8> */
[----:B--2---:R-:W-:-:S04]  /*1420*/  IADD3 R15, P1, P2, R15, UR12, R12 ;  /* 0x0000000c0f0f7c10 */ /* 0x004fc8000fa3e00c */
[----:B------:R-:W-:Y:S01]  /*1430*/  IADD3.X R16, PT, PT, R16, UR13, R13, P1, P2 ;  /* 0x0000000d10107c10 */ /* 0x000fe20008fe440d */
[----:B-1----:R-:W-:-:S06]  /*1440*/  ULEA UR5, UR7, UR5, 0x18 ;  /* 0x0000000507057291 */ /* 0x002fcc000f8ec0ff */
[----:B------:R-:W-:-:S04]  /*1450*/  VIADD R7, R12, UR5 ;  /* 0x000000050c077c36 */ /* 0x000fc80008000000 */
[----:B---3--:R-:W-:Y:S02]  /*1460*/  IMAD R10, R14, 0x200, R7 ;  /* 0x000002000e0a7824 */ /* 0x008fe400078e0207 */
[----:B------:R-:W-:Y:S02]  /*1470*/  IMAD.X R14, RZ, RZ, -0x1, P3 ;  /* 0xffffffffff0e7424 */ /* 0x000fe400018e06ff */
[----:B------:R-:W-:-:S07]  /*1480*/  IMAD R7, R3, 0x4, R10 ;  /* 0x0000000403077824 */ /* 0x000fce00078e020a */
.L_x_557:
[----:B------:R-:W-:Y:S01]  /*1490*/  IADD3 R9, P1, PT, R9, 0x1, RZ ;  /* 0x0000000109097810 */ /* 0x000fe20007f3e0ff */
[----:B------:R-:W-:Y:S01]  /*14a0*/  IMAD.MOV.U32 R10, RZ, RZ, R15 ;  /* 0x000000ffff0a7224 */ /* 0x000fe200078e000f */
[C---:B------:R-:W-:Y:S01]  /*14b0*/  IADD3 R3, P2, PT, R8.reuse, R3, RZ ;  /* 0x0000000308037210 */ /* 0x040fe20007f5e0ff */
[----:B------:R-:W-:Y:S01]  /*14c0*/  IMAD.MOV.U32 R11, RZ, RZ, R16 ;  /* 0x000000ffff0b7224 */ /* 0x000fe200078e0010 */
[----:B------:R-:W-:Y:S01]  /*14d0*/  LEA R15, P3, R8, R15, 0x2 ;  /* 0x0000000f080f7211 */ /* 0x000fe200078610ff */
[----:B------:R-:W-:Y:S01]  /*14e0*/  IMAD.X R14, RZ, RZ, R14, P1 ;  /* 0x000000ffff0e7224 */ /* 0x000fe200008e060e */
[----:B------:R-:W-:Y:S02]  /*14f0*/  ISETP.NE.U32.AND P1, PT, R9, RZ, PT ;  /* 0x000000ff0900720c */ /* 0x000fe40003f25070 */
[----:B------:R-:W-:Y:S01]  /*1500*/  @!PT LDS RZ, [RZ] ;  /* 0x00000000fffff984 */ /* 0x000fe20000000800 */
[----:B------:R-:W-:Y:S01]  /*1510*/  @!PT LDS RZ, [RZ] ;  /* 0x00000000fffff984 */ /* 0x000fe20000000800 */
[----:B------:R-:W-:Y:S01]  /*1520*/  @!PT LDS RZ, [RZ] ;  /* 0x00000000fffff984 */ /* 0x000fe20000000800 */
[----:B------:R1:W-:Y:S01]  /*1530*/  LDGSTS.E [R7+0x80], desc[UR22][R10.64] ;  /* 0x000800000a077fae */ /* 0x0003e2000b9a1016 */
[----:B------:R-:W-:Y:S02]  /*1540*/  IADD3.X R6, PT, PT, RZ, R6, RZ, P2, !PT ;  /* 0x00000006ff067210 */ /* 0x000fe400017fe4ff */
[----:B------:R-:W-:-:S02]  /*1550*/  ISETP.NE.AND.EX P1, PT, R14, RZ, PT, P1 ;  /* 0x000000ff0e00720c */ /* 0x000fc40003f25310 */
[----:B------:R-:W-:Y:S01]  /*1560*/  LEA.HI.X R16, R8, R16, RZ, 0x2, P3 ;  /* 0x0000001008107211 */ /* 0x000fe200018f14ff */
[----:B-1----:R-:W-:-:S10]  /*1570*/  IMAD R7, R18, 0x4, R7 ;  /* 0x0000000412077824 */ /* 0x002fd400078e0207 */
[----:B------:R-:W-:Y:S05]  /*1580*/  @P1 BRA `(.L_x_557) ;  /* 0xfffffffc00c01947 */ /* 0x000fea000383ffff */
.L_x_556:
[----:B------:R-:W-:Y:S05]  /*1590*/  BSYNC.RECONVERGENT B1 ;  /* 0x0000000000017941 */ /* 0x000fea0003800200 */
.L_x_555:
        /* <DEDUP_REMOVED lines=30> */
[----:B------:R-:W-:Y:S01]  /*1780*/  IMAD.SHL.U32 R14, R14, 0x4, RZ ;  /* 0x000000040e0e7824 */ /* 0x000fe200078e00ff */
[----:B------:R-:W-:Y:S01]  /*1790*/  IADD3.X R26, PT, PT, R13, R10, RZ, P0, !PT ;  /* 0x0000000a0d1a7210 */ /* 0x000fe200007fe4ff */
[----:B------:R-:W-:Y:S02]  /*17a0*/  IMAD R24, R21, 0x4, R2 ;  /* 0x0000000415187824 */ /* 0x000fe400078e0202 */
[----:B------:R-:W-:-:S04]  /*17b0*/  IMAD.WIDE.U32 R14, R8, 0xc, R14 ;  /* 0x0000000c080e7825 */ /* 0x000fc800078e000e */
[----:B------:R-:W-:Y:S02]  /*17c0*/  VIADD R23, R15, UR5 ;  /* 0x000000050f177c36 */ /* 0x000fe40008000000 */
[C-C-:B------:R-:W-:Y:S02]  /*17d0*/  IMAD R25, R21.reuse, 0x8, R2.reuse ;  /* 0x0000000815197824 */ /* 0x140fe400078e0202 */
[----:B------:R-:W-:-:S07]  /*17e0*/  IMAD R27, R21, 0xc, R2 ;  /* 0x0000000c151b7824 */ /* 0x000fce00078e0202 */
.L_x_558:
        /* <DEDUP_REMOVED lines=22> */
[----:B------:R-:W-:Y:S02]  /*1950*/  ISETP.GE.U32.AND.EX P0, PT, R6, R5, PT, P0 ;  /* 0x000000050600720c */ /* 0x000fe40003f06100 */
[C---:B-1----:R-:W-:Y:S01]  /*1960*/  LEA R25, R21.reuse, R25, 0x4 ;  /* 0x0000001915197211 */ /* 0x042fe200078e20ff */
[----:B--2---:R-:W-:-:S10]  /*1970*/  IMAD R27, R21, 0x10, R27 ;  /* 0x00000010151b7824 */ /* 0x004fd400078e021b */
[----:B------:R-:W-:Y:S05]  /*1980*/  @!P0 BRA `(.L_x_558) ;  /* 0xfffffffc00988947 */ /* 0x000fea000383ffff */
.L_x_551:
[----:B------:R-:W-:Y:S05]  /*1990*/  BSYNC.RECONVERGENT B0 ;  /* 0x0000000000007941 */ /* 0x000fea0003800200 */
.L_x_550:
[----:B------:R-:W0:Y:S01]  /*19a0*/  LDGDEPBAR ;  /* 0x00000000000079af */ /* 0x000e220000000000 */
[----:B------:R-:W-:-:S04]  /*19b0*/  DEPBAR.LE SB0, 0x0 ;  /* 0x000080000000791a */ /* 0x000fc80000000000 */
[----:B------:R-:W-:Y:S06]  /*19c0*/  BAR.SYNC.DEFER_BLOCKING 0x0 ;  /* 0x0000000000007b1d */ /* 0x000fec0000010000 */
.L_x_540:
        /* <DEDUP_REMOVED lines=21> */
.L_x_560:
[----:B------:R-:W-:Y:S01]  /*1b20*/  ISETP.GE.AND P0, PT, R5, R0, PT ;  /* 0x000000000500720c */ /* 0x000fe20003f06270 */
[----:B------:R-:W-:Y:S02]  /*1b30*/  IMAD.U32 R2, RZ, RZ, UR4 ;  /* 0x00000004ff027e24 */ /* 0x000fe4000f8e00ff */
[----:B------:R-:W-:Y:S02]  /*1b40*/  IMAD.U32 R3, RZ, RZ, UR5 ;  /* 0x00000005ff037e24 */ /* 0x000fe4000f8e00ff */
[----:B------:R-:W-:-:S08]  /*1b50*/  VIADD R4, R4, 0x1 ;  /* 0x0000000104047836 */ /* 0x000fd00000000000 */
[----:B------:R1:W-:Y:S01]  /*1b60*/  @!P0 LDS R8, [R7] ;  /* 0x0000000007088984 */ /* 0x0003e20000000800 */
[----:B------:R-:W-:-:S03]  /*1b70*/  @!P0 IMAD.WIDE R2, R5, 0x4, R2 ;  /* 0x0000000405028825 */ /* 0x000fc600078e0202 */
[----:B------:R2:W3:Y:S01]  /*1b80*/  @!P0 LDS R9, [R6] ;  /* 0x0000000006098984 */ /* 0x0004e20000000800 */
[----:B------:R-:W-:Y:S01]  /*1b90*/  VIADD R5, R5, 0x80 ;  /* 0x0000008005057836 */ /* 0x000fe20000000000 */
[----:B-1----:R-:W-:Y:S01]  /*1ba0*/  IADD3 R7, PT, PT, R7, 0x200, RZ ;  /* 0x0000020007077810 */ /* 0x002fe20007ffe0ff */
[----:B--2---:R-:W-:Y:S02]  /*1bb0*/  VIADD R6, R6, 0x200 ;  /* 0x0000020006067836 */ /* 0x004fe40000000000 */
[----:B---3--:R-:W-:-:S05]  /*1bc0*/  @!P0 IMAD.IADD R9, R8, 0x1, -R9 ;  /* 0x0000000108098824 */ /* 0x008fca00078e0a09 */
[----:B------:R1:W-:Y:S01]  /*1bd0*/  @!P0 STG.E desc[UR22][R2.64], R9 ;  /* 0x0000000902008986 */ /* 0x0003e2000c101916 */
[----:B------:R-:W-:-:S13]  /*1be0*/  ISETP.NE.AND P0, PT, R4, RZ, PT ;  /* 0x000000ff0400720c */ /* 0x000fda0003f05270 */
[----:B-1----:R-:W-:Y:S05]  /*1bf0*/  @P0 BRA `(.L_x_560) ;  /* 0xfffffffc00c80947 */ /* 0x002fea000383ffff */
[----:B------:R-:W-:Y:S05]  /*1c00*/  EXIT ;  /* 0x000000000000794d */ /* 0x000fea0003800000 */
.L_x_559:
        /* <DEDUP_REMOVED lines=19> */
.L_x_561:
[----:B-1----:R-:W-:Y:S01]  /*1d40*/  LDS R7, [R6] ;  /* 0x0000000006077984 */ /* 0x002fe20000000800 */
[----:B------:R-:W-:Y:S01]  /*1d50*/  IADD3 R0, PT, PT, R0, 0x1, RZ ;  /* 0x0000000100007810 */ /* 0x000fe20007ffe0ff */
[----:B------:R-:W-:Y:S02]  /*1d60*/  IMAD.U32 R2, RZ, RZ, UR4 ;  /* 0x00000004ff027e24 */ /* 0x000fe4000f8e00ff */
[----:B------:R-:W1:Y:S01]  /*1d70*/  LDS R8, [R4] ;  /* 0x0000000004087984 */ /* 0x000e620000000800 */
[----:B------:R-:W-:Y:S01]  /*1d80*/  ISETP.NE.AND P0, PT, R0, RZ, PT ;  /* 0x000000ff0000720c */ /* 0x000fe20003f05270 */
[----:B------:R-:W-:Y:S02]  /*1d90*/  IMAD.U32 R3, RZ, RZ, UR5 ;  /* 0x00000005ff037e24 */ /* 0x000fe4000f8e00ff */
[----:B------:R-:W-:-:S04]  /*1da0*/  IMAD.WIDE R2, R5, 0x4, R2 ;  /* 0x0000000405027825 */ /* 0x000fc800078e0202 */
[----:B-1----:R-:W-:-:S05]  /*1db0*/  IMAD.IADD R7, R7, 0x1, -R8 ;  /* 0x0000000107077824 */ /* 0x002fca00078e0a08 */
[----:B------:R1:W-:Y:S01]  /*1dc0*/  STG.E desc[UR22][R2.64], R7 ;  /* 0x0000000702007986 */ /* 0x0003e2000c101916 */
[----:B------:R-:W-:Y:S05]  /*1dd0*/  @!P0 EXIT ;  /* 0x000000000000894d */ /* 0x000fea0003800000 */
[----:B------:R-:W-:Y:S02]  /*1de0*/  VIADD R4, R4, 0x200 ;  /* 0x0000020004047836 */ /* 0x000fe40000000000 */
[----:B------:R-:W-:Y:S02]  /*1df0*/  VIADD R6, R6, 0x200 ;  /* 0x0000020006067836 */ /* 0x000fe40000000000 */
[----:B------:R-:W-:Y:S01]  /*1e00*/  VIADD R5, R5, 0x80 ;  /* 0x0000008005057836 */ /* 0x000fe20000000000 */
[----:B------:R-:W-:Y:S06]  /*1e10*/  BRA `(.L_x_561) ;  /* 0xfffffffc00c87947 */ /* 0x000fec000383ffff */
        .weak           $__internal_4_$__cuda_sm20_div_u64
        .type           $__internal_4_$__cuda_sm20_div_u64,@function
        .size           $__internal_4_$__cuda_sm20_div_u64,(.L_x_1561 - $__internal_4_$__cuda_sm20_div_u64)
$__internal_4_$__cuda_sm20_div_u64:
        /* <DEDUP_REMOVED lines=68> */
[----:B------:R-:W-:Y:S06]  /*2260*/  RET.REL.NODEC R14 `(_ZN3cub18CUB_300001_SM_10006detail9transform16transform_kernelINS2_10policy_hubILb0EN4cuda3std3__45tupleIJN6thrust24THRUST_300001_SM_1000_NS6detail15normal_iteratorINSA_10device_ptrIjEEEESF_EEEE10policy1000ElNS7_5minusIjEENSC_INSD_IiEEEEJPjSN_EEEvT0_iT1_T2_DpNS2_10kernel_argIT3_EE) ;  /* 0xffffffdc0e647950 */ /* 0x000fec0003c3ffff */
.L_x_562:
        /* <DEDUP_REMOVED lines=9> */
.L_x_1561:


//--------------------- .text._ZN3cub18CUB_300001_SM_10006detail9transform16transform_kernelINS2_10policy_hubILb0EN4cuda3std3__45tupleIJN6thrust24THRUST_300001_SM_1000_NS6detail15normal_iteratorINSA_10device_ptrIjEEEESF_EEEE10policy1000EiNS7_5minusIjEENSC_INSD_IiEEEEJPjSN_EEEvT0_iT1_T2_DpNS2_10kernel_argIT3_EE --------------------------
	.section	.text._ZN3cub18CUB_300001_SM_10006detail9transform16transform_kernelINS2_10policy_hubILb0EN4cuda3std3__45tupleIJN6thrust24THRUST_300001_SM_1000_NS6detail15normal_iteratorINSA_10device_ptrIjEEEESF_EEEE10policy1000EiNS7_5minusIjEENSC_INSD_IiEEEEJPjSN_EEEvT0_iT1_T2_DpNS2_10kernel_argIT3_EE,"ax",@progbits
	.align	128
        .global         _ZN3cub18CUB_300001_SM_10006detail9transform16transform_kernelINS2_10policy_hubILb0EN4cuda3std3__45tupleIJN6thrust24THRUST_300001_SM_1000_NS6detail15normal_iteratorINSA_10device_ptrIjEEEESF_EEEE10policy1000EiNS7_5minusIjEENSC_INSD_IiEEEEJPjSN_EEEvT0_iT1_T2_DpNS2_10kernel_argIT3_EE
        .type           _ZN3cub18CUB_300001_SM_10006detail9transform16transform_kernelINS2_10policy_hubILb0EN4cuda3std3__45tupleIJN6thrust24THRUST_300001_SM_1000_NS6detail15normal_iteratorINSA_10device_ptrIjEEEESF_EEEE10policy1000EiNS7_5minusIjEENSC_INSD_IiEEEEJPjSN_EEEvT0_iT1_T2_DpNS2_10kernel_argIT3_EE,@function
        .size           _ZN3cub18CUB_300001_SM_10006detail9transform16transform_kernelINS2_10policy_hubILb0EN4cuda3std3__45tupleIJN6thrust24THRUST_300001_SM_1000_NS6detail15normal_iteratorINSA_10device_ptrIjEEEESF_EEEE10policy1000EiNS7_5minusIjEENSC_INSD_IiEEEEJPjSN_EEEvT0_iT1_T2_DpNS2_10kernel_argIT3_EE,(.L_x_1562 - _ZN3cub18CUB_300001_SM_10006detail9transform16transform_kernelINS2_10policy_hubILb0EN4cuda3std3__45tupleIJN6thrust24THRUST_300001_SM_1000_NS6detail15normal_iteratorINSA_10device_ptrIjEEEESF_EEEE10policy1000EiNS7_5minusIjEENSC_INSD_IiEEEEJPjSN_EEEvT0_iT1_T2_DpNS2_10kernel_argIT3_EE)
        .other          _ZN3cub18CUB_300001_SM_10006detail9transform16transform_kernelINS2_10policy_hubILb0EN4cuda3std3__45tupleIJN6thrust24THRUST_300001_SM_1000_NS6detail15normal_iteratorINSA_10device_ptrIjEEEESF_EEEE10policy1000EiNS7_5minusIjEENSC_INSD_IiEEEEJPjSN_EEEvT0_iT1_T2_DpNS2_10kernel_argIT3_EE,@"STO_CUDA_ENTRY STV_DEFAULT"
_ZN3cub18CUB_300001_SM_10006detail9transform16transform_kernelINS2_10policy_hubILb0EN4cuda3std3__45tupleIJN6thrust24THRUST_300001_SM_1000_NS6detail15normal_iteratorINSA_10device_ptrIjEEEESF_EEEE10policy1000EiNS7_5minusIjEENSC_INSD_IiEEEEJPjSN_EEEvT0_iT1_T2_DpNS2_10kernel_argIT3_EE:
.text._ZN3cub18CUB_300001_SM_10006detail9transform16transform_kernelINS2_10policy_hubILb0EN4cuda3std3__45tupleIJN6thrust24THRUST_300001_SM_1000_NS6detail15normal_iteratorINSA_10device_ptrIjEEEESF_EEEE10policy1000EiNS7_5minusIjEENSC_INSD_IiEEEEJPjSN_EEEvT0_iT1_T2_DpNS2_10kernel_argIT3_EE:
        /* <DEDUP_REMOVED lines=60> */
.L_x_565:
[----:B-1----:R-:W-:Y:S05]  /*03c0*/  BSYNC.RECONVERGENT B0 ;  /* 0x0000000000007941 */ /* 0x002fea0003800200 */
.L_x_564:
[----:B------:R-:W1:Y:S08]  /*03d0*/  S2UR UR5, SR_CgaCtaId ;  /* 0x00000000000579c3 */ /* 0x000e700000008800 */
[----:B------:R-:W-:Y:S01]  /*03e0*/  BAR.SYNC.DEFER_BLOCKING 0x0 ;  /* 0x0000000000007b1d */ /* 0x000fe20000010000 */
[----:B------:R-:W-:-:S05]  /*03f0*/  SHF.L.U32 R0, RZ, 0x1f, RZ ;  /* 0x0000001fff007819 */ /* 0x000fca00000006ff */
[----:B------:R-:W-:Y:S02]  /*0400*/  UMOV UR4, 0x400 ;  /* 0x0000040000047882 */ /* 0x000fe40000000000 */
[----:B-1----:R-:W-:-:S12]  /*0410*/  ULEA UR4, UR5, UR4, 0x18 ;  /* 0x0000000405047291 */ /* 0x002fd8000f8ec0ff */
.L_x_566:
[----:B------:R-:W1:Y:S02]  /*0420*/  SYNCS.PHASECHK.TRANS64.TRYWAIT P0, [UR4], R0 ;  /* 0x00000000ff0075a7 */ /* 0x000e640008001104 */
[----:B-1----:R-:W-:Y:S05]  /*0430*/  @!P0 BRA `(.L_x_566) ;  /* 0xfffffffc00f88947 */ /* 0x002fea000383ffff */
[----:B------:R-:W-:Y:S05]  /*0440*/  BRA `(.L_x_567) ;  /* 0x0000001400687947 */ /* 0x000fea0003800000 */
.L_x_563:
        /* <DEDUP_REMOVED lines=23> */
[----:B------:R-:W-:Y:S01]  /*05c0*/  MOV R6, UR7 ;  /* 0x0000000700067c02 */ /* 0x000fe20008000f00 */
[----:B------:R-:W-:Y:S01]  /*05d0*/  IMAD.U32 R4, RZ, RZ, UR13 ;  /* 0x0000000dff047e24 */ /* 0x000fe2000f8e00ff */
[----:B------:R-:W-:Y:S01]  /*05e0*/  BSSY.RECONVERGENT B1, `(.L_x_570) ;  /* 0x0000029000017945 */ /* 0x000fe20003800200 */
[----:B------:R-:W-:Y:S01]  /*05f0*/  IMAD.U32 R8, RZ, RZ, UR13 ;  /* 0x0000000dff087e24 */ /* 0x000fe2000f8e00ff */
[C---:B------:R-:W-:Y:S01]  /*0600*/  ISETP.LT.U32.AND P1, PT, R7.reuse, UR7, PT ;  /* 0x0000000707007c0c */ /* 0x040fe2000bf21070 */
[----:B------:R-:W-:Y:S01]  /*0610*/  IMAD.MOV.U32 R9, RZ, RZ, -0x1 ;  /* 0xffffffffff097424 */ /* 0x000fe200078e00ff */
[----:B------:R-:W-:Y:S02]  /*0620*/  ISETP.LT.U32.AND P0, PT, R7, UR7, PT ;  /* 0x0000000707007c0c */ /* 0x000fe4000bf01070 */
        /* <DEDUP_REMOVED lines=24> */
[----:B------:R-:W-:Y:S01]  /*07b0*/  @P0 IADD3 R10, PT, PT, -R5, R10, RZ ;  /* 0x0000000a050a0210 */ /* 0x000fe20007ffe1ff */
[----:B------:R-:W-:-:S03]  /*07c0*/  @P0 VIADD R7, R7, 0x1 ;  /* 0x0000000107070836 */ /* 0x000fc60000000000 */
[----:B------:R-:W-:-:S13]  /*07d0*/  ISETP.GE.U32.AND P1, PT, R10, R5, PT ;  /* 0x000000050a00720c */ /* 0x000fda0003f26070 */
[----:B------:R-:W-:Y:S01]  /*07e0*/  @P1 VIADD R7, R7, 0x1 ;  /* 0x0000000107071836 */ /* 0x000fe20000000000 */
[----:B------:R-:W-:-:S05]  /*07f0*/  @!P2 LOP3.LUT R7, RZ, R5, RZ, 0x33, !PT ;  /* 0x00000005ff07a212 */ /* 0x000fca00078e33ff */
[----:B------:R-:W-:Y:S01]  /*0800*/  IMAD.MOV.U32 R8, RZ, RZ, R7 ;  /* 0x000000ffff087224 */ /* 0x000fe200078e0007 */
[----:B------:R-:W-:Y:S06]  /*0810*/  BRA `(.L_x_572) ;  /* 0x0000000000147947 */ /* 0x000fec0003800000 */
.L_x_571:
[----:B------:R-:W-:Y:S01]  /*0820*/  IMAD.MOV.U32 R9, RZ, RZ, R12 ;  /* 0x000000ffff097224 */ /* 0x000fe200078e000c */
[----:B------:R-:W-:-:S07]  /*0830*/  MOV R8, 0x850 ;  /* 0x0000085000087802 */ /* 0x000fce0000000f00 */
[----:B------:R-:W-:Y:S05]  /*0840*/  CALL.REL.NOINC `($__internal_5_$__cuda_sm20_div_u64) ;  /* 0x0000001400747944 */ /* 0x000fea0003c00000 */
[----:B------:R-:W-:Y:S01]  /*0850*/  IMAD.MOV.U32 R8, RZ, RZ, R6 ;  /* 0x000000ffff087224 */ /* 0x000fe200078e0006 */
[----:B------:R-:W-:-:S07]  /*0860*/  MOV R9, R7 ;  /* 0x0000000700097202 */ /* 0x000fce0000000f00 */
.L_x_572:
[----:B------:R-:W-:Y:S05]  /*0870*/  BSYNC.RECONVERGENT B1 ;  /* 0x0000000000017941 */ /* 0x000fea0003800200 */
.L_x_570:
        /* <DEDUP_REMOVED lines=27> */
[----:B--2---:R-:W-:-:S03]  /*0a30*/  IADD3 R14, P2, P3, R7, UR14, R6 ;  /* 0x0000000e070e7c10 */ /* 0x004fc6000fb5e006 */
[----:B------:R-:W-:Y:S01]  /*0a40*/  IMAD.X R13, RZ, RZ, -0x1, P1 ;  /* 0xffffffffff0d7424 */ /* 0x000fe200008e06ff */
[----:B------:R-:W-:Y:S01]  /*0a50*/  IADD3.X R15, PT, PT, R4, UR15, R11, P2, P3 ;  /* 0x0000000f040f7c10 */ /* 0x000fe200097e640b */
[----:B-1----:R-:W-:Y:S01]  /*0a60*/  ULEA UR5, UR8, UR5, 0x18 ;  /* 0x0000000508057291 */ /* 0x002fe2000f8ec0ff */
[----:B------:R-:W-:-:S05]  /*0a70*/  MOV R4, R3 ;  /* 0x0000000300047202 */ /* 0x000fca0000000f00 */
[----:B------:R-:W-:-:S04]  /*0a80*/  VIADD R7, R6, UR5 ;  /* 0x0000000506077c36 */ /* 0x000fc80008000000 */
[----:B------:R-:W-:-:S07]  /*0a90*/  IMAD R7, R2, 0x4, R7 ;  /* 0x0000000402077824 */ /* 0x000fce00078e0207 */
.L_x_575:
        /* <DEDUP_REMOVED lines=13> */
[----:B------:R-:W-:-:S02]  /*0b70*/  ISETP.NE.AND.EX P1, PT, R13, RZ, PT, P1 ;  /* 0x000000ff0d00720c */ /* 0x000fc40003f25310 */
[----:B-1----:R-:W-:-:S11]  /*0b80*/  LEA R7, R10, R7, 0x2 ;  /* 0x000000070a077211 */ /* 0x002fd600078e10ff */
[----:B------:R-:W-:Y:S05]  /*0b90*/  @P1 BRA `(.L_x_575) ;  /* 0xfffffffc00c01947 */ /* 0x000fea000383ffff */
.L_x_574:
[----:B------:R-:W-:Y:S05]  /*0ba0*/  BSYNC.RECONVERGENT B1 ;  /* 0x0000000000017941 */ /* 0x000fea0003800200 */
.L_x_573:
        /* <DEDUP_REMOVED lines=17> */
[----:B------:R-:W-:Y:S01]  /*0cc0*/  IMAD.SHL.U32 R14, R8, 0x4, RZ ;  /* 0x00000004080e7824 */ /* 0x000fe200078e00ff */
[----:B------:R-:W-:Y:S01]  /*0cd0*/  LEA R10, P0, R27, UR15, 0x2 ;  /* 0x0000000f1b0a7c11 */ /* 0x000fe2000f8010ff */
[----:B------:R-:W-:Y:S01]  /*0ce0*/  VIADD R6, R6, UR8 ;  /* 0x0000000806067c36 */ /* 0x000fe20008000000 */
[----:B------:R-:W-:-:S02]  /*0cf0*/  SHF.L.U64.HI R15, R8, 0x2, R15 ;  /* 0x00000002080f7819 */ /* 0x000fc4000001020f */
[C---:B------:R-:W-:Y:S01]  /*0d00*/  LEA.HI.X R12, R27.reuse, UR14, R4, 0x2, P0 ;  /* 0x0000000e1b0c7c11 */ /* 0x040fe200080f1404 */
[----:B------:R-:W-:Y:S01]  /*0d10*/  IMAD R8, R27, 0x4, R6 ;  /* 0x000000041b087824 */ /* 0x000fe200078e0206 */
[-C--:B------:R-:W-:Y:S01]  /*0d20*/  IADD3 R20, P1, PT, R9, R10.reuse, RZ ;  /* 0x0000000a09147210 */ /* 0x080fe20007f3e0ff */
[C---:B------:R-:W-:Y:S01]  /*0d30*/  IMAD.WIDE.U32 R14, R5.reuse, 0xc, R14 ;  /* 0x0000000c050e7825 */ /* 0x040fe200078e000e */
[----:B------:R-:W-:Y:S02]  /*0d40*/  LEA R13, P0, R5, R10, 0x3 ;  /* 0x0000000a050d7211 */ /* 0x000fe400078018ff */
[----:B------:R-:W-:Y:S01]  /*0d50*/  LEA R22, R21, R8, 0x2 ;  /* 0x0000000815167211 */ /* 0x000fe200078e10ff */
[----:B------:R-:W-:Y:S01]  /*0d60*/  IMAD.X R26, R11, 0x1, R12, P1 ;  /* 0x000000010b1a7824 */ /* 0x000fe200008e060c */
[----:B------:R-:W-:Y:S01]  /*0d70*/  LEA.HI.X R24, R5, R12, RZ, 0x3, P0 ;  /* 0x0000000c05187211 */ /* 0x000fe200000f1cff */
[----:B------:R-:W-:Y:S02]  /*0d80*/  VIADD R28, R15, UR5 ;  /* 0x000000050f1c7c36 */ /* 0x000fe40008000000 */
[----:B------:R-:W-:-:S02]  /*0d90*/  IMAD R23, R21, 0x8, R8 ;  /* 0x0000000815177824 */ /* 0x000fc400078e0208 */
[----:B------:R-:W-:-:S07]  /*0da0*/  IMAD R6, R21, 0xc, R8 ;  /* 0x0000000c15067824 */ /* 0x000fce00078e0208 */
.L_x_576:
        /* <DEDUP_REMOVED lines=14> */
[----:B------:R1:W-:Y:S01]  /*0e90*/  LDGSTS.E [R23], desc[UR20][R16.64] ;  /* 0x0000000010177fae */ /* 0x0003e2000b9a1014 */
[----:B------:R-:W-:Y:S01]  /*0ea0*/  IMAD.X R19, R7, 0x1, R28, P0 ;  /* 0x0000000107137824 */ /* 0x000fe200000e061c */
[----:B------:R-:W-:-:S04]  /*0eb0*/  IADD3 R27, P0, PT, R9, R27, RZ ;  /* 0x0000001b091b7210 */ /* 0x000fc80007f1e0ff */
[----:B------:R2:W-:Y:S01]  /*0ec0*/  LDGSTS.E [R6], desc[UR20][R18.64] ;  /* 0x0000000012067fae */ /* 0x0005e2000b9a1014 */
[----:B------:R-:W-:Y:S01]  /*0ed0*/  IMAD.X R4, R11, 0x1, R4, P0 ;  /* 0x000000010b047824 */ /* 0x000fe200000e0604 */
[----:B------:R-:W-:-:S04]  /*0ee0*/  ISETP.GE.U32.AND P0, PT, R27, UR7, PT ;  /* 0x000000071b007c0c */ /* 0x000fc8000bf06070 */
[----:B------:R-:W-:Y:S01]  /*0ef0*/  ISETP.GE.U32.AND.EX P0, PT, R4, UR13, PT, P0 ;  /* 0x0000000d04007c0c */ /* 0x000fe2000bf06100 */
[----:B-1----:R-:W-:Y:S01]  /*0f00*/  IMAD.MOV.U32 R16, RZ, RZ, R25 ;  /* 0x000000ffff107224 */ /* 0x002fe200078e0019 */
[----:B------:R-:W-:Y:S01]  /*0f10*/  MOV R17, R7 ;  /* 0x0000000700117202 */ /* 0x000fe20000000f00 */
[C---:B------:R-:W-:Y:S01]  /*0f20*/  IMAD R23, R21.reuse, 0x10, R23 ;  /* 0x0000001015177824 */ /* 0x040fe200078e0217 */
[----:B--2---:R-:W-:Y:S01]  /*0f30*/  LEA R6, R21, R6, 0x4 ;  /* 0x0000000615067211 */ /* 0x004fe200078e20ff */
[----:B------:R-:W-:-:S04]  /*0f40*/  IMAD.WIDE.U32 R16, R5, 0x10, R16 ;  /* 0x0000001005107825 */ /* 0x000fc800078e0010 */
[----:B------:R-:W-:Y:S02]  /*0f50*/  IMAD.MOV.U32 R25, RZ, RZ, R16 ;  /* 0x000000ffff197224 */ /* 0x000fe400078e0010 */
[----:B------:R-:W-:Y:S02]  /*0f60*/  IMAD.MOV.U32 R7, RZ, RZ, R17 ;  /* 0x000000ffff077224 */ /* 0x000fe400078e0011 */
[----:B------:R-:W-:Y:S05]  /*0f70*/  @!P0 BRA `(.L_x_576) ;  /* 0xfffffffc008c8947 */ /* 0x000fea000383ffff */
.L_x_569:
[----:B------:R-:W-:Y:S05]  /*0f80*/  BSYNC.RECONVERGENT B0 ;  /* 0x0000000000007941 */ /* 0x000fea0003800200 */
.L_x_568:
        /* <DEDUP_REMOVED lines=15> */
[----:B------:R-:W-:-:S02]  /*1080*/  ISETP.GT.U32.AND.EX P1, PT, R7, RZ, PT, P1 ;  /* 0x000000ff0700720c */ /* 0x000fc40003f24110 */
[----:B------:R-:W-:Y:S02]  /*1090*/  SEL R6, R6, R9, P0 ;  /* 0x0000000906067207 */ /* 0x000fe40000000000 */
[----:B------:R-:W-:Y:S02]  /*10a0*/  SEL R4, RZ, 0x1, !P1 ;  /* 0x00000001ff047807 */ /* 0x000fe40004800000 */
[----:B------:R-:W-:Y:S02]  /*10b0*/  SEL R10, R10, RZ, P0 ;  /* 0x000000ff0a0a7207 */ /* 0x000fe40000000000 */
[----:B------:R-:W-:Y:S02]  /*10c0*/  MOV R7, 0xffffffff ;  /* 0xffffffff00077802 */ /* 0x000fe40000000f00 */
        /* <DEDUP_REMOVED lines=18> */
[----:B------:R-:W-:Y:S01]  /*11f0*/  @P0 IMAD.IADD R6, R6, 0x1, -R5 ;  /* 0x0000000106060824 */ /* 0x000fe200078e0a05 */
[----:B------:R-:W-:-:S04]  /*1200*/  @P0 IADD3 R8, PT, PT, R8, 0x1, RZ ;  /* 0x0000000108080810 */ /* 0x000fc80007ffe0ff */
[----:B------:R-:W-:-:S13]  /*1210*/  ISETP.GE.U32.AND P1, PT, R6, R5, PT ;  /* 0x000000050600720c */ /* 0x000fda0003f26070 */
[----:B------:R-:W-:Y:S01]  /*1220*/  @P1 VIADD R8, R8, 0x1 ;  /* 0x0000000108081836 */ /* 0x000fe20000000000 */
[----:B------:R-:W-:Y:S01]  /*1230*/  @!P2 LOP3.LUT R8, RZ, R5, RZ, 0x33, !PT ;  /* 0x00000005ff08a212 */ /* 0x000fe200078e33ff */
[----:B------:R-:W-:Y:S06]  /*1240*/  BRA `(.L_x_581) ;  /* 0x0000000000107947 */ /* 0x000fec0003800000 */
.L_x_580:
[----:B------:R-:W-:-:S07]  /*1250*/  MOV R8, 0x1270 ;  /* 0x0000127000087802 */ /* 0x000fce0000000f00 */
[----:B------:R-:W-:Y:S05]  /*1260*/  CALL.REL.NOINC `($__internal_5_$__cuda_sm20_div_u64) ;  /* 0x0000000800ec7944 */ /* 0x000fea0003c00000 */
[----:B------:R-:W-:Y:S02]  /*1270*/  IMAD.MOV.U32 R8, RZ, RZ, R6 ;  /* 0x000000ffff087224 */ /* 0x000fe400078e0006 */
[----:B------:R-:W-:-:S07]  /*1280*/  IMAD.MOV.U32 R9, RZ, RZ, R7 ;  /* 0x000000ffff097224 */ /* 0x000fce00078e0007 */
.L_x_581:
[----:B------:R-:W-:Y:S05]  /*1290*/  BSYNC.RECONVERGENT B1 ;  /* 0x0000000000017941 */ /* 0x000fea0003800200 */
.L_x_579:
        /* <DEDUP_REMOVED lines=9> */
[----:B------:R-:W-:-:S04]  /*1330*/  MOV R8, UR22 ;  /* 0x0000001600087c02 */ /* 0x000fc80008000f00 */
[----:B------:R-:W-:Y:S02]  /*1340*/  SHF.R.S32.HI R8, RZ, 0x1f, R8 ;  /* 0x0000001fff087819 */ /* 0x000fe40000011408 */
[----:B-1----:R-:W-:-:S05]  /*1350*/  SHF.R.S32.HI R16, RZ, 0x1f, R6 ;  /* 0x0000001fff107819 */ /* 0x002fca0000011406 */
        /* <DEDUP_REMOVED lines=21> */
[----:B------:R-:W-:-:S03]  /*14b0*/  IMAD.X R4, RZ, RZ, -0x1, P3 ;  /* 0xffffffffff047424 */ /* 0x000fc600018e06ff */
[----:B------:R-:W-:-:S07]  /*14c0*/  LEA R7, R2, R7, 0x2 ;  /* 0x0000000702077211 */ /* 0x000fce00078e10ff */
.L_x_584:
[----:B------:R-:W-:Y:S01]  /*14d0*/  IADD3 R9, P1, PT, R9, 0x1, RZ ;  /* 0x0000000109097810 */ /* 0x000fe20007f3e0ff */
[----:B------:R-:W-:Y:S01]  /*14e0*/  IMAD.MOV.U32 R10, RZ, RZ, R12 ;  /* 0x000000ffff0a7224 */ /* 0x000fe200078e000c */
[C---:B------:R-:W-:Y:S01]  /*14f0*/  IADD3 R2, P2, PT, R5.reuse, R2, RZ ;  /* 0x0000000205027210 */ /* 0x040fe20007f5e0ff */
[----:B------:R-:W-:Y:S01]  /*1500*/  IMAD.MOV.U32 R11, RZ, RZ, R13 ;  /* 0x000000ffff0b7224 */ /* 0x000fe200078e000d */
[----:B------:R-:W-:Y:S01]  /*1510*/  LEA R12, P3, R5, R12, 0x2 ;  /* 0x0000000c050c7211 */ /* 0x000fe200078610ff */
        /* <DEDUP_REMOVED lines=11> */
.L_x_583:
[----:B------:R-:W-:Y:S05]  /*15d0*/  BSYNC.RECONVERGENT B1 ;  /* 0x0000000000017941 */ /* 0x000fea0003800200 */
.L_x_582:
        /* <DEDUP_REMOVED lines=16> */
[----:B------:R-:W-:Y:S01]  /*16e0*/  IADD3 R6, PT, PT, R6, UR5, RZ ;  /* 0x0000000506067c10 */ /* 0x000fe2000fffe0ff */
[----:B------:R-:W-:-:S04]  /*16f0*/  UMOV UR5, URZ ;  /* 0x000000ff00057c82 */ /* 0x000fc80008000000 */
[----:B---3--:R-:W-:Y:S01]  /*1700*/  IMAD R23, R7, 0x200, R6 ;  /* 0x0000020007177824 */ /* 0x008fe200078e0206 */
[----:B------:R-:W-:-:S04]  /*1710*/  IADD3 R6, P0, PT, R2, UR22, RZ ;  /* 0x0000001602067c10 */ /* 0x000fc8000ff1e0ff */
[----:B------:R-:W-:Y:S01]  /*1720*/  LEA R23, R2, R23, 0x2 ;  /* 0x0000001702177211 */ /* 0x000fe200078e10ff */
[----:B------:R-:W-:Y:S01]  /*1730*/  IMAD.X R7, R8, 0x1, R3, P0 ;  /* 0x0000000108077824 */ /* 0x000fe200000e0603 */
[----:B------:R-:W-:-:S03]  /*1740*/  LEA R0, P0, R2, UR8, 0x2 ;  /* 0x0000000802007c11 */ /* 0x000fc6000f8010ff */
[----:B------:R-:W-:Y:S01]  /*1750*/  IMAD R25, R22, 0x4, R23 ;  /* 0x0000000416197824 */ /* 0x000fe200078e0217 */
[C---:B------:R-:W-:Y:S01]  /*1760*/  SHF.L.U64.HI R7, R6.reuse, 0x2, R7 ;  /* 0x0000000206077819 */ /* 0x040fe20000010207 */
[----:B------:R-:W-:Y:S01]  /*1770*/  IMAD.SHL.U32 R6, R6, 0x4, RZ ;  /* 0x0000000406067824 */ /* 0x000fe200078e00ff */
[----:B------:R-:W-:Y:S01]  /*1780*/  LEA.HI.X R18, R2, R18, R3, 0x2, P0 ;  /* 0x0000001202127211 */ /* 0x000fe200000f1403 */
[----:B------:R-:W-:Y:S01]  /*1790*/  IMAD R27, R22, 0x8, R23 ;  /* 0x00000008161b7824 */ /* 0x000fe200078e0217 */
[-C--:B------:R-:W-:Y:S01]  /*17a0*/  IADD3 R21, P0, PT, R17, R0.reuse, RZ ;  /* 0x0000000011157210 */ /* 0x080fe20007f1e0ff */
[C---:B------:R-:W-:Y:S01]  /*17b0*/  IMAD.WIDE.U32 R6, R5.reuse, 0xc, R6 ;  /* 0x0000000c05067825 */ /* 0x040fe200078e0006 */
[----:B------:R-:W-:-:S03]  /*17c0*/  LEA R19, P1, R5, R0, 0x3 ;  /* 0x0000000005137211 */ /* 0x000fc600078218ff */
[----:B------:R-:W-:Y:S01]  /*17d0*/  IMAD.X R24, R20, 0x1, R18, P0 ;  /* 0x0000000114187824 */ /* 0x000fe200000e0612 */
[----:B------:R-:W-:Y:S01]  /*17e0*/  LEA.HI.X R26, R5, R18, RZ, 0x3, P1 ;  /* 0x00000012051a7211 */ /* 0x000fe200008f1cff */
[----:B------:R-:W-:Y:S02]  /*17f0*/  VIADD R28, R7, UR5 ;  /* 0x00000005071c7c36 */ /* 0x000fe40008000000 */
[----:B------:R-:W-:-:S07]  /*1800*/  IMAD R29, R22, 0xc, R23 ;  /* 0x0000000c161d7824 */ /* 0x000fce00078e0217 */
.L_x_585:
[C---:B------:R-:W-:Y:S02]  /*1810*/  IADD3 R12, P0, PT, R4.reuse, R0, RZ ;  /* 0x00000000040c7210 */ /* 0x040fe40007f1e0ff */
[----:B------:R-:W-:-:S03]  /*1820*/  IADD3 R8, P1, PT, R4, R21, RZ ;  /* 0x0000001504087210 */ /* 0x000fc60007f3e0ff */
[----:B------:R-:W-:Y:S01]  /*1830*/  IMAD.X R13, R16, 0x1, R18, P0 ;  /* 0x00000001100d7824 */ /* 0x000fe200000e0612 */
[----:B------:R-:W-:Y:S02]  /*1840*/  IADD3 R10, P0, PT, R4, R19, RZ ;  /* 0x00000013040a7210 */ /* 0x000fe40007f1e0ff */
[----:B------:R-:W-:Y:S02]  /*1850*/  IADD3.X R9, PT, PT, R16, R24, RZ, P1, !PT ;  /* 0x0000001810097210 */ /* 0x000fe40000ffe4ff */
[----:B------:R-:W-:Y:S01]  /*1860*/  IADD3 R14, P1, PT, R4, R6, RZ ;  /* 0x00000006040e7210 */ /* 0x000fe20007f3e0ff */
[C---:B------:R-:W-:Y:S01]  /*1870*/  IMAD.X R11, R16.reuse, 0x1, R26, P0 ;  /* 0x00000001100b7824 */ /* 0x040fe200000e061a */
[----:B------:R-:W-:Y:S01]  /*1880*/  IADD3 R2, P0, PT, R17, R2, RZ ;  /* 0x0000000211027210 */ /* 0x000fe20007f1e0ff */
[----:B------:R-:W-:Y:S01]  /*1890*/  @!PT LDS RZ, [RZ] ;  /* 0x00000000fffff984 */ /* 0x000fe20000000800 */
[----:B------:R-:W-:Y:S01]  /*18a0*/  @!PT LDS RZ, [RZ] ;  /* 0x00000000fffff984 */ /* 0x000fe20000000800 */
[----:B------:R-:W-:Y:S01]  /*18b0*/  @!PT LDS RZ, [RZ] ;  /* 0x00000000fffff984 */ /* 0x000fe20000000800 */
[----:B------:R1:W-:Y:S02]  /*18c0*/  LDGSTS.E [R23+0x80], desc[UR20][R12.64] ;  /* 0x000800000c177fae */ /* 0x0003e4000b9a1014 */
[----:B------:R-:W-:Y:S01]  /*18d0*/  IMAD.X R15, R16, 0x1, R28, P1 ;  /* 0x00000001100f7824 */ /* 0x000fe200008e061c */
[C---:B------:R-:W-:Y:S01]  /*18e0*/  LEA R4, P1, R5.reuse, R4, 0x4 ;  /* 0x0000000405047211 */ /* 0x040fe200078220ff */
[----:B------:R-:W-:Y:S01]  /*18f0*/  IMAD.X R3, R20, 0x1, R3, P0 ;  /* 0x0000000114037824 */ /* 0x000fe200000e0603 */
[----:B------:R-:W-:Y:S01]  /*1900*/  ISETP.GE.U32.AND P0, PT, R2, UR7, PT ;  /* 0x0000000702007c0c */ /* 0x000fe2000bf06070 */
[----:B------:R2:W-:Y:S01]  /*1910*/  LDGSTS.E [R25+0x80], desc[UR20][R8.64] ;  /* 0x0008000008197fae */ /* 0x0005e2000b9a1014 */
[----:B------:R-:W-:-:S02]  /*1920*/  LEA.HI.X R16, R5, R16, RZ, 0x4, P1 ;  /* 0x0000001005107211 */ /* 0x000fc400008f24ff */
[----:B------:R-:W-:Y:S01]  /*1930*/  ISETP.GE.U32.AND.EX P0, PT, R3, UR13, PT, P0 ;  /* 0x0000000d03007c0c */ /* 0x000fe2000bf06100 */
[----:B------:R3:W-:Y:S01]  /*1940*/  LDGSTS.E [R27+0x80], desc[UR20][R10.64] ;  /* 0x000800000a1b7fae */ /* 0x0007e2000b9a1014 */
[----:B-1----:R-:W-:-:S03]  /*1950*/  IMAD R23, R22, 0x10, R23 ;  /* 0x0000001016177824 */ /* 0x002fc600078e0217 */
[----:B------:R1:W-:Y:S01]  /*1960*/  LDGSTS.E [R29+0x80], desc[UR20][R14.64] ;  /* 0x000800000e1d7fae */ /* 0x0003e2000b9a1014 */
[C---:B--2---:R-:W-:Y:S01]  /*1970*/  IMAD R25, R22.reuse, 0x10, R25 ;  /* 0x0000001016197824 */ /* 0x044fe200078e0219 */
[C---:B---3--:R-:W-:Y:S01]  /*1980*/  LEA R27, R22.reuse, R27, 0x4 ;  /* 0x0000001b161b7211 */ /* 0x048fe200078e20ff */
[----:B-1----:R-:W-:-:S05]  /*1990*/  IMAD R29, R22, 0x10, R29 ;  /* 0x00000010161d7824 */ /* 0x002fca00078e021d */
[----:B------:R-:W-:Y:S05]  /*19a0*/  @!P0 BRA `(.L_x_585) ;  /* 0xfffffffc00988947 */ /* 0x000fea000383ffff */
.L_x_578:
[----:B------:R-:W-:Y:S05]  /*19b0*/  BSYNC.RECONVERGENT B0 ;  /* 0x0000000000007941 */ /* 0x000fea0003800200 */
.L_x_577:
[----:B------:R-:W0:Y:S01]  /*19c0*/  LDGDEPBAR ;  /* 0x00000000000079af */ /* 0x000e220000000000 */
[----:B------:R-:W-:-:S04]  /*19d0*/  DEPBAR.LE SB0, 0x0 ;  /* 0x000080000000791a */ /* 0x000fc80000000000 */
[----:B------:R-:W-:Y:S06]  /*19e0*/  BAR.SYNC.DEFER_BLOCKING 0x0 ;  /* 0x0000000000007b1d */ /* 0x000fec0000010000 */
.L_x_567:
[----:B------:R-:W-:-:S09]  /*19f0*/  UISETP.GT.AND UP0, UPT, UR24, UR6, UPT ;  /* 0x000000061800728c */ /* 0x000fd2000bf04270 */
[----:B------:R-:W-:Y:S05]  /*1a00*/  BRA.U UP0, `(.L_x_586) ;  /* 0x0000000100807547 */ /* 0x000fea000b800000 */
[----:B------:R-:W1:Y:S02]  /*1a10*/  LDC R3, c[0x0][0x384] ;  /* 0x0000e100ff037b82 */ /* 0x000e640000000800 */
[----:B-1----:R-:W-:-:S13]  /*1a20*/  ISETP.GE.AND P0, PT, R3, 0x1, PT ;  /* 0x000000010300780c */ /* 0x002fda0003f06270 */
[----:B------:R-:W-:Y:S05]  /*1a30*/  @!P0 EXIT ;  /* 0x000000000000894d */ /* 0x000fea0003800000 */
[----:B------:R-:W1:Y:S01]  /*1a40*/  S2R R7, SR_CgaCtaId ;  /* 0x0000000000077919 */ /* 0x000e620000008800 */
[----:B------:R-:W2:Y:S01]  /*1a50*/  LDC R0, c[0x0][0x3b0] ;  /* 0x0000ec00ff007b82 */ /* 0x000ea20000000800 */
[----:B------:R-:W3:Y:S01]  /*1a60*/  LDCU UR6, c[0x0][0x3a0] ;  /* 0x00007400ff0677ac */ /* 0x000ee20008000800 */
[----:B------:R-:W-:Y:S01]  /*1a70*/  MOV R2, 0x400 ;  /* 0x0000040000027802 */ /* 0x000fe20000000f00 */
[----:B------:R-:W4:Y:S01]  /*1a80*/  S2R R5, SR_TID.X ;  /* 0x0000000000057919 */ /* 0x000f220000002100 */
[----:B------:R-:W5:Y:S03]  /*1a90*/  LDCU.64 UR4, c[0x0][0x390] ;  /* 0x00007200ff0477ac */ /* 0x000f660008000a00 */
[----:B------:R-:W-:Y:S01]  /*1aa0*/  VIADD R2, R2, 0x80 ;  /* 0x0000008002027836 */ /* 0x000fe20000000000 */
[----:B-----5:R-:W-:Y:S01]  /*1ab0*/  UIMAD.WIDE UR4, UR22, 0x4, UR4 ;  /* 0x00000004160478a5 */ /* 0x020fe2000f8e0204 */
[----:B--2---:R-:W-:-:S03]  /*1ac0*/  IMAD R0, R3, 0x200, R0 ;  /* 0x0000020003007824 */ /* 0x004fc600078e0200 */
[----:B-1----:R-:W-:Y:S01]  /*1ad0*/  LEA R7, R7, R2, 0x18 ;  /* 0x0000000207077211 */ /* 0x002fe200078ec0ff */
[C---:B----4-:R-:W-:Y:S01]  /*1ae0*/  IMAD R0, R5.reuse, 0x4, R0 ;  /* 0x0000000405007824 */ /* 0x050fe200078e0200 */
[----:B---3--:R-:W-:-:S04]  /*1af0*/  LEA R2, R5, UR6, 0x2 ;  /* 0x0000000605027c11 */ /* 0x008fc8000f8e10ff */
[----:B------:R-:W-:Y:S01]  /*1b00*/  IADD3 R4, PT, PT, R0, 0x80, R7 ;  /* 0x0000008000047810 */ /* 0x000fe20007ffe007 */
[----:B------:R-:W-:Y:S01]  /*1b10*/  IMAD.IADD R6, R7, 0x1, R2 ;  /* 0x0000000107067824 */ /* 0x000fe200078e0202 */
[----:B------:R-:W-:-:S07]  /*1b20*/  IADD3 R0, PT, PT, -R3, RZ, RZ ;  /* 0x000000ff03007210 */ /* 0x000fce0007ffe1ff */
.L_x_587:
[----:B-1----:R-:W-:Y:S01]  /*1b30*/  LDS R7, [R6] ;  /* 0x0000000006077984 */ /* 0x002fe20000000800 */
[----:B------:R-:W-:Y:S02]  /*1b40*/  VIADD R0, R0, 0x1 ;  /* 0x0000000100007836 */ /* 0x000fe40000000000 */
[----:B------:R-:W-:Y:S01]  /*1b50*/  IMAD.U32 R2, RZ, RZ, UR4 ;  /* 0x00000004ff027e24 */ /* 0x000fe2000f8e00ff */
[----:B------:R-:W1:Y:S01]  /*1b60*/  LDS R8, [R4] ;  /* 0x0000000004087984 */ /* 0x000e620000000800 */
[----:B------:R-:W-:Y:S01]  /*1b70*/  IMAD.U32 R3, RZ, RZ, UR5 ;  /* 0x00000005ff037e24 */ /* 0x000fe2000f8e00ff */
[----:B------:R-:W-:Y:S01]  /*1b80*/  ISETP.NE.AND P0, PT, R0, RZ, PT ;  /* 0x000000ff0000720c */ /* 0x000fe20003f05270 */
[----:B------:R-:W-:-:S04]  /*1b90*/  IMAD.WIDE R2, R5, 0x4, R2 ;  /* 0x0000000405027825 */ /* 0x000fc800078e0202 */
[----:B-1----:R-:W-:-:S05]  /*1ba0*/  IMAD.IADD R7, R7, 0x1, -R8 ;  /* 0x0000000107077824 */ /* 0x002fca00078e0a08 */
[----:B------:R1:W-:Y:S03]  /*1bb0*/  STG.E desc[UR20][R2.64], R7 ;  /* 0x0000000702007986 */ /* 0x0003e6000c101914 */
[----:B------:R-:W-:Y:S05]  /*1bc0*/  @!P0 EXIT ;  /* 0x000000000000894d */ /* 0x000fea0003800000 */
[----:B------:R-:W-:Y:S01]  /*1bd0*/  VIADD R4, R4, 0x200 ;  /* 0x0000020004047836 */ /* 0x000fe20000000000 */
[----:B------:R-:W-:Y:S01]  /*1be0*/  IADD3 R6, PT, PT, R6, 0x200, RZ ;  /* 0x0000020006067810 */ /* 0x000fe20007ffe0ff */
[----:B------:R-:W-:Y:S01]  /*1bf0*/  VIADD R5, R5, 0x80 ;  /* 0x0000008005057836 */ /* 0x000fe20000000000 */
[----:B------:R-:W-:Y:S06]  /*1c00*/  BRA `(.L_x_587) ;  /* 0xfffffffc00c87947 */ /* 0x000fec000383ffff */
.L_x_586:
        /* <DEDUP_REMOVED lines=10> */
[----:B----4-:R-:W-:Y:S01]  /*1cb0*/  UIMAD.WIDE UR4, UR22, 0x4, UR4 ;  /* 0x00000004160478a5 */ /* 0x010fe2000f8e0204 */
[C---:B--2---:R-:W-:Y:S01]  /*1cc0*/  IMAD R2, R0.reuse, 0x200, R3 ;  /* 0x0000020000027824 */ /* 0x044fe200078e0203 */
[----:B------:R-:W-:-:S02]  /*1cd0*/  IADD3 R0, PT, PT, -R0, RZ, RZ ;  /* 0x000000ff00007210 */ /* 0x000fc40007ffe1ff */
[----:B-1----:R-:W-:Y:S02]  /*1ce0*/  LEA R7, R7, R4, 0x18 ;  /* 0x0000000407077211 */ /* 0x002fe400078ec0ff */
[C---:B---3--:R-:W-:Y:S01]  /*1cf0*/  LEA R6, R5.reuse, UR6, 0x2 ;  /* 0x0000000605067c11 */ /* 0x048fe2000f8e10ff */
[----:B------:R-:W-:-:S04]  /*1d00*/  IMAD R2, R5, 0x4, R2 ;  /* 0x0000000405027824 */ /* 0x000fc800078e0202 */
[----:B------:R-:W-:Y:S01]  /*1d10*/  IMAD.IADD R6, R7, 0x1, R6 ;  /* 0x0000000107067824 */ /* 0x000fe200078e0206 */
[----:B------:R-:W-:-:S07]  /*1d20*/  IADD3 R4, PT, PT, R2, 0x80, R7 ;  /* 0x0000008002047810 */ /* 0x000fce0007ffe007 */
.L_x_588:
[----:B------:R-:W-:Y:S01]  /*1d30*/  ISETP.GE.AND P0, PT, R5, UR23, PT ;  /* 0x0000001705007c0c */ /* 0x000fe2000bf06270 */
        /* <DEDUP_REMOVED lines=14> */
        .weak           $__internal_5_$__cuda_sm20_div_u64
        .type           $__internal_5_$__cuda_sm20_div_u64,@function
        .size           $__internal_5_$__cuda_sm20_div_u64,(.L_x_1562 - $__internal_5_$__cuda_sm20_div_u64)
$__internal_5_$__cuda_sm20_div_u64:
        /* <DEDUP_REMOVED lines=11> */
[----:B------:R-:W-:Y:S01]  /*1ed0*/  IMAD.X R19, RZ, RZ, ~R13, P0 ;  /* 0x000000ffff137224 */ /* 0x000fe200000e0e0d */
[----:B------:R-:W-:-:S03]  /*1ee0*/  MOV R13, R6 ;  /* 0x00000006000d7202 */ /* 0x000fc60000000f00 */
        /* <DEDUP_REMOVED lines=28> */
[----:B------:R-:W-:-:S03]  /*20b0*/  IMAD.WIDE.U32 R6, R12, R5, RZ ;  /* 0x000000050c067225 */ /* 0x000fc600078e00ff */
[----:B------:R-:W-:Y:S01]  /*20c0*/  IADD3.X R14, PT, PT, RZ, R11, RZ, P1, !PT ;  /* 0x0000000bff0e7210 */ /* 0x000fe20000ffe4ff */
[----:B------:R-:W-:Y:S01]  /*20d0*/  IMAD R7, R12, UR4, R7 ;  /* 0x000000040c077c24 */ /* 0x000fe2000f8e0207 */
[----:B------:R-:W-:Y:S02]  /*20e0*/  IADD3 R16, P1, PT, -R6, R9, RZ ;  /* 0x0000000906107210 */ /* 0x000fe40007f3e1ff */
[----:B------:R-:W-:Y:S01]  /*20f0*/  IADD3 R9, P2, PT, R12, 0x1, RZ ;  /* 0x000000010c097810 */ /* 0x000fe20007f5e0ff */
[-C--:B------:R-:W-:Y:S01]  /*2100*/  IMAD R7, R14, R5.reuse, R7 ;  /* 0x000000050e077224 */ /* 0x080fe200078e0207 */
[----:B------:R-:W-:-:S03]  /*2110*/  ISETP.GE.U32.AND P0, PT, R16, R5, PT ;  /* 0x000000051000720c */ /* 0x000fc60003f06070 */
        /* <DEDUP_REMOVED lines=20> */
[----:B------:R-:W-:Y:S06]  /*2260*/  RET.REL.NODEC R8 `(_ZN3cub18CUB_300001_SM_10006detail9transform16transform_kernelINS2_10policy_hubILb0EN4cuda3std3__45tupleIJN6thrust24THRUST_300001_SM_1000_NS6detail15normal_iteratorINSA_10device_ptrIjEEEESF_EEEE10policy1000EiNS7_5minusIjEENSC_INSD_IiEEEEJPjSN_EEEvT0_iT1_T2_DpNS2_10kernel_argIT3_EE) ;  /* 0xffffffdc08647950 */ /* 0x000fec0003c3ffff */
.L_x_589:
        /* <DEDUP_REMOVED lines=9> */
.L_x_1562:


//--------------------- .text._ZN3cub18CUB_300001_SM_10006detail8for_each13static_kernelINS2_12policy_hub_t12policy_500_tElNS2_12op_wrapper_tIlN6thrust24THRUST_300001_SM_1000_NS6system6detail7generic6detail21binary_search_functorINS8_6detail15normal_iteratorINS8_10device_ptrIiEEEENSC_18binary_search_lessENSC_3ubfEEENS8_12zip_iteratorIN4cuda3std3__45tupleIJNS8_17counting_iteratorIjNS8_11use_defaultESS_SS_EENSF_INSG_IjEEEEEEEEEEEEEvT0_T1_ --------------------------
	.section	.text._ZN3cub18CUB_300001_SM_10006detail8for_each13static_kernelINS2_12policy_hub_t12policy_500_tElNS2_12op_wrapper_tIlN6thrust24THRUST_300001_SM_1000_NS6system6detail7generic6detail21binary_search_functorINS8_6detail15normal_iteratorINS8_10device_ptrIiEEEENSC_18binary_search_lessENSC_3ubfEEENS8_12zip_iteratorIN4cuda3std3__45tupleIJNS8_17counting_iteratorIjNS8_11use_defaultESS_SS_EENSF_INSG_IjEEEEEEEEEEEEEvT0_T1_,"ax",@progbits
	.align	128
        .global         _ZN3cub18CUB_300001_SM_10006detail8for_each13static_kernelINS2_12policy_hub_t12policy_500_tElNS2_12op_wrapper_tIlN6thrust24THRUST_300001_SM_1000_NS6system6detail7generic6detail21binary_search_functorINS8_6detail15normal_iteratorINS8_10device_ptrIiEEEENSC_18binary_search_lessENSC_3ubfEEENS8_12zip_iteratorIN4cuda3std3__45tupleIJNS8_17counting_iteratorIjNS8_11use_defaultESS_SS_EENSF_INSG_IjEEEEEEEEEEEEEvT0_T1_
        .type           _ZN3cub18CUB_300001_SM_10006detail8for_each13static_kernelINS2_12policy_hub_t12policy_500_tElNS2_12op_wrapper_tIlN6thrust24THRUST_300001_SM_1000_NS6system6detail7generic6detail21binary_search_functorINS8_6detail15normal_iteratorINS8_10device_ptrIiEEEENSC_18binary_search_lessENSC_3ubfEEENS8_12zip_iteratorIN4cuda3std3__45tupleIJNS8_17counting_iteratorIjNS8_11use_defaultESS_SS_EENSF_INSG_IjEEEEEEEEEEEEEvT0_T1_,@function
        .size           _ZN3cub18CUB_300001_SM_10006detail8for_each13static_kernelINS2_12policy_hub_t12policy_500_tElNS2_12op_wrapper_tIlN6thrust24THRUST_300001_SM_1000_NS6system6detail7generic6detail21binary_search_functorINS8_6detail15normal_iteratorINS8_10device_ptrIiEEEENSC_18binary_search_lessENSC_3ubfEEENS8_12zip_iteratorIN4cuda3std3__45tupleIJNS8_17counting_iteratorIjNS8_11use_defaultESS_SS_EENSF_INSG_IjEEEEEEEEEEEEEvT0_T1_,(.L_x_1577 - _ZN3cub18CUB_300001_SM_10006detail8for_each13static_kernelINS2_12policy_hub_t12policy_500_tElNS2_12op_wrapper_tIlN6thrust24THRUST_300001_SM_1000_NS6system6detail7generic6detail21binary_search_functorINS8_6detail15normal_iteratorINS8_10device_ptrIiEEEENSC_18binary_search_lessENSC_3ubfEEENS8_12zip_iteratorIN4cuda3std3__45tupleIJNS8_17counting_iteratorIjNS8_11use_defaultESS_SS_EENSF_INSG_IjEEEEEEEEEEEEEvT0_T1_)
        .other          _ZN3cub18CUB_300001_SM_10006detail8for_each13static_kernelINS2_12policy_hub_t12policy_500_tElNS2_12op_wrapper_tIlN6thrust24THRUST_300001_SM_1000_NS6system6detail7generic6detail21binary_search_functorINS8_6detail15normal_iteratorINS8_10device_ptrIiEEEENSC_18binary_search_lessENSC_3ubfEEENS8_12zip_iteratorIN4cuda3std3__45tupleIJNS8_17counting_iteratorIjNS8_11use_defaultESS_SS_EENSF_INSG_IjEEEEEEEEEEEEEvT0_T1_,@"STO_CUDA_ENTRY STV_DEFAULT"
_ZN3cub18CUB_300001_SM_10006detail8for_each13static_kernelINS2_12policy_hub_t12policy_500_tElNS2_12op_wrapper_tIlN6thrust24THRUST_300001_SM_1000_NS6system6detail7generic6detail21binary_search_functorINS8_6detail15normal_iteratorINS8_10device_ptrIiEEEENSC_18binary_search_lessENSC_3ubfEEENS8_12zip_iteratorIN4cuda3std3__45tupleIJNS8_17counting_iteratorIjNS8_11use_defaultESS_SS_EENSF_INSG_IjEEEEEEEEEEEEEvT0_T1_:
.text._ZN3cub18CUB_300001_SM_10006detail8for_each13static_kernelINS2_12policy_hub_t12policy_500_tElNS2_12op_wrapper_tIlN6thrust24THRUST_300001_SM_1000_NS6system6detail7generic6detail21binary_search_functorINS8_6detail15normal_iteratorINS8_10device_ptrIiEEEENSC_18binary_search_lessENSC_3ubfEEENS8_12zip_iteratorIN4cuda3std3__45tupleIJNS8_17counting_iteratorIjNS8_11use_defaultESS_SS_EENSF_INSG_IjEEEEEEEEEEEEEvT0_T1_:
[----:B------:R-:W-:Y:S08]  /*0000*/  LDC R1, c[0x0][0x37c] ;  /* 0x0000df00ff017b82 */ /* 0x000ff00000000800 */
[----:B------:R-:W0:Y:S01]  /*0010*/  S2UR UR4, SR_CTAID.X ;  /* 0x00000000000479c3 */ /* 0x000e220000002500 */
[----:B------:R-:W1:Y:S01]  /*0020*/  LDCU.64 UR6, c[0x0][0x380] ;  /* 0x00007000ff0677ac */ /* 0x000e620008000a00 */
[----:B------:R-:W2:Y:S01]  /*0030*/  LDCU.64 UR10, c[0x0][0x358] ;  /* 0x00006b00ff0a77ac */ /* 0x000ea20008000a00 */
[----:B0-----:R-:W-:-:S04]  /*0040*/  UIMAD.WIDE.U32 UR4, UR4, 0x200, URZ ;  /* 0x00000200040478a5 */ /* 0x001fc8000f8e00ff */
[----:B-1----:R-:W-:-:S04]  /*0050*/  UIADD3 UR6, UP0, UPT, -UR4, UR6, URZ ;  /* 0x0000000604067290 */ /* 0x002fc8000ff1e1ff */
[----:B------:R-:W-:Y:S02]  /*0060*/  UIADD3.X UR7, UPT, UPT, ~UR5, UR7, URZ, UP0, !UPT ;  /* 0x0000000705077290 */ /* 0x000fe400087fe5ff */
[----:B------:R-:W-:-:S04]  /*0070*/  UISETP.GE.U32.AND UP0, UPT, UR6, 0x200, UPT ;  /* 0x000002000600788c */ /* 0x000fc8000bf06070 */
[----:B------:R-:W-:-:S09]  /*0080*/  UISETP.GE.AND.EX UP0, UPT, UR7, URZ, UPT, UP0 ;  /* 0x000000ff0700728c */ /* 0x000fd2000bf06300 */
[----:B--2---:R-:W-:Y:S05]  /*0090*/  BRA.U !UP0, `(.L_x_590) ;  /* 0x00000005084c7547 */ /* 0x004fea000b800000 */
[----:B------:R-:W0:Y:S01]  /*00a0*/  LDCU.64 UR6, c[0x0][0x3a0] ;  /* 0x00007400ff0677ac */ /* 0x000e220008000a00 */
[----:B------:R-:W1:Y:S01]  /*00b0*/  S2R R0, SR_TID.X ;  /* 0x0000000000007919 */ /* 0x000e620000002100 */
[----:B------:R-:W0:Y:S02]  /*00c0*/  LDCU.64 UR8, c[0x0][0x398] ;  /* 0x00007300ff0877ac */ /* 0x000e240008000a00 */
[----:B0-----:R-:W-:-:S04]  /*00d0*/  UIADD3 UR6, UP0, UPT, UR6, -UR8, URZ ;  /* 0x8000000806067290 */ /* 0x001fc8000ff1e0ff */
[----:B------:R-:W-:-:S04]  /*00e0*/  UIADD3.X UR7, UPT, UPT, UR7, ~UR9, URZ, UP0, !UPT ;  /* 0x8000000907077290 */ /* 0x000fc800087fe4ff */
[----:B------:R-:W-:Y:S02]  /*00f0*/  USHF.R.S64 UR6, UR6, 0x2, UR7 ;  /* 0x0000000206067899 */ /* 0x000fe40008001007 */
[----:B------:R-:W-:Y:S02]  /*0100*/  USHF.R.S32.HI UR7, URZ, 0x2, UR7 ;  /* 0x00000002ff077899 */ /* 0x000fe40008011407 */
[----:B------:R-:W-:-:S04]  /*0110*/  UISETP.GE.U32.AND UP0, UPT, UR6, 0x1, UPT ;  /* 0x000000010600788c */ /* 0x000fc8000bf06070 */
[----:B------:R-:W-:-:S09]  /*0120*/  UISETP.GE.AND.EX UP0, UPT, UR7, URZ, UPT, UP0 ;  /* 0x000000ff0700728c */ /* 0x000fd2000bf06300 */
[----:B-1----:R-:W-:Y:S05]  /*0130*/  BRA.U !UP0, `(.L_x_591) ;  /* 0x0000000508047547 */ /* 0x002fea000b800000 */
[----:B------:R-:W0:Y:S01]  /*0140*/  LDCU.64 UR14, c[0x0][0x390] ;  /* 0x00007200ff0e77ac */ /* 0x000e220008000a00 */
[----:B------:R-:W-:Y:S01]  /*0150*/  IADD3 R5, P0, PT, R0, UR4, RZ ;  /* 0x0000000400057c10 */ /* 0x000fe2000ff1e0ff */
[----:B------:R-:W-:Y:S01]  /*0160*/  IMAD.U32 R0, RZ, RZ, UR6 ;  /* 0x00000006ff007e24 */ /* 0x000fe2000f8e00ff */
[----:B------:R-:W-:Y:S01]  /*0170*/  BSSY.RECONVERGENT B0, `(.L_x_592) ;  /* 0x0000020000007945 */ /* 0x000fe20003800200 */
[----:B------:R-:W1:Y:S01]  /*0180*/  LDCU UR12, c[0x0][0x388] ;  /* 0x00007100ff0c77ac */ /* 0x000e620008000800 */
[----:B------:R-:W-:Y:S02]  /*0190*/  IMAD.MOV.U32 R17, RZ, RZ, RZ ;  /* 0x000000ffff117224 */ /* 0x000fe400078e00ff */
[----:B------:R-:W-:Y:S02]  /*01a0*/  IMAD.X R4, RZ, RZ, UR5, P0 ;  /* 0x00000005ff047e24 */ /* 0x000fe400080e06ff */
[----:B------:R-:W-:Y:S02]  /*01b0*/  IMAD.MOV.U32 R14, RZ, RZ, RZ ;  /* 0x000000ffff0e7224 */ /* 0x000fe400078e00ff */
[----:B------:R-:W-:Y:S01]  /*01c0*/  IMAD.MOV.U32 R13, RZ, RZ, R0 ;  /* 0x000000ffff0d7224 */ /* 0x000fe200078e0000 */
[----:B0-----:R-:W-:-:S04]  /*01d0*/  LEA R2, P0, R5, UR14, 0x2 ;  /* 0x0000000e05027c11 */ /* 0x001fc8000f8010ff */
[C---:B------:R-:W-:Y:S01]  /*01e0*/  LEA.HI.X R3, R5.reuse, UR15, R4, 0x2, P0 ;  /* 0x0000000f05037c11 */ /* 0x040fe200080f1404 */
[----:B------:R-:W-:Y:S02]  /*01f0*/  IMAD.U32 R4, RZ, RZ, UR7 ;  /* 0x00000007ff047e24 */ /* 0x000fe4000f8e00ff */
[----:B-1----:R-:W-:Y:S02]  /*0200*/  VIADD R5, R5, UR12 ;  /* 0x0000000c05057c36 */ /* 0x002fe40008000000 */
[----:B------:R-:W-:-:S07]  /*0210*/  IMAD.MOV.U32 R12, RZ, RZ, R4 ;  /* 0x000000ffff0c7224 */ /* 0x000fce00078e0004 */
.L_x_593:
[----:B------:R-:W-:-:S05]  /*0220*/  IADD3 R10, P0, PT, -R17, R13, RZ ;  /* 0x0000000d110a7210 */ /* 0x000fca0007f1e1ff */
[----:B------:R-:W-:-:S05]  /*0230*/  IMAD.X R11, R12, 0x1, ~R14, P0 ;  /* 0x000000010c0b7824 */ /* 0x000fca00000e0e0e */
[----:B------:R-:W-:-:S05]  /*0240*/  LEA.HI R10, P0, R11, R10, RZ, 0x1 ;  /* 0x0000000a0b0a7211 */ /* 0x000fca00078108ff */
[----:B------:R-:W-:-:S05]  /*0250*/  IMAD.X R11, RZ, RZ, R11, P0 ;  /* 0x000000ffff0b7224 */ /* 0x000fca00000e060b */
[--C-:B------:R-:W-:Y:S02]  /*0260*/  SHF.R.S64 R10, R10, 0x1, R11.reuse ;  /* 0x000000010a0a7819 */ /* 0x100fe4000000100b */
[----:B------:R-:W-:Y:S02]  /*0270*/  SHF.R.S32.HI R11, RZ, 0x1, R11 ;  /* 0x00000001ff0b7819 */ /* 0x000fe4000001140b */
[----:B------:R-:W-:-:S05]  /*0280*/  IADD3 R10, P0, PT, R17, R10, RZ ;  /* 0x0000000a110a7210 */ /* 0x000fca0007f1e0ff */
[----:B------:R-:W-:Y:S01]  /*0290*/  IMAD.X R11, R14, 0x1, R11, P0 ;  /* 0x000000010e0b7824 */ /* 0x000fe200000e060b */
[----:B------:R-:W-:-:S04]  /*02a0*/  LEA R6, P0, R10, UR8, 0x2 ;  /* 0x000000080a067c11 */ /* 0x000fc8000f8010ff */
[----:B------:R-:W-:-:S05]  /*02b0*/  LEA.HI.X R7, R10, UR9, R11, 0x2, P0 ;  /* 0x000000090a077c11 */ /* 0x000fca00080f140b */
[----:B------:R-:W2:Y:S01]  /*02c0*/  LDG.E R6, desc[UR10][R6.64] ;  /* 0x0000000a06067981 */ /* 0x000ea2000c1e1900 */
[----:B------:R-:W-:-:S05]  /*02d0*/  IADD3 R8, P1, PT, R10, 0x1, RZ ;  /* 0x000000010a087810 */ /* 0x000fca0007f3e0ff */
[----:B------:R-:W-:Y:S01]  /*02e0*/  IMAD.X R9, RZ, RZ, R11, P1 ;  /* 0x000000ffff097224 */ /* 0x000fe200008e060b */
[----:B--2---:R-:W-:-:S04]  /*02f0*/  ISETP.GE.U32.AND P0, PT, R5, R6, PT ;  /* 0x000000060500720c */ /* 0x004fc80003f06070 */
[----:B------:R-:W-:Y:S02]  /*0300*/  SEL R13, R10, R13, !P0 ;  /* 0x0000000d0a0d7207 */ /* 0x000fe40004000000 */
[----:B------:R-:W-:Y:S02]  /*0310*/  SEL R17, R17, R8, !P0 ;  /* 0x0000000811117207 */ /* 0x000fe40004000000 */
[----:B------:R-:W-:Y:S02]  /*0320*/  SEL R12, R11, R12, !P0 ;  /* 0x0000000c0b0c7207 */ /* 0x000fe40004000000 */
[----:B------:R-:W-:Y:S02]  /*0330*/  SEL R14, R14, R9, !P0 ;  /* 0x000000090e0e7207 */ /* 0x000fe40004000000 */
[----:B------:R-:W-:-:S04]  /*0340*/  ISETP.GE.U32.AND P0, PT, R17, R13, PT ;  /* 0x0000000d1100720c */ /* 0x000fc80003f06070 */
[----:B------:R-:W-:-:S13]  /*0350*/  ISETP.GE.AND.EX P0, PT, R14, R12, PT, P0 ;  /* 0x0000000c0e00720c */ /* 0x000fda0003f06300 */
[----:B------:R-:W-:Y:S05]  /*0360*/  @!P0 BRA `(.L_x_593) ;  /* 0xfffffffc00ac8947 */ /* 0x000fea000383ffff */
[----:B------:R-:W-:Y:S05]  /*0370*/  BSYNC.RECONVERGENT B0 ;  /* 0x0000000000007941 */ /* 0x000fea0003800200 */
.L_x_592:
[----:B------:R0:W-:Y:S01]  /*0380*/  STG.E desc[UR10][R2.64], R17 ;  /* 0x0000001102007986 */ /* 0x0001e2000c10190a */
[----:B------:R-:W-:Y:S01]  /*0390*/  BSSY.RECONVERGENT B0, `(.L_x_594) ;  /* 0x0000019000007945 */ /* 0x000fe20003800200 */
[----:B------:R-:W-:Y:S02]  /*03a0*/  VIADD R5, R5, 0x100 ;  /* 0x0000010005057836 */ /* 0x000fe40000000000 */
[----:B------:R-:W-:Y:S02]  /*03b0*/  IMAD.MOV.U32 R13, RZ, RZ, RZ ;  /* 0x000000ffff0d7224 */ /* 0x000fe400078e00ff */
[----:B------:R-:W-:-:S07]  /*03c0*/  IMAD.MOV.U32 R15, RZ, RZ, RZ ;  /* 0x000000ffff0f7224 */ /* 0x000fce00078e00ff */
.L_x_595:
[----:B------:R-:W-:-:S05]  /*03d0*/  IADD3 R11, P0, PT, R0, -R13, RZ ;  /* 0x8000000d000b7210 */ /* 0x000fca0007f1e0ff */
        /* <DEDUP_REMOVED lines=21> */
.L_x_594:
[----:B------:R-:W-:Y:S01]  /*0530*/  STG.E desc[UR10][R2.64+0x400], R13 ;  /* 0x0004000d02007986 */ /* 0x000fe2000c10190a */
[----:B------:R-:W-:Y:S05]  /*0540*/  EXIT ;  /* 0x000000000000794d */ /* 0x000fea0003800000 */
.L_x_591:
[----:B------:R-:W0:Y:S01]  /*0550*/  LDCU.64 UR6, c[0x0][0x390] ;  /* 0x00007200ff0677ac */ /* 0x000e220008000a00 */
[----:B------:R-:W-:-:S05]  /*0560*/  IADD3 R0, P0, PT, R0, UR4, RZ ;  /* 0x0000000400007c10 */ /* 0x000fca000ff1e0ff */
[----:B------:R-:W-:Y:S01]  /*0570*/  IMAD.X R3, RZ, RZ, UR5, P0 ;  /* 0x00000005ff037e24 */ /* 0x000fe200080e06ff */
[----:B0-----:R-:W-:-:S04]  /*0580*/  LEA R2, P0, R0, UR6, 0x2 ;  /* 0x0000000600027c11 */ /* 0x001fc8000f8010ff */
[----:B------:R-:W-:-:S05]  /*0590*/  LEA.HI.X R3, R0, UR7, R3, 0x2, P0 ;  /* 0x0000000700037c11 */ /* 0x000fca00080f1403 */
[----:B------:R-:W-:Y:S04]  /*05a0*/  STG.E desc[UR10][R2.64], RZ ;  /* 0x000000ff02007986 */ /* 0x000fe8000c10190a */
[----:B------:R-:W-:Y:S01]  /*05b0*/  STG.E desc[UR10][R2.64+0x400], RZ ;  /* 0x000400ff02007986 */ /* 0x000fe2000c10190a */
[----:B------:R-:W-:Y:S05]  /*05c0*/  EXIT ;  /* 0x000000000000794d */ /* 0x000fea0003800000 */
.L_x_590:
[----:B------:R-:W0:Y:S01]  /*05d0*/  LDCU.64 UR8, c[0x0][0x3a0] ;  /* 0x00007400ff0877ac */ /* 0x000e220008000a00 */
[----:B------:R-:W1:Y:S01]  /*05e0*/  S2R R13, SR_TID.X ;  /* 0x00000000000d7919 */ /* 0x000e620000002100 */
[----:B------:R-:W0:Y:S01]  /*05f0*/  LDCU.64 UR12, c[0x0][0x398] ;  /* 0x00007300ff0c77ac */ /* 0x000e220008000a00 */
[----:B------:R-:W-:Y:S02]  /*0600*/  USHF.R.S32.HI UR7, URZ, 0x1f, UR6 ;  /* 0x0000001fff077899 */ /* 0x000fe40008011406 */
[----:B0-----:R-:W-:-:S04]  /*0610*/  UIADD3 UR8, UP0, UPT, UR8, -UR12, URZ ;  /* 0x8000000c08087290 */ /* 0x001fc8000ff1e0ff */
[----:B------:R-:W-:-:S04]  /*0620*/  UIADD3.X UR9, UPT, UPT, UR9, ~UR13, URZ, UP0, !UPT ;  /* 0x8000000d09097290 */ /* 0x000fc800087fe4ff */
[----:B------:R-:W-:Y:S02]  /*0630*/  USHF.R.S64 UR8, UR8, 0x2, UR9 ;  /* 0x0000000208087899 */ /* 0x000fe40008001009 */
[----:B------:R-:W-:Y:S02]  /*0640*/  USHF.R.S32.HI UR9, URZ, 0x2, UR9 ;  /* 0x00000002ff097899 */ /* 0x000fe40008011409 */
[----:B------:R-:W-:-:S04]  /*0650*/  UISETP.GE.U32.AND UP0, UPT, UR8, 0x1, UPT ;  /* 0x000000010800788c */ /* 0x000fc8000bf06070 */
[----:B------:R-:W-:-:S09]  /*0660*/  UISETP.GE.AND.EX UP0, UPT, UR9, URZ, UPT, UP0 ;  /* 0x000000ff0900728c */ /* 0x000fd2000bf06300 */
[----:B-1----:R-:W-:Y:S05]  /*0670*/  BRA.U !UP0, `(.L_x_596) ;  /* 0x0000000508487547 */ /* 0x002fea000b800000 */
[----:B------:R-:W-:Y:S01]  /*0680*/  IMAD.U32 R0, RZ, RZ, UR7 ;  /* 0x00000007ff007e24 */ /* 0x000fe2000f8e00ff */
[----:B------:R-:W-:Y:S01]  /*0690*/  ISETP.LT.U32.AND P0, PT, R13, UR6, PT ;  /* 0x000000060d007c0c */ /* 0x000fe2000bf01070 */
[----:B------:R-:W-:Y:S01]  /*06a0*/  IMAD.U32 R4, RZ, RZ, UR9 ;  /* 0x00000009ff047e24 */ /* 0x000fe2000f8e00ff */
[----:B------:R-:W-:Y:S02]  /*06b0*/  BSSY.RECONVERGENT B0, `(.L_x_597) ;  /* 0x0000027000007945 */ /* 0x000fe40003800200 */
[----:B------:R-:W-:Y:S01]  /*06c0*/  ISETP.GT.AND.EX P0, PT, R0, RZ, PT, P0 ;  /* 0x000000ff0000720c */ /* 0x000fe20003f04300 */
[----:B------:R-:W-:-:S12]  /*06d0*/  IMAD.U32 R0, RZ, RZ, UR8 ;  /* 0x00000008ff007e24 */ /* 0x000fd8000f8e00ff */
[----:B------:R-:W-:Y:S05]  /*06e0*/  @!P0 BRA `(.L_x_598) ;  /* 0x00000000008c8947 */ /* 0x000fea0003800000 */
[----:B------:R-:W0:Y:S01]  /*06f0*/  LDCU UR8, c[0x0][0x388] ;  /* 0x00007100ff0877ac */ /* 0x000e220008000800 */
[----:B------:R-:W-:Y:S01]  /*0700*/  IADD3 R14, P0, PT, R13, UR4, RZ ;  /* 0x000000040d0e7c10 */ /* 0x000fe2000ff1e0ff */
[----:B------:R-:W-:Y:S01]  /*0710*/  BSSY.RECONVERGENT B1, `(.L_x_599) ;  /* 0x000001c000017945 */ /* 0x000fe20003800200 */
[----:B------:R-:W-:Y:S02]  /*0720*/  IMAD.MOV.U32 R11, RZ, RZ, RZ ;  /* 0x000000ffff0b7224 */ /* 0x000fe400078e00ff */
[----:B------:R-:W-:Y:S02]  /*0730*/  IMAD.MOV.U32 R12, RZ, RZ, RZ ;  /* 0x000000ffff0c7224 */ /* 0x000fe400078e00ff */
[----:B------:R-:W-:Y:S02]  /*0740*/  IMAD.MOV.U32 R10, RZ, RZ, R0 ;  /* 0x000000ffff0a7224 */ /* 0x000fe400078e0000 */
[----:B------:R-:W-:Y:S02]  /*0750*/  IMAD.MOV.U32 R9, RZ, RZ, R4 ;  /* 0x000000ffff097224 */ /* 0x000fe400078e0004 */
[----:B------:R-:W-:-:S02]  /*0760*/  IMAD.X R15, RZ, RZ, UR5, P0 ;  /* 0x00000005ff0f7e24 */ /* 0x000fc400080e06ff */
[----:B0-----:R-:W-:-:S07]  /*0770*/  VIADD R17, R14, UR8 ;  /* 0x000000080e117c36 */ /* 0x001fce0008000000 */
.L_x_600:
        /* <DEDUP_REMOVED lines=22> */
.L_x_599:
[----:B------:R-:W0:Y:S02]  /*08e0*/  LDCU.64 UR8, c[0x0][0x390] ;  /* 0x00007200ff0877ac */ /* 0x000e240008000a00 */
[----:B0-----:R-:W-:-:S04]  /*08f0*/  LEA R2, P0, R14, UR8, 0x2 ;  /* 0x000000080e027c11 */ /* 0x001fc8000f8010ff */
[----:B------:R-:W-:-:S05]  /*0900*/  LEA.HI.X R3, R14, UR9, R15, 0x2, P0 ;  /* 0x000000090e037c11 */ /* 0x000fca00080f140f */
[----:B------:R0:W-:Y:S04]  /*0910*/  STG.E desc[UR10][R2.64], R11 ;  /* 0x0000000b02007986 */ /* 0x0001e8000c10190a */
.L_x_598:
[----:B------:R-:W-:Y:S05]  /*0920*/  BSYNC.RECONVERGENT B0 ;  /* 0x0000000000007941 */ /* 0x000fea0003800200 */
.L_x_597:
[----:B0-----:R-:W-:Y:S02]  /*0930*/  VIADD R2, R13, 0x100 ;  /* 0x000001000d027836 */ /* 0x001fe40000000000 */
[----:B------:R-:W-:-:S03]  /*0940*/  IMAD.U32 R3, RZ, RZ, UR7 ;  /* 0x00000007ff037e24 */ /* 0x000fc6000f8e00ff */
[----:B------:R-:W-:-:S04]  /*0950*/  ISETP.LT.U32.AND P0, PT, R2, UR6, PT ;  /* 0x0000000602007c0c */ /* 0x000fc8000bf01070 */
[----:B------:R-:W-:-:S13]  /*0960*/  ISETP.GT.AND.EX P0, PT, R3, RZ, PT, P0 ;  /* 0x000000ff0300720c */ /* 0x000fda0003f04300 */
[----:B------:R-:W-:Y:S05]  /*0970*/  @!P0 EXIT ;  /* 0x000000000000894d */ /* 0x000fea0003800000 */
[----:B------:R-:W0:Y:S01]  /*0980*/  LDCU.64 UR8, c[0x0][0x390] ;  /* 0x00007200ff0877ac */ /* 0x000e220008000a00 */
[----:B------:R-:W-:Y:S01]  /*0990*/  IADD3 R5, P0, PT, R2, UR4, RZ ;  /* 0x0000000402057c10 */ /* 0x000fe2000ff1e0ff */
[----:B------:R-:W-:Y:S01]  /*09a0*/  BSSY.RECONVERGENT B0, `(.L_x_601) ;  /* 0x000001d000007945 */ /* 0x000fe20003800200 */
[----:B------:R-:W-:Y:S01]  /*09b0*/  IMAD.MOV.U32 R13, RZ, RZ, RZ ;  /* 0x000000ffff0d7224 */ /* 0x000fe200078e00ff */
[----:B------:R-:W1:Y:S01]  /*09c0*/  LDCU UR6, c[0x0][0x388] ;  /* 0x00007100ff0677ac */ /* 0x000e620008000800 */
[----:B------:R-:W-:Y:S02]  /*09d0*/  IMAD.MOV.U32 R15, RZ, RZ, RZ ;  /* 0x000000ffff0f7224 */ /* 0x000fe400078e00ff */
[----:B------:R-:W-:Y:S01]  /*09e0*/  IMAD.X R6, RZ, RZ, UR5, P0 ;  /* 0x00000005ff067e24 */ /* 0x000fe200080e06ff */
[----:B0-----:R-:W-:-:S04]  /*09f0*/  LEA R2, P0, R5, UR8, 0x2 ;  /* 0x0000000805027c11 */ /* 0x001fc8000f8010ff */
[C---:B------:R-:W-:Y:S01]  /*0a00*/  LEA.HI.X R3, R5.reuse, UR9, R6, 0x2, P0 ;  /* 0x0000000905037c11 */ /* 0x040fe200080f1406 */
[----:B-1----:R-:W-:-:S08]  /*0a10*/  VIADD R5, R5, UR6 ;  /* 0x0000000605057c36 */ /* 0x002fd00008000000 */
.L_x_602:
        /* <DEDUP_REMOVED lines=22> */
.L_x_601:
[----:B------:R-:W-:Y:S01]  /*0b80*/  STG.E desc[UR10][R2.64], R13 ;  /* 0x0000000d02007986 */ /* 0x000fe2000c10190a */
[----:B------:R-:W-:Y:S05]  /*0b90*/  EXIT ;  /* 0x000000000000794d */ /* 0x000fea0003800000 */
.L_x_596:
[----:B------:R-:W0:Y:S01]  /*0ba0*/  LDCU.64 UR8, c[0x0][0x390] ;  /* 0x00007200ff0877ac */ /* 0x000e220008000a00 */
[----:B------:R-:W-:Y:S01]  /*0bb0*/  IMAD.U32 R2, RZ, RZ, UR7 ;  /* 0x00000007ff027e24 */ /* 0x000fe2000f8e00ff */
[C---:B------:R-:W-:Y:S02]  /*0bc0*/  IADD3 R0, P1, PT, R13.reuse, UR4, RZ ;  /* 0x000000040d007c10 */ /* 0x040fe4000ff3e0ff */
[C---:B------:R-:W-:Y:S01]  /*0bd0*/  ISETP.LT.U32.AND P0, PT, R13.reuse, UR6, PT ;  /* 0x000000060d007c0c */ /* 0x040fe2000bf01070 */
[----:B------:R-:W-:Y:S02]  /*0be0*/  VIADD R13, R13, 0x100 ;  /* 0x000001000d0d7836 */ /* 0x000fe40000000000 */
[----:B------:R-:W-:Y:S01]  /*0bf0*/  IMAD.X R3, RZ, RZ, UR5, P1 ;  /* 0x00000005ff037e24 */ /* 0x000fe200088e06ff */
[----:B------:R-:W-:Y:S02]  /*0c00*/  ISETP.GT.AND.EX P0, PT, R2, RZ, PT, P0 ;  /* 0x000000ff0200720c */ /* 0x000fe40003f04300 */
[----:B------:R-:W-:-:S02]  /*0c10*/  ISETP.LT.U32.AND P1, PT, R13, UR6, PT ;  /* 0x000000060d007c0c */ /* 0x000fc4000bf21070 */
[----:B0-----:R-:W-:-:S04]  /*0c20*/  LEA R2, P2, R0, UR8, 0x2 ;  /* 0x0000000800027c11 */ /* 0x001fc8000f8410ff */
[----:B------:R-:W-:Y:S01]  /*0c30*/  LEA.HI.X R3, R0, UR9, R3, 0x2, P2 ;  /* 0x0000000900037c11 */ /* 0x000fe200090f1403 */
[----:B------:R-:W-:-:S04]  /*0c40*/  IMAD.U32 R0, RZ, RZ, UR7 ;  /* 0x00000007ff007e24 */ /* 0x000fc8000f8e00ff */
[----:B------:R0:W-:Y:S01]  /*0c50*/  @P0 STG.E desc[UR10][R2.64], RZ ;  /* 0x000000ff02000986 */ /* 0x0001e2000c10190a */
[----:B------:R-:W-:-:S13]  /*0c60*/  ISETP.GT.AND.EX P1, PT, R0, RZ, PT, P1 ;  /* 0x000000ff0000720c */ /* 0x000fda0003f24310 */
[----:B0-----:R-:W-:Y:S05]  /*0c70*/  @!P1 EXIT ;  /* 0x000000000000994d */ /* 0x001fea0003800000 */
[----:B------:R-:W-:Y:S01]  /*0c80*/  STG.E desc[UR10][R2.64+0x400], RZ ;  /* 0x000400ff02007986 */ /* 0x000fe2000c10190a */
[----:B------:R-:W-:Y:S05]  /*0c90*/  EXIT ;  /* 0x000000000000794d */ /* 0x000fea0003800000 */
.L_x_603:
        /* <DEDUP_REMOVED lines=14> */
.L_x_1577:


//--------------------- .text._ZN3cub18CUB_300001_SM_10006detail8for_each13static_kernelINS2_12policy_hub_t12policy_500_tElNS2_12op_wrapper_tIlN6thrust24THRUST_300001_SM_1000_NS6system6detail7generic6detail21binary_search_functorINS8_6detail15normal_iteratorINS8_10device_ptrIiEEEENSC_18binary_search_lessENSC_3lbfEEENS8_12zip_iteratorIN4cuda3std3__45tupleIJNS8_17counting_iteratorIjNS8_11use_defaultESS_SS_EENSF_INSG_IjEEEEEEEEEEEEEvT0_T1_ --------------------------
	.section	.text._ZN3cub18CUB_300001_SM_10006detail8for_each13static_kernelINS2_12policy_hub_t12policy_500_tElNS2_12op_wrapper_tIlN6thrust24THRUST_300001_SM_1000_NS6system6detail7generic6detail21binary_search_functorINS8_6detail15normal_iteratorINS8_10device_ptrIiEEEENSC_18binary_search_lessENSC_3lbfEEENS8_12zip_iteratorIN4cuda3std3__45tupleIJNS8_17counting_iteratorIjNS8_11use_defaultESS_SS_EENSF_INSG_IjEEEEEEEEEEEEEvT0_T1_,"ax",@progbits
	.align	128
        .global         _ZN3cub18CUB_300001_SM_10006detail8for_each13static_kernelINS2_12policy_hub_t12policy_500_tElNS2_12op_wrapper_tIlN6thrust24THRUST_300001_SM_1000_NS6system6detail7generic6detail21binary_search_functorINS8_6detail15normal_iteratorINS8_10device_ptrIiEEEENSC_18binary_search_lessENSC_3lbfEEENS8_12zip_iteratorIN4cuda3std3__45tupleIJNS8_17counting_iteratorIjNS8_11use_defaultESS_SS_EENSF_INSG_IjEEEEEEEEEEEEEvT0_T1_
        .type           _ZN3cub18CUB_300001_SM_10006detail8for_each13static_kernelINS2_12policy_hub_t12policy_500_tElNS2_12op_wrapper_tIlN6thrust24THRUST_300001_SM_1000_NS6system6detail7generic6detail21binary_search_functorINS8_6detail15normal_iteratorINS8_10device_ptrIiEEEENSC_18binary_search_lessENSC_3lbfEEENS8_12zip_iteratorIN4cuda3std3__45tupleIJNS8_17counting_iteratorIjNS8_11use_defaultESS_SS_EENSF_INSG_IjEEEEEEEEEEEEEvT0_T1_,@function
        .size           _ZN3cub18CUB_300001_SM_10006detail8for_each13static_kernelINS2_12policy_hub_t12policy_500_tElNS2_12op_wrapper_tIlN6thrust24THRUST_300001_SM_1000_NS6system6detail7generic6detail21binary_search_functorINS8_6detail15normal_iteratorINS8_10device_ptrIiEEEENSC_18binary_search_lessENSC_3lbfEEENS8_12zip_iteratorIN4cuda3std3__45tupleIJNS8_17counting_iteratorIjNS8_11use_defaultESS_SS_EENSF_INSG_IjEEEEEEEEEEEEEvT0_T1_,(.L_x_1578 - _ZN3cub18CUB_300001_SM_10006detail8for_each13static_kernelINS2_12policy_hub_t12policy_500_tElNS2_12op_wrapper_tIlN6thrust24THRUST_300001_SM_1000_NS6system6detail7generic6detail21binary_search_functorINS8_6detail15normal_iteratorINS8_10device_ptrIiEEEENSC_18binary_search_lessENSC_3lbfEEENS8_12zip_iteratorIN4cuda3std3__45tupleIJNS8_17counting_iteratorIjNS8_11use_defaultESS_SS_EENSF_INSG_IjEEEEEEEEEEEEEvT0_T1_)
        .other          _ZN3cub18CUB_300001_SM_10006detail8for_each13static_kernelINS2_12policy_hub_t12policy_500_tElNS2_12op_wrapper_tIlN6thrust24THRUST_300001_SM_1000_NS6system6detail7generic6detail21binary_search_functorINS8_6detail15normal_iteratorINS8_10device_ptrIiEEEENSC_18binary_search_lessENSC_3lbfEEENS8_12zip_iteratorIN4cuda3std3__45tupleIJNS8_17counting_iteratorIjNS8_11use_defaultESS_SS_EENSF_INSG_IjEEEEEEEEEEEEEvT0_T1_,@"STO_CUDA_ENTRY STV_DEFAULT"
_ZN3cub18CUB_300001_SM_10006detail8for_each13static_kernelINS2_12policy_hub_t12policy_500_tElNS2_12op_wrapper_tIlN6thrust24THRUST_300001_SM_1000_NS6system6detail7generic6detail21binary_search_functorINS8_6detail15normal_iteratorINS8_10device_ptrIiEEEENSC_18binary_search_lessENSC_3lbfEEENS8_12zip_iteratorIN4cuda3std3__45tupleIJNS8_17counting_iteratorIjNS8_11use_defaultESS_SS_EENSF_INSG_IjEEEEEEEEEEEEEvT0_T1_:
.text._ZN3cub18CUB_300001_SM_10006detail8for_each13static_kernelINS2_12policy_hub_t12policy_500_tElNS2_12op_wrapper_tIlN6thrust24THRUST_300001_SM_1000_NS6system6detail7generic6detail21binary_search_functorINS8_6detail15normal_iteratorINS8_10device_ptrIiEEEENSC_18binary_search_lessENSC_3lbfEEENS8_12zip_iteratorIN4cuda3std3__45tupleIJNS8_17counting_iteratorIjNS8_11use_defaultESS_SS_EENSF_INSG_IjEEEEEEEEEEEEEvT0_T1_:
        /* <DEDUP_REMOVED lines=34> */
.L_x_607:
        /* <DEDUP_REMOVED lines=22> */
.L_x_606:
[----:B------:R0:W-:Y:S01]  /*0380*/  STG.E desc[UR10][R2.64], R17 ;  /* 0x0000001102007986 */ /* 0x0001e2000c10190a */
[----:B------:R-:W-:Y:S01]  /*0390*/  BSSY.RECONVERGENT B0, `(.L_x_608) ;  /* 0x0000019000007945 */ /* 0x000fe20003800200 */
[----:B------:R-:W-:Y:S02]  /*03a0*/  VIADD R5, R5, 0x100 ;  /* 0x0000010005057836 */ /* 0x000fe40000000000 */
[----:B------:R-:W-:Y:S02]  /*03b0*/  IMAD.MOV.U32 R13, RZ, RZ, RZ ;  /* 0x000000ffff0d7224 */ /* 0x000fe400078e00ff */
[----:B------:R-:W-:-:S07]  /*03c0*/  IMAD.MOV.U32 R15, RZ, RZ, RZ ;  /* 0x000000ffff0f7224 */ /* 0x000fce00078e00ff */
.L_x_609:
        /* <DEDUP_REMOVED lines=22> */
.L_x_608:
[----:B------:R-:W-:Y:S01]  /*0530*/  STG.E desc[UR10][R2.64+0x400], R13 ;  /* 0x0004000d02007986 */ /* 0x000fe2000c10190a */
[----:B------:R-:W-:Y:S05]  /*0540*/  EXIT ;  /* 0x000000000000794d */ /* 0x000fea0003800000 */
.L_x_605:
        /* <DEDUP_REMOVED lines=8> */
.L_x_604:
        /* <DEDUP_REMOVED lines=27> */
.L_x_614:
        /* <DEDUP_REMOVED lines=22> */
.L_x_613:
[----:B------:R-:W0:Y:S02]  /*08e0*/  LDCU.64 UR8, c[0x0][0x390] ;  /* 0x00007200ff0877ac */ /* 0x000e240008000a00 */
[----:B0-----:R-:W-:-:S04]  /*08f0*/  LEA R2, P0, R14, UR8, 0x2 ;  /* 0x000000080e027c11 */ /* 0x001fc8000f8010ff */
[----:B------:R-:W-:-:S05]  /*0900*/  LEA.HI.X R3, R14, UR9, R15, 0x2, P0 ;  /* 0x000000090e037c11 */ /* 0x000fca00080f140f */
[----:B------:R0:W-:Y:S04]  /*0910*/  STG.E desc[UR10][R2.64], R11 ;  /* 0x0000000b02007986 */ /* 0x0001e8000c10190a */
.L_x_612:
[----:B------:R-:W-:Y:S05]  /*0920*/  BSYNC.RECONVERGENT B0 ;  /* 0x0000000000007941 */ /* 0x000fea0003800200 */
.L_x_611:
        /* <DEDUP_REMOVED lines=15> */
.L_x_616:
        /* <DEDUP_REMOVED lines=22> */
.L_x_615:
[----:B------:R-:W-:Y:S01]  /*0b80*/  STG.E desc[UR10][R2.64], R13 ;  /* 0x0000000d02007986 */ /* 0x000fe2000c10190a */
[----:B------:R-:W-:Y:S05]  /*0b90*/  EXIT ;  /* 0x000000000000794d */ /* 0x000fea0003800000 */
.L_x_610:
        /* <DEDUP_REMOVED lines=16> */
.L_x_617:
        /* <DEDUP_REMOVED lines=14> */
.L_x_1578:


//--------------------- .text._ZN3cub18CUB_300001_SM_10006detail8for_each13static_kernelINS2_12policy_hub_t12policy_500_tEmN6thrust24THRUST_300001_SM_1000_NS8cuda_cub20__uninitialized_fill7functorINS7_10device_ptrIjEEjEEEEvT0_T1_ --------------------------
	.section	.text._ZN3cub18CUB_300001_SM_10006detail8for_each13static_kernelINS2_12policy_hub_t12policy_500_tEmN6thrust24THRUST_300001_SM_1000_NS8cuda_cub20__uninitialized_fill7functorINS7_10device_ptrIjEEjEEEEvT0_T1_,"ax",@progbits
	.align	128
        .global         _ZN3cub18CUB_300001_SM_10006detail8for_each13static_kernelINS2_12policy_hub_t12policy_500_tEmN6thrust24THRUST_300001_SM_1000_NS8cuda_cub20__uninitialized_fill7functorINS7_10device_ptrIjEEjEEEEvT0_T1_
        .type           _ZN3cub18CUB_300001_SM_10006detail8for_each13static_kernelINS2_12policy_hub_t12policy_500_tEmN6thrust24THRUST_300001_SM_1000_NS8cuda_cub20__uninitialized_fill7functorINS7_10device_ptrIjEEjEEEEvT0_T1_,@function
        .size           _ZN3cub18CUB_300001_SM_10006detail8for_each13static_kernelINS2_12policy_hub_t12policy_500_tEmN6thrust24THRUST_300001_SM_1000_NS8cuda_cub20__uninitialized_fill7functorINS7_10device_ptrIjEEjEEEEvT0_T1_,(.L_x_1579 - _ZN3cub18CUB_300001_SM_10006detail8for_each13static_kernelINS2_12policy_hub_t12policy_500_tEmN6thrust24THRUST_300001_SM_1000_NS8cuda_cub20__uninitialized_fill7functorINS7_10device_ptrIjEEjEEEEvT0_T1_)
        .other          _ZN3cub18CUB_300001_SM_10006detail8for_each13static_kernelINS2_12policy_hub_t12policy_500_tEmN6thrust24THRUST_300001_SM_1000_NS8cuda_cub20__uninitialized_fill7functorINS7_10device_ptrIjEEjEEEEvT0_T1_,@"STO_CUDA_ENTRY STV_DEFAULT"
_ZN3cub18CUB_300001_SM_10006detail8for_each13static_kernelINS2_12policy_hub_t12policy_500_tEmN6thrust24THRUST_300001_SM_1000_NS8cuda_cub20__uninitialized_fill7functorINS7_10device_ptrIjEEjEEEEvT0_T1_:
.text._ZN3cub18CUB_300001_SM_10006detail8for_each13static_kernelINS2_12policy_hub_t12policy_500_tEmN6thrust24THRUST_300001_SM_1000_NS8cuda_cub20__uninitialized_fill7functorINS7_10device_ptrIjEEjEEEEvT0_T1_:
        /* <DEDUP_REMOVED lines=8> */
[----:B------:R-:W-:-:S09]  /*0080*/  UISETP.GE.U32.AND.EX UP0, UPT, UR7, URZ, UPT, UP0 ;  /* 0x000000ff0700728c */ /* 0x000fd2000bf06100 */
[----:B--2---:R-:W-:Y:S05]  /*0090*/  BRA.U !UP0, `(.L_x_618) ;  /* 0x0000000108287547 */ /* 0x004fea000b800000 */
[----:B------:R-:W0:Y:S01]  /*00a0*/  S2R R0, SR_TID.X ;  /* 0x0000000000007919 */ /* 0x000e220000002100 */
[----:B------:R-:W1:Y:S01]  /*00b0*/  LDCU.64 UR6, c[0x0][0x388] ;  /* 0x00007100ff0677ac */ /* 0x000e620008000a00 */
[----:B------:R-:W2:Y:S01]  /*00c0*/  LDC R5, c[0x0][0x390] ;  /* 0x0000e400ff057b82 */ /* 0x000ea20000000800 */
[----:B0-----:R-:W-:-:S05]  /*00d0*/  IADD3 R0, P0, PT, R0, UR4, RZ ;  /* 0x0000000400007c10 */ /* 0x001fca000ff1e0ff */
[----:B------:R-:W-:Y:S01]  /*00e0*/  IMAD.X R3, RZ, RZ, UR5, P0 ;  /* 0x00000005ff037e24 */ /* 0x000fe200080e06ff */
[----:B-1----:R-:W-:-:S04]  /*00f0*/  LEA R2, P0, R0, UR6, 0x2 ;  /* 0x0000000600027c11 */ /* 0x002fc8000f8010ff */
[----:B------:R-:W-:-:S05]  /*0100*/  LEA.HI.X R3, R0, UR7, R3, 0x2, P0 ;  /* 0x0000000700037c11 */ /* 0x000fca00080f1403 */
[----:B--2---:R-:W-:Y:S04]  /*0110*/  STG.E desc[UR8][R2.64], R5 ;  /* 0x0000000502007986 */ /* 0x004fe8000c101908 */
[----:B------:R-:W-:Y:S01]  /*0120*/  STG.E desc[UR8][R2.64+0x400], R5 ;  /* 0x0004000502007986 */ /* 0x000fe2000c101908 */
[----:B------:R-:W-:Y:S05]  /*0130*/  EXIT ;  /* 0x000000000000794d */ /* 0x000fea0003800000 */
.L_x_618:
[----:B------:R-:W0:Y:S01]  /*0140*/  S2R R0, SR_TID.X ;  /* 0x0000000000007919 */ /* 0x000e220000002100 */
[----:B------:R-:W-:Y:S01]  /*0150*/  IMAD.U32 R2, RZ, RZ, UR7 ;  /* 0x00000007ff027e24 */ /* 0x000fe2000f8e00ff */
[----:B------:R-:W1:Y:S01]  /*0160*/  LDCU.64 UR10, c[0x0][0x388] ;  /* 0x00007100ff0a77ac */ /* 0x000e620008000a00 */
[----:B------:R-:W-:Y:S01]  /*0170*/  IMAD.U32 R4, RZ, RZ, UR7 ;  /* 0x00000007ff047e24 */ /* 0x000fe2000f8e00ff */
[----:B0-----:R-:W-:-:S04]  /*0180*/  ISETP.LT.U32.AND P0, PT, R0, UR6, PT ;  /* 0x0000000600007c0c */ /* 0x001fc8000bf01070 */
[----:B------:R-:W-:Y:S01]  /*0190*/  ISETP.GT.U32.AND.EX P0, PT, R2, RZ, PT, P0 ;  /* 0x000000ff0200720c */ /* 0x000fe20003f04100 */
[C---:B------:R-:W-:Y:S01]  /*01a0*/  VIADD R2, R0.reuse, 0x100 ;  /* 0x0000010000027836 */ /* 0x040fe20000000000 */
[----:B------:R-:W-:-:S04]  /*01b0*/  IADD3 R0, P2, PT, R0, UR4, RZ ;  /* 0x0000000400007c10 */ /* 0x000fc8000ff5e0ff */
[----:B------:R-:W-:Y:S01]  /*01c0*/  ISETP.LT.U32.AND P1, PT, R2, UR6, PT ;  /* 0x0000000602007c0c */ /* 0x000fe2000bf21070 */
[----:B------:R-:W-:Y:S01]  /*01d0*/  IMAD.X R3, RZ, RZ, UR5, P2 ;  /* 0x00000005ff037e24 */ /* 0x000fe200090e06ff */
[----:B-1----:R-:W-:Y:S02]  /*01e0*/  LEA R2, P2, R0, UR10, 0x2 ;  /* 0x0000000a00027c11 */ /* 0x002fe4000f8410ff */
[----:B------:R-:W-:Y:S02]  /*01f0*/  ISETP.GT.U32.AND.EX P1, PT, R4, RZ, PT, P1 ;  /* 0x000000ff0400720c */ /* 0x000fe40003f24110 */
[----:B------:R-:W-:Y:S01]  /*0200*/  LEA.HI.X R3, R0, UR11, R3, 0x2, P2 ;  /* 0x0000000b00037c11 */ /* 0x000fe200090f1403 */
[----:B------:R-:W0:Y:S04]  /*0210*/  @P0 LDC R5, c[0x0][0x390] ;  /* 0x0000e400ff050b82 */ /* 0x000e280000000800 */
[----:B0-----:R0:W-:Y:S06]  /*0220*/  @P0 STG.E desc[UR8][R2.64], R5 ;  /* 0x0000000502000986 */ /* 0x0011ec000c101908 */
[----:B------:R-:W-:Y:S05]  /*0230*/  @!P1 EXIT ;  /* 0x000000000000994d */ /* 0x000fea0003800000 */
[----:B0-----:R-:W0:Y:S02]  /*0240*/  LDC R5, c[0x0][0x390] ;  /* 0x0000e400ff057b82 */ /* 0x001e240000000800 */
[----:B0-----:R-:W-:Y:S01]  /*0250*/  STG.E desc[UR8][R2.64+0x400], R5 ;  /* 0x0004000502007986 */ /* 0x001fe2000c101908 */
[----:B------:R-:W-:Y:S05]  /*0260*/  EXIT ;  /* 0x000000000000794d */ /* 0x000fea0003800000 */
.L_x_619:
        /* <DEDUP_REMOVED lines=9> */
.L_x_1579:


//--------------------- .text._ZN3cub18CUB_300001_SM_10006detail8for_each13static_kernelINS2_12policy_hub_t12policy_500_tElN6thrust24THRUST_300001_SM_1000_NS8cuda_cub6__fill7functorINS7_6detail15normal_iteratorINS7_10device_ptrIfEEEEiEEEEvT0_T1_ --------------------------
	.section	.text._ZN3cub18CUB_300001_SM_10006detail8for_each13static_kernelINS2_12policy_hub_t12policy_500_tElN6thrust24THRUST_300001_SM_1000_NS8cuda_cub6__fill7functorINS7_6detail15normal_iteratorINS7_10device_ptrIfEEEEiEEEEvT0_T1_,"ax",@progbits
	.align	128
        .global         _ZN3cub18CUB_300001_SM_10006detail8for_each13static_kernelINS2_12policy_hub_t12policy_500_tElN6thrust24THRUST_300001_SM_1000_NS8cuda_cub6__fill7functorINS7_6detail15normal_iteratorINS7_10device_ptrIfEEEEiEEEEvT0_T1_
        .type           _ZN3cub18CUB_300001_SM_10006detail8for_each13static_kernelINS2_12policy_hub_t12policy_500_tElN6thrust24THRUST_300001_SM_1000_NS8cuda_cub6__fill7functorINS7_6detail15normal_iteratorINS7_10device_ptrIfEEEEiEEEEvT0_T1_,@function
        .size           _ZN3cub18CUB_300001_SM_10006detail8for_each13static_kernelINS2_12policy_hub_t12policy_500_tElN6thrust24THRUST_300001_SM_1000_NS8cuda_cub6__fill7functorINS7_6detail15normal_iteratorINS7_10device_ptrIfEEEEiEEEEvT0_T1_,(.L_x_1580 - _ZN3cub18CUB_300001_SM_10006detail8for_each13static_kernelINS2_12policy_hub_t12policy_500_tElN6thrust24THRUST_300001_SM_1000_NS8cuda_cub6__fill7functorINS7_6detail15normal_iteratorINS7_10device_ptrIfEEEEiEEEEvT0_T1_)
        .other          _ZN3cub18CUB_300001_SM_10006detail8for_each13static_kernelINS2_12policy_hub_t12policy_500_tElN6thrust24THRUST_300001_SM_1000_NS8cuda_cub6__fill7functorINS7_6detail15normal_iteratorINS7_10device_ptrIfEEEEiEEEEvT0_T1_,@"STO_CUDA_ENTRY STV_DEFAULT"
_ZN3cub18CUB_300001_SM_10006detail8for_each13static_kernelINS2_12policy_hub_t12policy_500_tElN6thrust24THRUST_300001_SM_1000_NS8cuda_cub6__fill7functorINS7_6detail15normal_iteratorINS7_10device_ptrIfEEEEiEEEEvT0_T1_:
.text._ZN3cub18CUB_300001_SM_10006detail8for_each13static_kernelINS2_12policy_hub_t12policy_500_tElN6thrust24THRUST_300001_SM_1000_NS8cuda_cub6__fill7functorINS7_6detail15normal_iteratorINS7_10device_ptrIfEEEEiEEEEvT0_T1_:
        /* <DEDUP_REMOVED lines=10> */
[----:B------:R-:W0:Y:S01]  /*00a0*/  S2R R0, SR_TID.X ;  /* 0x0000000000007919 */ /* 0x000e220000002100 */
[----:B------:R-:W1:Y:S01]  /*00b0*/  LDCU.64 UR10, c[0x0][0x388] ;  /* 0x00007100ff0a77ac */ /* 0x000e620008000a00 */
[----:B------:R-:W2:Y:S02]  /*00c0*/  LDCU UR6, c[0x0][0x390] ;  /* 0x00007200ff0677ac */ /* 0x000ea40008000800 */
[----:B--2---:R-:W-:Y:S02]  /*00d0*/  I2FP.F32.S32 R5, UR6 ;  /* 0x0000000600057c45 */ /* 0x004fe40008201400 */
[----:B0-----:R-:W-:-:S05]  /*00e0*/  IADD3 R0, P0, PT, R0, UR4, RZ ;  /* 0x0000000400007c10 */ /* 0x001fca000ff1e0ff */
[----:B------:R-:W-:Y:S01]  /*00f0*/  IMAD.X R3, RZ, RZ, UR5, P0 ;  /* 0x00000005ff037e24 */ /* 0x000fe200080e06ff */
[----:B-1----:R-:W-:-:S04]  /*0100*/  LEA R2, P0, R0, UR10, 0x2 ;  /* 0x0000000a00027c11 */ /* 0x002fc8000f8010ff */
[----:B------:R-:W-:-:S05]  /*0110*/  LEA.HI.X R3, R0, UR11, R3, 0x2, P0 ;  /* 0x0000000b00037c11 */ /* 0x000fca00080f1403 */
[----:B------:R-:W-:Y:S04]  /*0120*/  STG.E desc[UR8][R2.64], R5 ;  /* 0x0000000502007986 */ /* 0x000fe8000c101908 */
[----:B------:R-:W-:Y:S01]  /*0130*/  STG.E desc[UR8][R2.64+0x400], R5 ;  /* 0x0004000502007986 */ /* 0x000fe2000c101908 */
[----:B------:R-:W-:Y:S05]  /*0140*/  EXIT ;  /* 0x000000000000794d */ /* 0x000fea0003800000 */
.L_x_620:
[----:B------:R-:W0:Y:S01]  /*0150*/  S2R R0, SR_TID.X ;  /* 0x0000000000007919 */ /* 0x000e220000002100 */
[----:B------:R-:W1:Y:S01]  /*0160*/  LDCU.64 UR12, c[0x0][0x388] ;  /* 0x00007100ff0c77ac */ /* 0x000e620008000a00 */
[----:B------:R-:W-:Y:S01]  /*0170*/  USHF.R.S32.HI UR7, URZ, 0x1f, UR6 ;  /* 0x0000001fff077899 */ /* 0x000fe20008011406 */
[----:B------:R-:W2:Y:S05]  /*0180*/  LDCU UR10, c[0x0][0x390] ;  /* 0x00007200ff0a77ac */ /* 0x000eaa0008000800 */
[----:B------:R-:W-:Y:S02]  /*0190*/  IMAD.U32 R3, RZ, RZ, UR7 ;  /* 0x00000007ff037e24 */ /* 0x000fe4000f8e00ff */
[----:B------:R-:W-:Y:S01]  /*01a0*/  IMAD.U32 R4, RZ, RZ, UR7 ;  /* 0x00000007ff047e24 */ /* 0x000fe2000f8e00ff */
[----:B--2---:R-:W-:Y:S01]  /*01b0*/  I2FP.F32.S32 R5, UR10 ;  /* 0x0000000a00057c45 */ /* 0x004fe20008201400 */
[C---:B0-----:R-:W-:Y:S01]  /*01c0*/  VIADD R2, R0.reuse, 0x100 ;  /* 0x0000010000027836 */ /* 0x041fe20000000000 */
[----:B------:R-:W-:-:S02]  /*01d0*/  ISETP.LT.U32.AND P0, PT, R0, UR6, PT ;  /* 0x0000000600007c0c */ /* 0x000fc4000bf01070 */
[----:B------:R-:W-:Y:S02]  /*01e0*/  IADD3 R0, P2, PT, R0, UR4, RZ ;  /* 0x0000000400007c10 */ /* 0x000fe4000ff5e0ff */
[----:B------:R-:W-:Y:S02]  /*01f0*/  ISETP.LT.U32.AND P1, PT, R2, UR6, PT ;  /* 0x0000000602007c0c */ /* 0x000fe4000bf21070 */
[----:B------:R-:W-:Y:S01]  /*0200*/  ISETP.GT.AND.EX P0, PT, R3, RZ, PT, P0 ;  /* 0x000000ff0300720c */ /* 0x000fe20003f04300 */
[----:B------:R-:W-:Y:S01]  /*0210*/  IMAD.X R3, RZ, RZ, UR5, P2 ;  /* 0x00000005ff037e24 */ /* 0x000fe200090e06ff */
[----:B------:R-:W-:Y:S02]  /*0220*/  ISETP.GT.AND.EX P1, PT, R4, RZ, PT, P1 ;  /* 0x000000ff0400720c */ /* 0x000fe40003f24310 */
[----:B-1----:R-:W-:-:S04]  /*0230*/  LEA R2, P2, R0, UR12, 0x2 ;  /* 0x0000000c00027c11 */ /* 0x002fc8000f8410ff */
[----:B------:R-:W-:-:S05]  /*0240*/  LEA.HI.X R3, R0, UR13, R3, 0x2, P2 ;  /* 0x0000000d00037c11 */ /* 0x000fca00090f1403 */
[----:B------:R0:W-:Y:S02]  /*0250*/  @P0 STG.E desc[UR8][R2.64], R5 ;  /* 0x0000000502000986 */ /* 0x0001e4000c101908 */
[----:B------:R-:W-:Y:S05]  /*0260*/  @!P1 EXIT ;  /* 0x000000000000994d */ /* 0x000fea0003800000 */
[----:B------:R-:W-:Y:S01]  /*0270*/  STG.E desc[UR8][R2.64+0x400], R5 ;  /* 0x0004000502007986 */ /* 0x000fe2000c101908 */
[----:B------:R-:W-:Y:S05]  /*0280*/  EXIT ;  /* 0x000000000000794d */ /* 0x000fea0003800000 */
.L_x_621:
        /* <DEDUP_REMOVED lines=15> */
.L_x_1580:


//--------------------- .text._ZN3cub18CUB_300001_SM_10006detail8for_each13static_kernelINS2_12policy_hub_t12policy_500_tEmN6thrust24THRUST_300001_SM_1000_NS8cuda_cub20__uninitialized_fill7functorINS7_10device_ptrIfEEfEEEEvT0_T1_ --------------------------
	.section	.text._ZN3cub18CUB_300001_SM_10006detail8for_each13static_kernelINS2_12policy_hub_t12policy_500_tEmN6thrust24THRUST_300001_SM_1000_NS8cuda_cub20__uninitialized_fill7functorINS7_10device_ptrIfEEfEEEEvT0_T1_,"ax",@progbits
	.align	128
        .global         _ZN3cub18CUB_300001_SM_10006detail8for_each13static_kernelINS2_12policy_hub_t12policy_500_tEmN6thrust24THRUST_300001_SM_1000_NS8cuda_cub20__uninitialized_fill7functorINS7_10device_ptrIfEEfEEEEvT0_T1_
        .type           _ZN3cub18CUB_300001_SM_10006detail8for_each13static_kernelINS2_12policy_hub_t12policy_500_tEmN6thrust24THRUST_300001_SM_1000_NS8cuda_cub20__uninitialized_fill7functorINS7_10device_ptrIfEEfEEEEvT0_T1_,@function
        .size           _ZN3cub18CUB_300001_SM_10006detail8for_each13static_kernelINS2_12policy_hub_t12policy_500_tEmN6thrust24THRUST_300001_SM_1000_NS8cuda_cub20__uninitialized_fill7functorINS7_10device_ptrIfEEfEEEEvT0_T1_,(.L_x_1581 - _ZN3cub18CUB_300001_SM_10006detail8for_each13static_kernelINS2_12policy_hub_t12policy_500_tEmN6thrust24THRUST_300001_SM_1000_NS8cuda_cub20__uninitialized_fill7functorINS7_10device_ptrIfEEfEEEEvT0_T1_)
        .other          _ZN3cub18CUB_300001_SM_10006detail8for_each13static_kernelINS2_12policy_hub_t12policy_500_tEmN6thrust24THRUST_300001_SM_1000_NS8cuda_cub20__uninitialized_fill7functorINS7_10device_ptrIfEEfEEEEvT0_T1_,@"STO_CUDA_ENTRY STV_DEFAULT"
_ZN3cub18CUB_300001_SM_10006detail8for_each13static_kernelINS2_12policy_hub_t12policy_500_tEmN6thrust24THRUST_300001_SM_1000_NS8cuda_cub20__uninitialized_fill7functorINS7_10device_ptrIfEEfEEEEvT0_T1_:
.text._ZN3cub18CUB_300001_SM_10006detail8for_each13static_kernelINS2_12policy_hub_t12policy_500_tEmN6thrust24THRUST_300001_SM_1000_NS8cuda_cub20__uninitialized_fill7functorINS7_10device_ptrIfEEfEEEEvT0_T1_:
        /* <DEDUP_REMOVED lines=20> */
.L_x_622:
        /* <DEDUP_REMOVED lines=19> */
.L_x_623:
        /* <DEDUP_REMOVED lines=9> */
.L_x_1581:


//--------------------- .text._ZN3cub18CUB_300001_SM_10006detail8for_each13static_kernelINS2_12policy_hub_t12policy_500_tEmN6thrust24THRUST_300001_SM_1000_NS8cuda_cub20__uninitialized_fill7functorINS7_10device_ptrIiEEiEEEEvT0_T1_ --------------------------
	.section	.text._ZN3cub18CUB_300001_SM_10006detail8for_each13static_kernelINS2_12policy_hub_t12policy_500_tEmN6thrust24THRUST_300001_SM_1000_NS8cuda_cub20__uninitialized_fill7functorINS7_10device_ptrIiEEiEEEEvT0_T1_,"ax",@progbits
	.align	128
        .global         _ZN3cub18CUB_300001_SM_10006detail8for_each13static_kernelINS2_12policy_hub_t12policy_500_tEmN6thrust24THRUST_300001_SM_1000_NS8cuda_cub20__uninitialized_fill7functorINS7_10device_ptrIiEEiEEEEvT0_T1_
        .type           _ZN3cub18CUB_300001_SM_10006detail8for_each13static_kernelINS2_12policy_hub_t12policy_500_tEmN6thrust24THRUST_300001_SM_1000_NS8cuda_cub20__uninitialized_fill7functorINS7_10device_ptrIiEEiEEEEvT0_T1_,@function
        .size           _ZN3cub18CUB_300001_SM_10006detail8for_each13static_kernelINS2_12policy_hub_t12policy_500_tEmN6thrust24THRUST_300001_SM_1000_NS8cuda_cub20__uninitialized_fill7functorINS7_10device_ptrIiEEiEEEEvT0_T1_,(.L_x_1582 - _ZN3cub18CUB_300001_SM_10006detail8for_each13static_kernelINS2_12policy_hub_t12policy_500_tEmN6thrust24THRUST_300001_SM_1000_NS8cuda_cub20__uninitialized_fill7functorINS7_10device_ptrIiEEiEEEEvT0_T1_)
        .other          _ZN3cub18CUB_300001_SM_10006detail8for_each13static_kernelINS2_12policy_hub_t12policy_500_tEmN6thrust24THRUST_300001_SM_1000_NS8cuda_cub20__uninitialized_fill7functorINS7_10device_ptrIiEEiEEEEvT0_T1_,@"STO_CUDA_ENTRY STV_DEFAULT"
_ZN3cub18CUB_300001_SM_10006detail8for_each13static_kernelINS2_12policy_hub_t12policy_500_tEmN6thrust24THRUST_300001_SM_1000_NS8cuda_cub20__uninitialized_fill7functorINS7_10device_ptrIiEEiEEEEvT0_T1_:
.text._ZN3cub18CUB_300001_SM_10006detail8for_each13static_kernelINS2_12policy_hub_t12policy_500_tEmN6thrust24THRUST_300001_SM_1000_NS8cuda_cub20__uninitialized_fill7functorINS7_10device_ptrIiEEiEEEEvT0_T1_:
        /* <DEDUP_REMOVED lines=20> */
.L_x_624:
        /* <DEDUP_REMOVED lines=19> */
.L_x_625:
        /* <DEDUP_REMOVED lines=9> */
.L_x_1582:


//--------------------- .text._ZN3cub18CUB_300001_SM_10006detail6reduce28DeviceReduceSingleTileKernelINS2_10policy_hubIN4cuda3std3__45tupleIJblEEEyN6thrust24THRUST_300001_SM_1000_NS8cuda_cub9__find_if7functorIS9_EEE10Policy1000EPS9_SI_iSF_S9_S9_NS7_10__identityEEEvT0_T1_T2_T3_T4_T6_ --------------------------
	.section	.text._ZN3cub18CUB_300001_SM_10006detail6reduce28DeviceReduceSingleTileKernelINS2_10policy_hubIN4cuda3std3__45tupleIJblEEEyN6thrust24THRUST_300001_SM_1000_NS8cuda_cub9__find_if7functorIS9_EEE10Policy1000EPS9_SI_iSF_S9_S9_NS7_10__identityEEEvT0_T1_T2_T3_T4_T6_,"ax",@progbits
	.align	128
        .global         _ZN3cub18CUB_300001_SM_10006detail6reduce28DeviceReduceSingleTileKernelINS2_10policy_hubIN4cuda3std3__45tupleIJblEEEyN6thrust24THRUST_300001_SM_1000_NS8cuda_cub9__find_if7functorIS9_EEE10Policy1000EPS9_SI_iSF_S9_S9_NS7_10__identityEEEvT0_T1_T2_T3_T4_T6_
        .type           _ZN3cub18CUB_300001_SM_10006detail6reduce28DeviceReduceSingleTileKernelINS2_10policy_hubIN4cuda3std3__45tupleIJblEEEyN6thrust24THRUST_300001_SM_1000_NS8cuda_cub9__find_if7functorIS9_EEE10Policy1000EPS9_SI_iSF_S9_S9_NS7_10__identityEEEvT0_T1_T2_T3_T4_T6_,@function
        .size           _ZN3cub18CUB_300001_SM_10006detail6reduce28DeviceReduceSingleTileKernelINS2_10policy_hubIN4cuda3std3__45tupleIJblEEEyN6thrust24THRUST_300001_SM_1000_NS8cuda_cub9__find_if7functorIS9_EEE10Policy1000EPS9_SI_iSF_S9_S9_NS7_10__identityEEEvT0_T1_T2_T3_T4_T6_,(.L_x_1583 - _ZN3cub18CUB_300001_SM_10006detail6reduce28DeviceReduceSingleTileKernelINS2_10policy_hubIN4cuda3std3__45tupleIJblEEEyN6thrust24THRUST_300001_SM_1000_NS8cuda_cub9__find_if7functorIS9_EEE10Policy1000EPS9_SI_iSF_S9_S9_NS7_10__identityEEEvT0_T1_T2_T3_T4_T6_)
        .other          _ZN3cub18CUB_300001_SM_10006detail6reduce28DeviceReduceSingleTileKernelINS2_10policy_hubIN4cuda3std3__45tupleIJblEEEyN6thrust24THRUST_300001_SM_1000_NS8cuda_cub9__find_if7functorIS9_EEE10Policy1000EPS9_SI_iSF_S9_S9_NS7_10__identityEEEvT0_T1_T2_T3_T4_T6_,@"STO_CUDA_ENTRY STV_DEFAULT"
_ZN3cub18CUB_300001_SM_10006detail6reduce28DeviceReduceSingleTileKernelINS2_10policy_hubIN4cuda3std3__45tupleIJblEEEyN6thrust24THRUST_300001_SM_1000_NS8cuda_cub9__find_if7functorIS9_EEE10Policy1000EPS9_SI_iSF_S9_S9_NS7_10__identityEEEvT0_T1_T2_T3_T4_T6_:
.text._ZN3cub18CUB_300001_SM_10006detail6reduce28DeviceReduceSingleTileKernelINS2_10policy_hubIN4cuda3std3__45tupleIJblEEEyN6thrust24THRUST_300001_SM_1000_NS8cuda_cub9__find_if7functorIS9_EEE10Policy1000EPS9_SI_iSF_S9_S9_NS7_10__identityEEEvT0_T1_T2_T3_T4_T6_:
[----:B------:R-:W-:Y:S01]  /*0000*/  LDC R1, c[0x0][0x37c] ;  /* 0x0000df00ff017b82 */ /* 0x000fe20000000800 */
[----:B------:R-:W0:Y:S07]  /*0010*/  LDCU UR4, c[0x0][0x390] ;  /* 0x00007200ff0477ac */ /* 0x000e2e0008000800 */
[----:B------:R-:W1:Y:S01]  /*0020*/  LDC.U8 R0, c[0x0][0x398] ;  /* 0x0000e600ff007b82 */ /* 0x000e620000000000 */
[----:B------:R-:W2:Y:S01]  /*0030*/  LDCU.64 UR8, c[0x0][0x358] ;  /* 0x00006b00ff0877ac */ /* 0x000ea20008000a00 */
[----:B0-----:R-:W-:-:S09]  /*0040*/  UISETP.NE.AND UP0, UPT, UR4, URZ, UPT ;  /* 0x000000ff0400728c */ /* 0x001fd2000bf05270 */
[----:B--2---:R-:W-:Y:S05]  /*0050*/  BRA.U UP0, `(.L_x_626) ;  /* 0x0000000100207547 */ /* 0x004fea000b800000 */
[----:B------:R-:W0:Y:S02]  /*0060*/  S2R R2, SR_TID.X ;  /* 0x0000000000027919 */ /* 0x000e240000002100 */
[----:B0-----:R-:W-:-:S13]  /*0070*/  ISETP.NE.AND P0, PT, R2, RZ, PT ;  /* 0x000000ff0200720c */ /* 0x001fda0003f05270 */
[----:B------:R-:W-:Y:S05]  /*0080*/  @P0 EXIT ;  /* 0x000000000000094d */ /* 0x000fea0003800000 */
[----:B------:R-:W1:Y:S08]  /*0090*/  LDC.64 R2, c[0x0][0x388] ;  /* 0x0000e200ff027b82 */ /* 0x000e700000000a00 */
[----:B------:R-:W0:Y:S01]  /*00a0*/  LDC.64 R4, c[0x0][0x3a0] ;  /* 0x0000e800ff047b82 */ /* 0x000e220000000a00 */
[----:B-1----:R-:W-:Y:S04]  /*00b0*/  STG.E.U8 desc[UR8][R2.64], R0 ;  /* 0x0000000002007986 */ /* 0x002fe8000c101108 */
[----:B0-----:R-:W-:Y:S01]  /*00c0*/  STG.E.64 desc[UR8][R2.64+0x8], R4 ;  /* 0x0000080402007986 */ /* 0x001fe2000c101b08 */
[----:B------:R-:W-:Y:S05]  /*00d0*/  EXIT ;  /* 0x000000000000794d */ /* 0x000fea0003800000 */
.L_x_626:
[----:B------:R-:W-:Y:S01]  /*00e0*/  UISETP.GT.AND UP0, UPT, UR4, 0x3ff, UPT ;  /* 0x000003ff0400788c */ /* 0x000fe2000bf04270 */
[----:B------:R-:W-:Y:S08]  /*00f0*/  BSSY.RECONVERGENT B0, `(.L_x_627) ;  /* 0x00003d8000007945 */ /* 0x000ff00003800200 */
[----:B------:R-:W-:Y:S05]  /*0100*/  BRA.U UP0, `(.L_x_628) ;  /* 0x0000002100e47547 */ /* 0x000fea000b800000 */
[----:B------:R-:W0:Y:S01]  /*0110*/  S2R R5, SR_TID.X ;  /* 0x0000000000057919 */ /* 0x000e220000002100 */
[----:B------:R-:W-:Y:S01]  /*0120*/  BSSY.RECONVERGENT B1, `(.L_x_629) ;  /* 0x000000b000017945 */ /* 0x000fe20003800200 */
[----:B------:R-:W-:Y:S02]  /*0130*/  PRMT R4, RZ, 0x7610, R4 ;  /* 0x00007610ff047816 */ /* 0x000fe40000000004 */
[----:B------:R-:W-:Y:S02]  /*0140*/  CS2R R2, SRZ ;  /* 0x0000000000027805 */ /* 0x000fe4000001ff00 */
[----:B0-----:R-:W-:Y:S01]  /*0150*/  ISETP.GE.AND P0, PT, R5, UR4, PT ;  /* 0x0000000405007c0c */ /* 0x001fe2000bf06270 */
[----:B------:R-:W-:-:S12]  /*0160*/  IMAD.MOV.U32 R9, RZ, RZ, R5 ;  /* 0x000000ffff097224 */ /* 0x000fd800078e0005 */
[----:B------:R-:W-:Y:S05]  /*0170*/  @P0 BRA `(.L_x_630) ;  /* 0x0000000000140947 */ /* 0x000fea0003800000 */
[----:B------:R-:W0:Y:S02]  /*0180*/  LDC.64 R6, c[0x0][0x380] ;  /* 0x0000e000ff067b82 */ /* 0x000e240000000a00 */
[----:B0-----:R-:W-:-:S05]  /*0190*/  IMAD.WIDE.U32 R6, R5, 0x10, R6 ;  /* 0x0000001005067825 */ /* 0x001fca00078e0006 */
[----:B------:R0:W5:Y:S04]  /*01a0*/  LDG.E.U16.CONSTANT R4, desc[UR8][R6.64] ;  /* 0x0000000806047981 */ /* 0x000168000c1e9500 */
[----:B------:R0:W5:Y:S01]  /*01b0*/  LDG.E.64.CONSTANT R2, desc[UR8][R6.64+0x8] ;  /* 0x0000080806027981 */ /* 0x000162000c1e9b00 */
[----:B------:R-:W-:-:S07]  /*01c0*/  VIADD R9, R5, 0x100 ;  /* 0x0000010005097836 */ /* 0x000fce0000000000 */
.L_x_630:
[----:B------:R-:W-:Y:S05]  /*01d0*/  BSYNC.RECONVERGENT B1 ;  /* 0x0000000000017941 */ /* 0x000fea0003800200 */
.L_x_629:
[----:B------:R-:W-:Y:S01]  /*01e0*/  ISETP.GE.AND P0, PT, R9, UR4, PT ;  /* 0x0000000409007c0c */ /* 0x000fe2000bf06270 */
[----:B------:R-:W-:-:S12]  /*01f0*/  BSSY.RECONVERGENT B1, `(.L_x_631) ;  /* 0x0000058000017945 */ /* 0x000fd80003800200 */
[----:B------:R-:W-:Y:S05]  /*0200*/  @P0 BRA `(.L_x_632) ;  /* 0x0000000400580947 */ /* 0x000fea0003800000 */
[----:B------:R-:W-:Y:S01]  /*0210*/  LOP3.LUT R8, RZ, R9, RZ, 0x33, !PT ;  /* 0x00000009ff087212 */ /* 0x000fe200078e33ff */
[----:B0-----:R-:W0:Y:S01]  /*0220*/  LDC.64 R6, c[0x0][0x380] ;  /* 0x0000e000ff067b82 */ /* 0x001e220000000a00 */
[----:B------:R-:W-:Y:S03]  /*0230*/  BSSY.RECONVERGENT B2, `(.L_x_633) ;  /* 0x0000020000027945 */ /* 0x000fe60003800200 */
[----:B------:R-:W-:-:S05]  /*0240*/  VIADD R8, R8, UR4 ;  /* 0x0000000408087c36 */ /* 0x000fca0008000000 */
[C---:B------:R-:W-:Y:S02]  /*0250*/  LOP3.LUT R10, R8.reuse, 0x300, RZ, 0xc0, !PT ;  /* 0x00000300080a7812 */ /* 0x040fe400078ec0ff */
[----:B------:R-:W-:Y:S02]  /*0260*/  ISETP.GE.U32.AND P1, PT, R8, 0x300, PT ;  /* 0x000003000800780c */ /* 0x000fe40003f26070 */
[----:B------:R-:W-:-:S13]  /*0270*/  ISETP.NE.AND P0, PT, R10, 0x300, PT ;  /* 0x000003000a00780c */ /* 0x000fda0003f05270 */
[----:B------:R-:W-:Y:S05]  /*0280*/  @!P0 BRA `(.L_x_634) ;  /* 0x0000000000688947 */ /* 0x000fea0003800000 */
[----:B------:R-:W2:Y:S01]  /*0290*/  LDC.64 R10, c[0x0][0x380] ;  /* 0x0000e000ff0a7b82 */ /* 0x000ea20000000a00 */
[----:B------:R-:W-:-:S04]  /*02a0*/  LEA.HI R8, R8, 0x1, RZ, 0x18 ;  /* 0x0000000108087811 */ /* 0x000fc800078fc0ff */
[----:B------:R-:W-:-:S05]  /*02b0*/  LOP3.LUT R8, R8, 0x3, RZ, 0xc0, !PT ;  /* 0x0000000308087812 */ /* 0x000fca00078ec0ff */
[----:B------:R-:W-:Y:S02]  /*02c0*/  IMAD.MOV R8, RZ, RZ, -R8 ;  /* 0x000000ffff087224 */ /* 0x000fe400078e0a08 */
[----:B--2---:R-:W-:-:S04]  /*02d0*/  IMAD.WIDE.U32 R10, R9, 0x10, R10 ;  /* 0x00000010090a7825 */ /* 0x004fc800078e000a */
[----:B------:R-:W-:Y:S02]  /*02e0*/  IMAD.MOV.U32 R15, RZ, RZ, R10 ;  /* 0x000000ffff0f7224 */ /* 0x000fe400078e000a */
[----:B------:R-:W-:-:S07]  /*02f0*/  IMAD.MOV.U32 R13, RZ, RZ, R11 ;  /* 0x000000ffff0d7224 */ /* 0x000fce00078e000b */
.L_x_635:
[----:B------:R-:W-:-:S05]  /*0300*/  IMAD.MOV.U32 R12, RZ, RZ, R15 ;  /* 0x000000ffff0c7224 */ /* 0x000fca00078e000f */
[----:B------:R-:W2:Y:S04]  /*0310*/  LDG.E.U16.CONSTANT R14, desc[UR8][R12.64] ;  /* 0x000000080c0e7981 */ /* 0x000ea8000c1e9500 */
[----:B------:R3:W4:Y:S01]  /*0320*/  LDG.E.64.CONSTANT R10, desc[UR8][R12.64+0x8] ;  /* 0x000008080c0a7981 */ /* 0x000722000c1e9b00 */
[----:B------:R-:W-:Y:S01]  /*0330*/  VIADD R8, R8, 0x1 ;  /* 0x0000000108087836 */ /* 0x000fe20000000000 */
[----:B-----5:R-:W-:Y:S01]  /*0340*/  LOP3.LUT P2, RZ, R4, 0xff, RZ, 0xc0, !PT ;  /* 0x000000ff04ff7812 */ /* 0x020fe2000784c0ff */
[----:B------:R-:W-:Y:S01]  /*0350*/  VIADD R9, R9, 0x100 ;  /* 0x0000010009097836 */ /* 0x000fe20000000000 */
[----:B------:R-:W-:Y:S02]  /*0360*/  IADD3 R15, P5, PT, R12, 0x1000, RZ ;  /* 0x000010000c0f7810 */ /* 0x000fe40007fbe0ff */
[----:B------:R-:W-:-:S03]  /*0370*/  ISETP.NE.AND P4, PT, R8, RZ, PT ;  /* 0x000000ff0800720c */ /* 0x000fc60003f85270 */
[----:B---3--:R-:W-:Y:S01]  /*0380*/  IMAD.X R13, RZ, RZ, R13, P5 ;  /* 0x000000ffff0d7224 */ /* 0x008fe200028e060d */
[----:B--2---:R-:W-:Y:S02]  /*0390*/  LOP3.LUT P3, RZ, R14, 0xff, RZ, 0xc0, !PT ;  /* 0x000000ff0eff7812 */ /* 0x004fe4000786c0ff */
[----:B----4-:R-:W-:-:S03]  /*03a0*/  ISETP.LT.U32.AND P0, PT, R10, R2, PT ;  /* 0x000000020a00720c */ /* 0x010fc60003f01070 */
[----:B------:R-:W-:Y:S02]  /*03b0*/  @P2 SEL R14, R4, 0x1, !P3 ;  /* 0x00000001040e2807 */ /* 0x000fe40005800000 */
[----:B------:R-:W-:Y:S02]  /*03c0*/  ISETP.LT.AND.EX P0, PT, R11, R3, PT, P0 ;  /* 0x000000030b00720c */ /* 0x000fe40003f01300 */
[----:B------:R-:W-:-:S04]  /*03d0*/  PRMT R4, R14, 0x7610, R4 ;  /* 0x000076100e047816 */ /* 0x000fc80000000004 */
[C---:B------:R-:W-:Y:S02]  /*03e0*/  @P3 SEL R2, R10.reuse, R2, P0 ;  /* 0x000000020a023207 */ /* 0x040fe40000000000 */
[C---:B------:R-:W-:Y:S02]  /*03f0*/  @P3 SEL R3, R11.reuse, R3, P0 ;  /* 0x000000030b033207 */ /* 0x040fe40000000000 */
[----:B------:R-:W-:Y:S02]  /*0400*/  SEL R2, R10, R2, !P2 ;  /* 0x000000020a027207 */ /* 0x000fe40005000000 */
[----:B------:R-:W-:Y:S01]  /*0410*/  SEL R3, R11, R3, !P2 ;  /* 0x000000030b037207 */ /* 0x000fe20005000000 */
[----:B------:R-:W-:Y:S06]  /*0420*/  @P4 BRA `(.L_x_635) ;  /* 0xfffffffc00b44947 */ /* 0x000fec000383ffff */
.L_x_634:
[----:B------:R-:W-:Y:S05]  /*0430*/  BSYNC.RECONVERGENT B2 ;  /* 0x0000000000027941 */ /* 0x000fea0003800200 */
.L_x_633:
[----:B------:R-:W-:Y:S05]  /*0440*/  @!P1 BRA `(.L_x_632) ;  /* 0x0000000000c89947 */ /* 0x000fea0003800000 */
.L_x_636:
[----:B0-----:R-:W-:-:S05]  /*0450*/  IMAD.WIDE R20, R9, 0x10, R6 ;  /* 0x0000001009147825 */ /* 0x001fca00078e0206 */
[----:B------:R-:W2:Y:S04]  /*0460*/  LDG.E.U16.CONSTANT R19, desc[UR8][R20.64] ;  /* 0x0000000814137981 */ /* 0x000ea8000c1e9500 */
[----:B------:R-:W3:Y:S04]  /*0470*/  LDG.E.64.CONSTANT R10, desc[UR8][R20.64+0x8] ;  /* 0x00000808140a7981 */ /* 0x000ee8000c1e9b00 */
[----:B------:R-:W4:Y:S04]  /*0480*/  LDG.E.U16.CONSTANT R22, desc[UR8][R20.64+0x1000] ;  /* 0x0010000814167981 */ /* 0x000f28000c1e9500 */
[----:B------:R-:W4:Y:S04]  /*0490*/  LDG.E.64.CONSTANT R12, desc[UR8][R20.64+0x1008] ;  /* 0x00100808140c7981 */ /* 0x000f28000c1e9b00 */
[----:B------:R-:W4:Y:S04]  /*04a0*/  LDG.E.U16.CONSTANT R18, desc[UR8][R20.64+0x2000] ;  /* 0x0020000814127981 */ /* 0x000f28000c1e9500 */
[----:B------:R-:W4:Y:S04]  /*04b0*/  LDG.E.64.CONSTANT R14, desc[UR8][R20.64+0x2008] ;  /* 0x00200808140e7981 */ /* 0x000f28000c1e9b00 */
[----:B------:R-:W4:Y:S04]  /*04c0*/  LDG.E.U16.CONSTANT R8, desc[UR8][R20.64+0x3000] ;  /* 0x0030000814087981 */ /* 0x000f28000c1e9500 */
[----:B------:R-:W4:Y:S01]  /*04d0*/  LDG.E.64.CONSTANT R16, desc[UR8][R20.64+0x3008] ;  /* 0x0030080814107981 */ /* 0x000f22000c1e9b00 */
[----:B-----5:R-:W-:Y:S01]  /*04e0*/  LOP3.LUT P2, RZ, R4, 0xff, RZ, 0xc0, !PT ;  /* 0x000000ff04ff7812 */ /* 0x020fe2000784c0ff */
[----:B------:R-:W-:-:S02]  /*04f0*/  IMAD.MOV.U32 R23, RZ, RZ, R3 ;  /* 0x000000ffff177224 */ /* 0x000fc400078e0003 */
[----:B------:R-:W-:Y:S01]  /*0500*/  VIADD R9, R9, 0x400 ;  /* 0x0000040009097836 */ /* 0x000fe20000000000 */
[----:B--2---:R-:W-:Y:S02]  /*0510*/  LOP3.LUT P1, RZ, R19, 0xff, RZ, 0xc0, !PT ;  /* 0x000000ff13ff7812 */ /* 0x004fe4000782c0ff */
[----:B---3--:R-:W-:-:S07]  /*0520*/  ISETP.LT.U32.AND P0, PT, R10, R2, PT ;  /* 0x000000020a00720c */ /* 0x008fce0003f01070 */
[----:B------:R-:W-:Y:S02]  /*0530*/  @P2 SEL R19, R4, 0x1, !P1 ;  /* 0x0000000104132807 */ /* 0x000fe40004800000 */
[-C--:B------:R-:W-:Y:S02]  /*0540*/  ISETP.LT.AND.EX P0, PT, R11, R23.reuse, PT, P0 ;  /* 0x000000170b00720c */ /* 0x080fe40003f01300 */
[----:B------:R-:W-:Y:S02]  /*0550*/  LOP3.LUT P3, RZ, R19, 0xff, RZ, 0xc0, !PT ;  /* 0x000000ff13ff7812 */ /* 0x000fe4000786c0ff */
[----:B----4-:R-:W-:Y:S02]  /*0560*/  LOP3.LUT P4, RZ, R22, 0xff, RZ, 0xc0, !PT ;  /* 0x000000ff16ff7812 */ /* 0x010fe4000788c0ff */
[----:B------:R-:W-:Y:S02]  /*0570*/  @P1 SEL R2, R10, R2, P0 ;  /* 0x000000020a021207 */ /* 0x000fe40000000000 */
[----:B------:R-:W-:-:S02]  /*0580*/  @P1 SEL R23, R11, R23, P0 ;  /* 0x000000170b171207 */ /* 0x000fc40000000000 */
[----:B------:R-:W-:Y:S02]  /*0590*/  SEL R3, R10, R2, !P2 ;  /* 0x000000020a037207 */ /* 0x000fe40005000000 */
[----:B------:R-:W-:Y:S02]  /*05a0*/  SEL R11, R11, R23, !P2 ;  /* 0x000000170b0b7207 */ /* 0x000fe40005000000 */
[----:B------:R-:W-:Y:S02]  /*05b0*/  ISETP.LT.U32.AND P0, PT, R12, R3, PT ;  /* 0x000000030c00720c */ /* 0x000fe40003f01070 */
[----:B------:R-:W-:Y:S02]  /*05c0*/  @P3 SEL R22, R19, 0x1, !P4 ;  /* 0x0000000113163807 */ /* 0x000fe40006000000 */
[----:B------:R-:W-:Y:S02]  /*05d0*/  ISETP.LT.AND.EX P0, PT, R13, R11, PT, P0 ;  /* 0x0000000b0d00720c */ /* 0x000fe40003f01300 */
[----:B------:R-:W-:-:S02]  /*05e0*/  LOP3.LUT P2, RZ, R18, 0xff, RZ, 0xc0, !PT ;  /* 0x000000ff12ff7812 */ /* 0x000fc4000784c0ff */
[----:B------:R-:W-:Y:S02]  /*05f0*/  @P4 SEL R3, R12, R3, P0 ;  /* 0x000000030c034207 */ /* 0x000fe40000000000 */
[----:B------:R-:W-:Y:S02]  /*0600*/  LOP3.LUT P1, RZ, R22, 0xff, RZ, 0xc0, !PT ;  /* 0x000000ff16ff7812 */ /* 0x000fe4000782c0ff */
[C---:B------:R-:W-:Y:S02]  /*0610*/  @P4 SEL R11, R13.reuse, R11, P0 ;  /* 0x0000000b0d0b4207 */ /* 0x040fe40000000000 */
[----:B------:R-:W-:Y:S02]  /*0620*/  SEL R3, R12, R3, !P3 ;  /* 0x000000030c037207 */ /* 0x000fe40005800000 */
[----:B------:R-:W-:Y:S02]  /*0630*/  SEL R13, R13, R11, !P3 ;  /* 0x0000000b0d0d7207 */ /* 0x000fe40005800000 */
[----:B------:R-:W-:-:S02]  /*0640*/  ISETP.LT.U32.AND P0, PT, R14, R3, PT ;  /* 0x000000030e00720c */ /* 0x000fc40003f01070 */
[----:B------:R-:W-:Y:S02]  /*0650*/  LOP3.LUT P3, RZ, R8, 0xff, RZ, 0xc0, !PT ;  /* 0x000000ff08ff7812 */ /* 0x000fe4000786c0ff */
[C---:B------:R-:W-:Y:S02]  /*0660*/  ISETP.LT.AND.EX P0, PT, R15.reuse, R13, PT, P0 ;  /* 0x0000000d0f00720c */ /* 0x040fe40003f01300 */
[----:B------:R-:W-:Y:S02]  /*0670*/  @P1 SEL R18, R22, 0x1, !P2 ;  /* 0x0000000116121807 */ /* 0x000fe40005000000 */
[C---:B------:R-:W-:Y:S02]  /*0680*/  @P2 SEL R3, R14.reuse, R3, P0 ;  /* 0x000000030e032207 */ /* 0x040fe40000000000 */
[----:B------:R-:W-:Y:S02]  /*0690*/  @P2 SEL R13, R15, R13, P0 ;  /* 0x0000000d0f0d2207 */ /* 0x000fe40000000000 */
[----:B------:R-:W-:-:S02]  /*06a0*/  SEL R3, R14, R3, !P1 ;  /* 0x000000030e037207 */ /* 0x000fc40004800000 */
[----:B------:R-:W-:Y:S02]  /*06b0*/  LOP3.LUT P2, RZ, R18, 0xff, RZ, 0xc0, !PT ;  /* 0x000000ff12ff7812 */ /* 0x000fe4000784c0ff */
[----:B------:R-:W-:Y:S02]  /*06c0*/  SEL R15, R15, R13, !P1 ;  /* 0x0000000d0f0f7207 */ /* 0x000fe40004800000 */
[----:B------:R-:W-:Y:S02]  /*06d0*/  ISETP.GE.AND P1, PT, R9, UR4, PT ;  /* 0x0000000409007c0c */ /* 0x000fe4000bf26270 */
[----:B------:R-:W-:-:S04]  /*06e0*/  ISETP.LT.U32.AND P0, PT, R16, R3, PT ;  /* 0x000000031000720c */ /* 0x000fc80003f01070 */
[----:B------:R-:W-:-:S03]  /*06f0*/  ISETP.LT.AND.EX P0, PT, R17, R15, PT, P0 ;  /* 0x0000000f1100720c */ /* 0x000fc60003f01300 */
[----:B------:R-:W-:Y:S02]  /*0700*/  @P2 SEL R8, R18, 0x1, !P3 ;  /* 0x0000000112082807 */ /* 0x000fe40005800000 */
[C---:B------:R-:W-:Y:S02]  /*0710*/  @P3 SEL R3, R16.reuse, R3, P0 ;  /* 0x0000000310033207 */ /* 0x040fe40000000000 */
[C---:B------:R-:W-:Y:S02]  /*0720*/  @P3 SEL R15, R17.reuse, R15, P0 ;  /* 0x0000000f110f3207 */ /* 0x040fe40000000000 */
[----:B------:R-:W-:Y:S02]  /*0730*/  SEL R2, R16, R3, !P2 ;  /* 0x0000000310027207 */ /* 0x000fe40005000000 */
[----:B------:R-:W-:Y:S02]  /*0740*/  SEL R3, R17, R15, !P2 ;  /* 0x0000000f11037207 */ /* 0x000fe40005000000 */
[----:B------:R-:W-:Y:S01]  /*0750*/  PRMT R4, R8, 0x7610, R4 ;  /* 0x0000761008047816 */ /* 0x000fe20000000004 */
[----:B------:R-:W-:Y:S06]  /*0760*/  @!P1 BRA `(.L_x_636) ;  /* 0xfffffffc00389947 */ /* 0x000fec000383ffff */
.L_x_632:
[----:B------:R-:W-:Y:S05]  /*0770*/  BSYNC.RECONVERGENT B1 ;  /* 0x0000000000017941 */ /* 0x000fea0003800200 */
.L_x_631:
[----:B------:R-:W-:-:S09]  /*0780*/  UISETP.GE.AND UP0, UPT, UR4, 0x100, UPT ;  /* 0x000001000400788c */ /* 0x000fd2000bf06270 */
[----:B------:R-:W-:Y:S05]  /*0790*/  BRA.U !UP0, `(.L_x_637) ;  /* 0x0000000d08407547 */ /* 0x000fea000b800000 */
[----:B------:R-:W2:Y:S01]  /*07a0*/  S2R R10, SR_LANEID ;  /* 0x00000000000a7919 */ /* 0x000ea20000000000 */
[----:B0----5:R-:W-:Y:S01]  /*07b0*/  LOP3.LUT R6, R4, 0xff, RZ, 0xc0, !PT ;  /* 0x000000ff04067812 */ /* 0x021fe200078ec0ff */
[----:B------:R-:W-:Y:S01]  /*07c0*/  BSSY.RECONVERGENT B1, `(.L_x_638) ;  /* 0x0000016000017945 */ /* 0x000fe20003800200 */
[----:B------:R0:W3:Y:S04]  /*07d0*/  SHFL.DOWN PT, R9, R2, 0x1, 0x1f ;  /* 0x08201f0002097f89 */ /* 0x0000e800000e0000 */
[----:B------:R0:W4:Y:S04]  /*07e0*/  SHFL.DOWN PT, R8, R3, 0x1, 0x1f ;  /* 0x08201f0003087f89 */ /* 0x00012800000e0000 */
[----:B------:R0:W0:Y:S01]  /*07f0*/  SHFL.DOWN PT, R7, R6, 0x1, 0x1f ;  /* 0x08201f0006077f89 */ /* 0x00002200000e0000 */
[----:B--2---:R-:W-:-:S02]  /*0800*/  ISETP.GT.AND P0, PT, R10, 0x1e, PT ;  /* 0x0000001e0a00780c */ /* 0x004fc40003f04270 */
[C---:B------:R-:W-:Y:S02]  /*0810*/  ISETP.GT.AND P3, PT, R10.reuse, 0x1d, PT ;  /* 0x0000001d0a00780c */ /* 0x040fe40003f64270 */
[----:B------:R-:W-:-:S09]  /*0820*/  ISETP.GT.AND P2, PT, R10, 0x1b, PT ;  /* 0x0000001b0a00780c */ /* 0x000fd20003f44270 */
[----:B0--34-:R-:W-:Y:S05]  /*0830*/  @P0 BRA `(.L_x_639) ;  /* 0x0000000000380947 */ /* 0x019fea0003800000 */
[----:B------:R-:W-:Y:S01]  /*0840*/  LOP3.LUT P1, RZ, R7, 0xff, RZ, 0xc0, !PT ;  /* 0x000000ff07ff7812 */ /* 0x000fe2000782c0ff */
[----:B------:R-:W-:Y:S01]  /*0850*/  IMAD.MOV.U32 R11, RZ, RZ, 0x1 ;  /* 0x00000001ff0b7424 */ /* 0x000fe200078e00ff */
[----:B------:R-:W-:-:S04]  /*0860*/  LOP3.LUT P0, R6, R4, 0xff, RZ, 0xc0, !PT ;  /* 0x000000ff04067812 */ /* 0x000fc8000780c0ff */
[----:B------:R-:W-:-:S13]  /*0870*/  PLOP3.LUT P0, PT, P0, P1, PT, 0x2f, 0xf2 ;  /* 0x0000000000f2781c */ /* 0x000fda0000702577 */
[----:B------:R-:W-:Y:S02]  /*0880*/  @!P0 ISETP.LT.U32.AND P1, PT, R9, R2, PT ;  /* 0x000000020900820c */ /* 0x000fe40003f21070 */
[----:B------:R-:W-:Y:S02]  /*0890*/  @P0 ISETP.NE.AND P4, PT, R6, RZ, PT ;  /* 0x000000ff0600020c */ /* 0x000fe40003f85270 */
[----:B------:R-:W-:Y:S02]  /*08a0*/  @!P0 PRMT R4, R11, 0x7610, R4 ;  /* 0x000076100b048816 */ /* 0x000fe40000000004 */
[----:B------:R-:W-:Y:S02]  /*08b0*/  @!P0 ISETP.LT.AND.EX P1, PT, R8, R3, PT, P1 ;  /* 0x000000030800820c */ /* 0x000fe40003f21310 */
[----:B------:R-:W-:Y:S02]  /*08c0*/  @P0 SEL R6, R7, R4, !P4 ;  /* 0x0000000407060207 */ /* 0x000fe40006000000 */
[----:B------:R-:W-:-:S02]  /*08d0*/  @!P0 SEL R2, R9, R2, P1 ;  /* 0x0000000209028207 */ /* 0x000fc40000800000 */
[----:B------:R-:W-:Y:S02]  /*08e0*/  @!P0 SEL R3, R8, R3, P1 ;  /* 0x0000000308038207 */ /* 0x000fe40000800000 */
[----:B------:R-:W-:Y:S02]  /*08f0*/  @P0 PRMT R4, R6, 0x7610, R4 ;  /* 0x0000761006040816 */ /* 0x000fe40000000004 */
[----:B------:R-:W-:Y:S02]  /*0900*/  @P0 SEL R2, R9, R2, !P4 ;  /* 0x0000000209020207 */ /* 0x000fe40006000000 */
[----:B------:R-:W-:-:S07]  /*0910*/  @P0 SEL R3, R8, R3, !P4 ;  /* 0x0000000308030207 */ /* 0x000fce0006000000 */
.L_x_639:
[----:B------:R-:W-:Y:S05]  /*0920*/  BSYNC.RECONVERGENT B1 ;  /* 0x0000000000017941 */ /* 0x000fea0003800200 */
.L_x_638:
[----:B------:R-:W-:Y:S01]  /*0930*/  LOP3.LUT R7, R4, 0xff, RZ, 0xc0, !PT ;  /* 0x000000ff04077812 */ /* 0x000fe200078ec0ff */
[----:B------:R0:W2:Y:S01]  /*0940*/  SHFL.DOWN PT, R9, R2, 0x2, 0x1f ;  /* 0x08401f0002097f89 */ /* 0x0000a200000e0000 */
[----:B------:R-:W-:Y:S01]  /*0950*/  BSSY.RECONVERGENT B1, `(.L_x_640) ;  /* 0x0000015000017945 */ /* 0x000fe20003800200 */
[C---:B------:R-:W-:Y:S02]  /*0960*/  ISETP.GT.AND P5, PT, R10.reuse, 0x17, PT ;  /* 0x000000170a00780c */ /* 0x040fe40003fa4270 */
[----:B------:R0:W3:Y:S01]  /*0970*/  SHFL.DOWN PT, R8, R3, 0x2, 0x1f ;  /* 0x08401f0003087f89 */ /* 0x0000e200000e0000 */
[C---:B------:R-:W-:Y:S02]  /*0980*/  ISETP.GT.AND P4, PT, R10.reuse, 0xf, PT ;  /* 0x0000000f0a00780c */ /* 0x040fe40003f84270 */
[----:B------:R-:W-:Y:S01]  /*0990*/  ISETP.NE.AND P1, PT, R10, RZ, PT ;  /* 0x000000ff0a00720c */ /* 0x000fe20003f25270 */
[----:B------:R-:W4:Y:S01]  /*09a0*/  SHFL.DOWN PT, R7, R7, 0x2, 0x1f ;  /* 0x08401f0007077f89 */ /* 0x000f2200000e0000 */
[----:B------:R-:W-:Y:S11]  /*09b0*/  @P3 BRA `(.L_x_641) ;  /* 0x0000000000383947 */ /* 0x000ff60003800000 */
[----:B----4-:R-:W-:Y:S01]  /*09c0*/  LOP3.LUT P0, RZ, R7, 0xff, RZ, 0xc0, !PT ;  /* 0x000000ff07ff7812 */ /* 0x010fe2000780c0ff */
[----:B------:R-:W-:Y:S01]  /*09d0*/  IMAD.MOV.U32 R10, RZ, RZ, 0x1 ;  /* 0x00000001ff0a7424 */ /* 0x000fe200078e00ff */
[----:B------:R-:W-:-:S04]  /*09e0*/  LOP3.LUT P3, R6, R4, 0xff, RZ, 0xc0, !PT ;  /* 0x000000ff04067812 */ /* 0x000fc8000786c0ff */
[----:B------:R-:W-:-:S13]  /*09f0*/  PLOP3.LUT P0, PT, P3, P0, PT, 0x2f, 0xf2 ;  /* 0x0000000000f2781c */ /* 0x000fda0001f00577 */
[----:B--2---:R-:W-:Y:S02]  /*0a00*/  @!P0 ISETP.LT.U32.AND P3, PT, R9, R2, PT ;  /* 0x000000020900820c */ /* 0x004fe40003f61070 */
[----:B------:R-:W-:Y:S02]  /*0a10*/  @P0 ISETP.NE.AND P6, PT, R6, RZ, PT ;  /* 0x000000ff0600020c */ /* 0x000fe40003fc5270 */
[----:B------:R-:W-:Y:S02]  /*0a20*/  @!P0 PRMT R4, R10, 0x7610, R4 ;  /* 0x000076100a048816 */ /* 0x000fe40000000004 */
[----:B---3--:R-:W-:Y:S02]  /*0a30*/  @!P0 ISETP.LT.AND.EX P3, PT, R8, R3, PT, P3 ;  /* 0x000000030800820c */ /* 0x008fe40003f61330 */
[----:B------:R-:W-:Y:S02]  /*0a40*/  @P0 SEL R6, R7, R4, !P6 ;  /* 0x0000000407060207 */ /* 0x000fe40007000000 */
[----:B0-----:R-:W-:-:S02]  /*0a50*/  @!P0 SEL R2, R9, R2, P3 ;  /* 0x0000000209028207 */ /* 0x001fc40001800000 */
[----:B------:R-:W-:Y:S02]  /*0a60*/  @!P0 SEL R3, R8, R3, P3 ;  /* 0x0000000308038207 */ /* 0x000fe40001800000 */
[----:B------:R-:W-:Y:S02]  /*0a70*/  @P0 PRMT R4, R6, 0x7610, R4 ;  /* 0x0000761006040816 */ /* 0x000fe40000000004 */
[----:B------:R-:W-:Y:S02]  /*0a80*/  @P0 SEL R2, R9, R2, !P6 ;  /* 0x0000000209020207 */ /* 0x000fe40007000000 */
[----:B------:R-:W-:-:S07]  /*0a90*/  @P0 SEL R3, R8, R3, !P6 ;  /* 0x0000000308030207 */ /* 0x000fce0007000000 */
.L_x_641:
[----:B------:R-:W-:Y:S05]  /*0aa0*/  BSYNC.RECONVERGENT B1 ;  /* 0x0000000000017941 */ /* 0x000fea0003800200 */
.L_x_640:
[----:B----4-:R-:W-:Y:S01]  /*0ab0*/  LOP3.LUT R7, R4, 0xff, RZ, 0xc0, !PT ;  /* 0x000000ff04077812 */ /* 0x010fe200078ec0ff */
[----:B--2---:R2:W4:Y:S01]  /*0ac0*/  SHFL.DOWN PT, R9, R2, 0x4, 0x1f ;  /* 0x08801f0002097f89 */ /* 0x00452200000e0000 */
[----:B------:R-:W-:Y:S03]  /*0ad0*/  BSSY.RECONVERGENT B1, `(.L_x_642) ;  /* 0x0000012000017945 */ /* 0x000fe60003800200 */
[----:B---3--:R2:W3:Y:S04]  /*0ae0*/  SHFL.DOWN PT, R8, R3, 0x4, 0x1f ;  /* 0x08801f0003087f89 */ /* 0x0084e800000e0000 */
[----:B------:R-:W0:Y:S01]  /*0af0*/  SHFL.DOWN PT, R7, R7, 0x4, 0x1f ;  /* 0x08801f0007077f89 */ /* 0x000e2200000e0000 */
[----:B------:R-:W-:Y:S05]  /*0b00*/  @P2 BRA `(.L_x_643) ;  /* 0x0000000000382947 */ /* 0x000fea0003800000 */
[----:B0-----:R-:W-:Y:S01]  /*0b10*/  LOP3.LUT P0, RZ, R7, 0xff, RZ, 0xc0, !PT ;  /* 0x000000ff07ff7812 */ /* 0x001fe2000780c0ff */
[----:B------:R-:W-:Y:S01]  /*0b20*/  IMAD.MOV.U32 R10, RZ, RZ, 0x1 ;  /* 0x00000001ff0a7424 */ /* 0x000fe200078e00ff */
[----:B------:R-:W-:-:S04]  /*0b30*/  LOP3.LUT P2, R6, R4, 0xff, RZ, 0xc0, !PT ;  /* 0x000000ff04067812 */ /* 0x000fc8000784c0ff */
[----:B------:R-:W-:-:S13]  /*0b40*/  PLOP3.LUT P0, PT, P2, P0, PT, 0x2f, 0xf2 ;  /* 0x0000000000f2781c */ /* 0x000fda0001700577 */
[----:B----4-:R-:W-:Y:S02]  /*0b50*/  @!P0 ISETP.LT.U32.AND P2, PT, R9, R2, PT ;  /* 0x000000020900820c */ /* 0x010fe40003f41070 */
[----:B------:R-:W-:Y:S02]  /*0b60*/  @P0 ISETP.NE.AND P3, PT, R6, RZ, PT ;  /* 0x000000ff0600020c */ /* 0x000fe40003f65270 */
[----:B------:R-:W-:Y:S02]  /*0b70*/  @!P0 PRMT R4, R10, 0x7610, R4 ;  /* 0x000076100a048816 */ /* 0x000fe40000000004 */
[----:B---3--:R-:W-:Y:S02]  /*0b80*/  @!P0 ISETP.LT.AND.EX P2, PT, R8, R3, PT, P2 ;  /* 0x000000030800820c */ /* 0x008fe40003f41320 */
[----:B------:R-:W-:Y:S02]  /*0b90*/  @P0 SEL R6, R7, R4, !P3 ;  /* 0x0000000407060207 */ /* 0x000fe40005800000 */
[----:B--2---:R-:W-:-:S02]  /*0ba0*/  @!P0 SEL R2, R9, R2, P2 ;  /* 0x0000000209028207 */ /* 0x004fc40001000000 */
[----:B------:R-:W-:Y:S02]  /*0bb0*/  @!P0 SEL R3, R8, R3, P2 ;  /* 0x0000000308038207 */ /* 0x000fe40001000000 */
[----:B------:R-:W-:Y:S02]  /*0bc0*/  @P0 PRMT R4, R6, 0x7610, R4 ;  /* 0x0000761006040816 */ /* 0x000fe40000000004 */
[----:B------:R-:W-:Y:S02]  /*0bd0*/  @P0 SEL R2, R9, R2, !P3 ;  /* 0x0000000209020207 */ /* 0x000fe40005800000 */
[----:B------:R-:W-:-:S07]  /*0be0*/  @P0 SEL R3, R8, R3, !P3 ;  /* 0x0000000308030207 */ /* 0x000fce0005800000 */
.L_x_643:
[----:B------:R-:W-:Y:S05]  /*0bf0*/  BSYNC.RECONVERGENT B1 ;  /* 0x0000000000017941 */ /* 0x000fea0003800200 */
.L_x_642:
[----:B0-----:R-:W-:Y:S01]  /*0c00*/  LOP3.LUT R7, R4, 0xff, RZ, 0xc0, !PT ;  /* 0x000000ff04077812 */ /* 0x001fe200078ec0ff */
[----:B----4-:R0:W4:Y:S01]  /*0c10*/  SHFL.DOWN PT, R9, R2, 0x8, 0x1f ;  /* 0x09001f0002097f89 */ /* 0x01012200000e0000 */
        /* <DEDUP_REMOVED lines=18> */
.L_x_645:
[----:B------:R-:W-:Y:S05]  /*0d40*/  BSYNC.RECONVERGENT B1 ;  /* 0x0000000000017941 */ /* 0x000fea0003800200 */
.L_x_644:
        /* <DEDUP_REMOVED lines=20> */
.L_x_647:
[----:B------:R-:W-:Y:S05]  /*0e90*/  BSYNC.RECONVERGENT B1 ;  /* 0x0000000000017941 */ /* 0x000fea0003800200 */
.L_x_646:
[----:B------:R-:W-:Y:S04]  /*0ea0*/  BSSY.RECONVERGENT B1, `(.L_x_648) ;  /* 0x000000a000017945 */ /* 0x000fe80003800200 */
[----:B------:R-:W-:Y:S05]  /*0eb0*/  @P1 BRA `(.L_x_649) ;  /* 0x0000000000201947 */ /* 0x000fea0003800000 */
[----:B---3--:R-:W3:Y:S01]  /*0ec0*/  S2R R8, SR_CgaCtaId ;  /* 0x0000000000087919 */ /* 0x008ee20000008800 */
[----:B0-----:R-:W-:Y:S02]  /*0ed0*/  MOV R7, 0x400 ;  /* 0x0000040000077802 */ /* 0x001fe40000000f00 */
[----:B------:R-:W-:-:S04]  /*0ee0*/  SHF.R.U32.HI R6, RZ, 0x1, R5 ;  /* 0x00000001ff067819 */ /* 0x000fc80000011605 */
[----:B------:R-:W-:Y:S02]  /*0ef0*/  LOP3.LUT R6, R6, 0x1f0, RZ, 0xc0, !PT ;  /* 0x000001f006067812 */ /* 0x000fe400078ec0ff */
[----:B---3--:R-:W-:-:S05]  /*0f00*/  LEA R7, R8, R7, 0x18 ;  /* 0x0000000708077211 */ /* 0x008fca00078ec0ff */
[----:B------:R-:W-:-:S05]  /*0f10*/  IMAD.IADD R7, R6, 0x1, R7 ;  /* 0x0000000106077824 */ /* 0x000fca00078e0207 */
[----:B------:R0:W-:Y:S04]  /*0f20*/  STS.64 [R7+0x10], R2 ;  /* 0x0000100207007388 */ /* 0x0001e80000000a00 */
[----:B------:R0:W-:Y:S02]  /*0f30*/  STS.U8 [R7+0x8], R4 ;  /* 0x0000080407007388 */ /* 0x0001e40000000000 */
.L_x_649:
[----:B------:R-:W-:Y:S05]  /*0f40*/  BSYNC.RECONVERGENT B1 ;  /* 0x0000000000017941 */ /* 0x000fea0003800200 */
.L_x_648:
[----:B------:R-:W-:Y:S01]  /*0f50*/  BAR.SYNC.DEFER_BLOCKING 0x0 ;  /* 0x0000000000007b1d */ /* 0x000fe20000010000 */
[----:B------:R-:W-:-:S13]  /*0f60*/  ISETP.NE.AND P1, PT, R5, RZ, PT ;  /* 0x000000ff0500720c */ /* 0x000fda0003f25270 */
[----:B------:R-:W-:Y:S05]  /*0f70*/  @P1 BRA `(.L_x_650) ;  /* 0x0000002c00bc1947 */ /* 0x000fea0003800000 */
[----:B------:R-:W5:Y:S01]  /*0f80*/  S2UR UR6, SR_CgaCtaId ;  /* 0x00000000000679c3 */ /* 0x000f620000008800 */
[----:B------:R-:W-:Y:S01]  /*0f90*/  UMOV UR5, 0x400 ;  /* 0x0000040000057882 */ /* 0x000fe20000000000 */
[----:B------:R-:W-:Y:S01]  /*0fa0*/  LOP3.LUT P2, RZ, R4, 0xff, RZ, 0xc0, !PT ;  /* 0x000000ff04ff7812 */ /* 0x000fe2000784c0ff */
[----:B-----5:R-:W-:-:S09]  /*0fb0*/  ULEA UR5, UR6, UR5, 0x18 ;  /* 0x0000000506057291 */ /* 0x020fd2000f8ec0ff */
[----:B------:R-:W5:Y:S04]  /*0fc0*/  LDS.U8 R16, [UR5+0x18] ;  /* 0x00001805ff107984 */ /* 0x000f680008000000 */
[----:B0-----:R-:W0:Y:S04]  /*0fd0*/  LDS.64 R6, [UR5+0x20] ;  /* 0x00002005ff067984 */ /* 0x001e280008000a00 */
[----:B------:R-:W1:Y:S04]  /*0fe0*/  LDS.U8 R17, [UR5+0x28] ;  /* 0x00002805ff117984 */ /* 0x000e680008000000 */
[----:B------:R-:W2:Y:S04]  /*0ff0*/  LDS.64 R12, [UR5+0x30] ;  /* 0x00003005ff0c7984 */ /* 0x000ea80008000a00 */
[----:B------:R-:W2:Y:S04]  /*1000*/  LDS.U8 R18, [UR5+0x38] ;  /* 0x00003805ff127984 */ /* 0x000ea80008000000 */
[----:B------:R-:W2:Y:S04]  /*1010*/  LDS.64 R10, [UR5+0x40] ;  /* 0x00004005ff0a7984 */ /* 0x000ea80008000a00 */
[----:B------:R-:W2:Y:S04]  /*1020*/  LDS.U8 R14, [UR5+0x48] ;  /* 0x00004805ff0e7984 */ /* 0x000ea80008000000 */
[----:B---34-:R-:W3:Y:S01]  /*1030*/  LDS.64 R8, [UR5+0x50] ;  /* 0x00005005ff087984 */ /* 0x018ee20008000a00 */
[----:B-----5:R-:W-:-:S02]  /*1040*/  ISETP.NE.AND P4, PT, R16, RZ, PT ;  /* 0x000000ff1000720c */ /* 0x020fc40003f85270 */
[----:B0-----:R-:W-:Y:S02]  /*1050*/  ISETP.LT.U32.AND P0, PT, R6, R2, PT ;  /* 0x000000020600720c */ /* 0x001fe40003f01070 */
[----:B------:R-:W-:Y:S02]  /*1060*/  @P2 SEL R16, R4, 0x1, !P4 ;  /* 0x0000000104102807 */ /* 0x000fe40006000000 */
[----:B------:R-:W-:Y:S02]  /*1070*/  ISETP.LT.AND.EX P0, PT, R7, R3, PT, P0 ;  /* 0x000000030700720c */ /* 0x000fe40003f01300 */
[----:B------:R-:W-:Y:S02]  /*1080*/  LOP3.LUT P3, RZ, R16, 0xff, RZ, 0xc0, !PT ;  /* 0x000000ff10ff7812 */ /* 0x000fe4000786c0ff */
[----:B-1----:R-:W-:-:S03]  /*1090*/  ISETP.NE.AND P5, PT, R17, RZ, PT ;  /* 0x000000ff1100720c */ /* 0x002fc60003fa5270 */
[C---:B--2---:R-:W-:Y:S02]  /*10a0*/  @P4 SEL R2, R6.reuse, R2, P0 ;  /* 0x0000000206024207 */ /* 0x044fe40000000000 */
[C---:B------:R-:W-:Y:S02]  /*10b0*/  @P4 SEL R3, R7.reuse, R3, P0 ;  /* 0x0000000307034207 */ /* 0x040fe40000000000 */
[----:B------:R-:W-:Y:S02]  /*10c0*/  SEL R5, R6, R2, !P2 ;  /* 0x0000000206057207 */ /* 0x000fe40005000000 */
[----:B------:R-:W-:Y:S02]  /*10d0*/  SEL R15, R7, R3, !P2 ;  /* 0x00000003070f7207 */ /* 0x000fe40005000000 */
[----:B------:R-:W-:Y:S01]  /*10e0*/  ISETP.LT.U32.AND P0, PT, R12, R5, PT ;  /* 0x000000050c00720c */ /* 0x000fe20003f01070 */
[----:B------:R-:W-:Y:S01]  /*10f0*/  LDS.64 R6, [UR5+0x60] ;  /* 0x00006005ff067984 */ /* 0x000fe20008000a00 */
[----:B------:R-:W-:-:S02]  /*1100*/  @P3 SEL R17, R16, 0x1, !P5 ;  /* 0x0000000110113807 */ /* 0x000fc40006800000 */
[----:B------:R-:W-:Y:S01]  /*1110*/  ISETP.LT.AND.EX P0, PT, R13, R15, PT, P0 ;  /* 0x0000000f0d00720c */ /* 0x000fe20003f01300 */
[----:B------:R-:W0:Y:S01]  /*1120*/  LDS.U8 R16, [UR5+0x58] ;  /* 0x00005805ff107984 */ /* 0x000e220008000000 */
[----:B------:R-:W-:Y:S02]  /*1130*/  LOP3.LUT P2, RZ, R17, 0xff, RZ, 0xc0, !PT ;  /* 0x000000ff11ff7812 */ /* 0x000fe4000784c0ff */
[----:B------:R-:W-:Y:S02]  /*1140*/  @P5 SEL R5, R12, R5, P0 ;  /* 0x000000050c055207 */ /* 0x000fe40000000000 */
[----:B------:R-:W-:Y:S02]  /*1150*/  ISETP.NE.AND P4, PT, R18, RZ, PT ;  /* 0x000000ff1200720c */ /* 0x000fe40003f85270 */
[----:B------:R-:W-:Y:S02]  /*1160*/  @P5 SEL R15, R13, R15, P0 ;  /* 0x0000000f0d0f5207 */ /* 0x000fe40000000000 */
[----:B------:R-:W-:-:S02]  /*1170*/  SEL R3, R12, R5, !P3 ;  /* 0x000000050c037207 */ /* 0x000fc40005800000 */
[----:B------:R-:W-:Y:S01]  /*1180*/  SEL R15, R13, R15, !P3 ;  /* 0x0000000f0d0f7207 */ /* 0x000fe20005800000 */
[----:B------:R-:W1:Y:S01]  /*1190*/  LDS.U8 R12, [UR5+0x68] ;  /* 0x00006805ff0c7984 */ /* 0x000e620008000000 */
[----:B------:R-:W-:Y:S02]  /*11a0*/  ISETP.LT.U32.AND P0, PT, R10, R3, PT ;  /* 0x000000030a00720c */ /* 0x000fe40003f01070 */
[----:B------:R-:W-:Y:S01]  /*11b0*/  @P2 SEL R18, R17, 0x1, !P4 ;  /* 0x0000000111122807 */ /* 0x000fe20006000000 */
[----:B------:R-:W2:Y:S01]  /*11c0*/  LDS.64 R4, [UR5+0x70] ;  /* 0x00007005ff047984 */ /* 0x000ea20008000a00 */
[----:B------:R-:W-:Y:S02]  /*11d0*/  ISETP.LT.AND.EX P0, PT, R11, R15, PT, P0 ;  /* 0x0000000f0b00720c */ /* 0x000fe40003f01300 */
[----:B------:R-:W-:Y:S02]  /*11e0*/  LOP3.LUT P5, RZ, R18, 0xff, RZ, 0xc0, !PT ;  /* 0x000000ff12ff7812 */ /* 0x000fe400078ac0ff */
[----:B------:R-:W-:-:S02]  /*11f0*/  @P4 SEL R3, R10, R3, P0 ;  /* 0x000000030a034207 */ /* 0x000fc40000000000 */
[----:B------:R-:W-:Y:S02]  /*1200*/  ISETP.NE.AND P3, PT, R14, RZ, PT ;  /* 0x000000ff0e00720c */ /* 0x000fe40003f65270 */
[C---:B------:R-:W-:Y:S02]  /*1210*/  @P4 SEL R15, R11.reuse, R15, P0 ;  /* 0x0000000f0b0f4207 */ /* 0x040fe40000000000 */
[----:B------:R-:W-:Y:S02]  /*1220*/  SEL R13, R10, R3, !P2 ;  /* 0x000000030a0d7207 */ /* 0x000fe40005000000 */
[----:B------:R-:W-:Y:S01]  /*1230*/  SEL R15, R11, R15, !P2 ;  /* 0x0000000f0b0f7207 */ /* 0x000fe20005000000 */
[----:B------:R-:W4:Y:S01]  /*1240*/  LDS.U8 R10, [UR5+0x78] ;  /* 0x00007805ff0a7984 */ /* 0x000f220008000000 */
[----:B---3--:R-:W-:Y:S02]  /*1250*/  ISETP.LT.U32.AND P0, PT, R8, R13, PT ;  /* 0x0000000d0800720c */ /* 0x008fe40003f01070 */
[----:B------:R-:W-:Y:S01]  /*1260*/  @P5 SEL R14, R18, 0x1, !P3 ;  /* 0x00000001120e5807 */ /* 0x000fe20005800000 */
[----:B------:R-:W3:Y:S01]  /*1270*/  LDS.64 R2, [UR5+0x80] ;  /* 0x00008005ff027984 */ /* 0x000ee20008000a00 */
[----:B------:R-:W-:-:S02]  /*1280*/  ISETP.LT.AND.EX P0, PT, R9, R15, PT, P0 ;  /* 0x0000000f0900720c */ /* 0x000fc40003f01300 */
[----:B------:R-:W-:Y:S02]  /*1290*/  LOP3.LUT P4, RZ, R14, 0xff, RZ, 0xc0, !PT ;  /* 0x000000ff0eff7812 */ /* 0x000fe4000788c0ff */
[----:B------:R-:W-:Y:S02]  /*12a0*/  @P3 SEL R13, R8, R13, P0 ;  /* 0x0000000d080d3207 */ /* 0x000fe40000000000 */
[----:B0-----:R-:W-:Y:S02]  /*12b0*/  ISETP.NE.AND P2, PT, R16, RZ, PT ;  /* 0x000000ff1000720c */ /* 0x001fe40003f45270 */
[C---:B------:R-:W-:Y:S02]  /*12c0*/  @P3 SEL R15, R9.reuse, R15, P0 ;  /* 0x0000000f090f3207 */ /* 0x040fe40000000000 */
[----:B------:R-:W-:Y:S02]  /*12d0*/  SEL R11, R8, R13, !P5 ;  /* 0x0000000d080b7207 */ /* 0x000fe40006800000 */
[----:B------:R-:W-:-:S02]  /*12e0*/  SEL R13, R9, R15, !P5 ;  /* 0x0000000f090d7207 */ /* 0x000fc40006800000 */
[----:B------:R-:W-:Y:S02]  /*12f0*/  ISETP.LT.U32.AND P0, PT, R6, R11, PT ;  /* 0x0000000b0600720c */ /* 0x000fe40003f01070 */
[----:B------:R-:W-:Y:S02]  /*1300*/  @P4 SEL R16, R14, 0x1, !P2 ;  /* 0x000000010e104807 */ /* 0x000fe40005000000 */
[----:B------:R-:W-:Y:S02]  /*1310*/  ISETP.LT.AND.EX P0, PT, R7, R13, PT, P0 ;  /* 0x0000000d0700720c */ /* 0x000fe40003f01300 */
[----:B------:R-:W-:Y:S02]  /*1320*/  LOP3.LUT P5, RZ, R16, 0xff, RZ, 0xc0, !PT ;  /* 0x000000ff10ff7812 */ /* 0x000fe400078ac0ff */
[----:B------:R-:W-:Y:S02]  /*1330*/  @P2 SEL R11, R6, R11, P0 ;  /* 0x0000000b060b2207 */ /* 0x000fe40000000000 */
[----:B-1----:R-:W-:-:S02]  /*1340*/  ISETP.NE.AND P3, PT, R12, RZ, PT ;  /* 0x000000ff0c00720c */ /* 0x002fc40003f65270 */
[C---:B------:R-:W-:Y:S02]  /*1350*/  @P2 SEL R13, R7.reuse, R13, P0 ;  /* 0x0000000d070d2207 */ /* 0x040fe40000000000 */
[----:B------:R-:W-:Y:S02]  /*1360*/  SEL R9, R6, R11, !P4 ;  /* 0x0000000b06097207 */ /* 0x000fe40006000000 */
[----:B------:R-:W-:Y:S02]  /*1370*/  SEL R11, R7, R13, !P4 ;  /* 0x0000000d070b7207 */ /* 0x000fe40006000000 */
[----:B--2---:R-:W-:Y:S02]  /*1380*/  ISETP.LT.U32.AND P0, PT, R4, R9, PT ;  /* 0x000000090400720c */ /* 0x004fe40003f01070 */
[----:B------:R-:W-:Y:S02]  /*1390*/  @P5 SEL R12, R16, 0x1, !P3 ;  /* 0x00000001100c5807 */ /* 0x000fe40005800000 */
[----:B------:R-:W-:-:S02]  /*13a0*/  ISETP.LT.AND.EX P0, PT, R5, R11, PT, P0 ;  /* 0x0000000b0500720c */ /* 0x000fc40003f01300 */
[----:B----4-:R-:W-:Y:S02]  /*13b0*/  ISETP.NE.AND P4, PT, R10, RZ, PT ;  /* 0x000000ff0a00720c */ /* 0x010fe40003f85270 */
[----:B------:R-:W-:Y:S02]  /*13c0*/  @P3 SEL R9, R4, R9, P0 ;  /* 0x0000000904093207 */ /* 0x000fe40000000000 */
[----:B------:R-:W-:Y:S02]  /*13d0*/  LOP3.LUT P2, RZ, R12, 0xff, RZ, 0xc0, !PT ;  /* 0x000000ff0cff7812 */ /* 0x000fe4000784c0ff */
[C---:B------:R-:W-:Y:S02]  /*13e0*/  @P3 SEL R11, R5.reuse, R11, P0 ;  /* 0x0000000b050b3207 */ /* 0x040fe40000000000 */
[----:B------:R-:W-:Y:S02]  /*13f0*/  SEL R7, R4, R9, !P5 ;  /* 0x0000000904077207 */ /* 0x000fe40006800000 */
[----:B------:R-:W-:-:S02]  /*1400*/  SEL R5, R5, R11, !P5 ;  /* 0x0000000b05057207 */ /* 0x000fc40006800000 */
[----:B---3--:R-:W-:-:S04]  /*1410*/  ISETP.LT.U32.AND P0, PT, R2, R7, PT ;  /* 0x000000070200720c */ /* 0x008fc80003f01070 */
[C---:B------:R-:W-:Y:S02]  /*1420*/  ISETP.LT.AND.EX P0, PT, R3.reuse, R5, PT, P0 ;  /* 0x000000050300720c */ /* 0x040fe40003f01300 */
[----:B------:R-:W-:Y:S02]  /*1430*/  @P2 SEL R10, R12, 0x1, !P4 ;  /* 0x000000010c0a2807 */ /* 0x000fe40006000000 */
[----:B------:R-:W-:Y:S02]  /*1440*/  @P4 SEL R7, R2, R7, P0 ;  /* 0x0000000702074207 */ /* 0x000fe40000000000 */
[----:B------:R-:W-:Y:S02]  /*1450*/  @P4 SEL R5, R3, R5, P0 ;  /* 0x0000000503054207 */ /* 0x000fe40000000000 */
[----:B------:R-:W-:Y:S02]  /*1460*/  PRMT R4, R10, 0x7610, R4 ;  /* 0x000076100a047816 */ /* 0x000fe40000000004 */
[----:B------:R-:W-:-:S02]  /*1470*/  SEL R2, R2, R7, !P2 ;  /* 0x0000000702027207 */ /* 0x000fc40005000000 */
[----:B------:R-:W-:Y:S01]  /*1480*/  SEL R3, R3, R5, !P2 ;  /* 0x0000000503037207 */ /* 0x000fe20005000000 */
[----:B------:R-:W-:Y:S06]  /*1490*/  BRA `(.L_x_650) ;  /* 0x0000002800747947 */ /* 0x000fec0003800000 */
.L_x_637:
[----:B------:R-:W2:Y:S01]  /*14a0*/  S2R R13, SR_LANEID ;  /* 0x00000000000d7919 */ /* 0x000ea20000000000 */
[----:B0-----:R-:W-:Y:S01]  /*14b0*/  LOP3.LUT R6, R5, 0x3e0, RZ, 0xc0, !PT ;  /* 0x000003e005067812 */ /* 0x001fe200078ec0ff */
[----:B------:R-:W-:Y:S04]  /*14c0*/  BSSY.RECONVERGENT B1, `(.L_x_651) ;  /* 0x0000022000017945 */ /* 0x000fe80003800200 */
[----:B------:R-:W-:Y:S01]  /*14d0*/  VIADD R7, R6, 0x20 ;  /* 0x0000002006077836 */ /* 0x000fe20000000000 */
[----:B------:R-:W-:-:S04]  /*14e0*/  LOP3.LUT R6, RZ, R6, RZ, 0x33, !PT ;  /* 0x00000006ff067212 */ /* 0x000fc800078e33ff */
[----:B------:R-:W-:Y:S01]  /*14f0*/  ISETP.GT.AND P0, PT, R7, UR4, PT ;  /* 0x0000000407007c0c */ /* 0x000fe2000bf04270 */
[----:B------:R-:W-:-:S05]  /*1500*/  VIADD R6, R6, UR4 ;  /* 0x0000000406067c36 */ /* 0x000fca0008000000 */
[----:B------:R-:W-:-:S05]  /*1510*/  SEL R6, R6, 0x1f, P0 ;  /* 0x0000001f06067807 */ /* 0x000fca0000000000 */
[----:B-----5:R0:W3:Y:S01]  /*1520*/  SHFL.DOWN PT, R8, R3, 0x1, R6 ;  /* 0x0820000003087989 */ /* 0x0200e200000e0006 */
[C---:B--2---:R-:W-:Y:S01]  /*1530*/  VIADD R7, R13.reuse, 0x2 ;  /* 0x000000020d077836 */ /* 0x044fe20000000000 */
[CC--:B------:R-:W-:Y:S01]  /*1540*/  ISETP.GE.AND P0, PT, R13.reuse, R6.reuse, PT ;  /* 0x000000060d00720c */ /* 0x0c0fe20003f06270 */
[C---:B------:R-:W-:Y:S01]  /*1550*/  VIADD R11, R13.reuse, 0x8 ;  /* 0x000000080d0b7836 */ /* 0x040fe20000000000 */
[C---:B------:R-:W-:Y:S01]  /*1560*/  ISETP.NE.AND P1, PT, R13.reuse, RZ, PT ;  /* 0x000000ff0d00720c */ /* 0x040fe20003f25270 */
[----:B------:R-:W-:Y:S01]  /*1570*/  VIADD R9, R13, 0x4 ;  /* 0x000000040d097836 */ /* 0x000fe20000000000 */
[-C--:B------:R-:W-:Y:S02]  /*1580*/  ISETP.GT.AND P5, PT, R7, R6.reuse, PT ;  /* 0x000000060700720c */ /* 0x080fe40003fa4270 */
[----:B------:R-:W-:Y:S02]  /*1590*/  LOP3.LUT R7, R4, 0xff, RZ, 0xc0, !PT ;  /* 0x000000ff04077812 */ /* 0x000fe400078ec0ff */
[----:B------:R-:W-:-:S02]  /*15a0*/  ISETP.GT.AND P2, PT, R11, R6, PT ;  /* 0x000000060b00720c */ /* 0x000fc40003f44270 */
[----:B------:R0:W2:Y:S01]  /*15b0*/  SHFL.DOWN PT, R11, R2, 0x1, R6 ;  /* 0x08200000020b7989 */ /* 0x0000a200000e0006 */
[----:B------:R-:W-:Y:S01]  /*15c0*/  ISETP.GT.AND P3, PT, R9, R6, PT ;  /* 0x000000060900720c */ /* 0x000fe20003f64270 */
[----:B------:R-:W-:Y:S02]  /*15d0*/  VIADD R9, R13, 0x10 ;  /* 0x000000100d097836 */ /* 0x000fe40000000000 */
[----:B------:R0:W4:Y:S01]  /*15e0*/  SHFL.DOWN PT, R7, R7, 0x1, R6 ;  /* 0x0820000007077989 */ /* 0x00012200000e0006 */
[----:B---3--:R-:W-:Y:S09]  /*15f0*/  @P0 BRA `(.L_x_652) ;  /* 0x0000000000380947 */ /* 0x008ff20003800000 */
[----:B----4-:R-:W-:Y:S01]  /*1600*/  LOP3.LUT P0, RZ, R7, 0xff, RZ, 0xc0, !PT ;  /* 0x000000ff07ff7812 */ /* 0x010fe2000780c0ff */
[----:B------:R-:W-:Y:S01]  /*1610*/  IMAD.MOV.U32 R12, RZ, RZ, 0x1 ;  /* 0x00000001ff0c7424 */ /* 0x000fe200078e00ff */
[----:B------:R-:W-:-:S04]  /*1620*/  LOP3.LUT P4, R10, R4, 0xff, RZ, 0xc0, !PT ;  /* 0x000000ff040a7812 */ /* 0x000fc8000788c0ff */
[----:B------:R-:W-:-:S13]  /*1630*/  PLOP3.LUT P0, PT, P4, P0, PT, 0x2f, 0xf2 ;  /* 0x0000000000f2781c */ /* 0x000fda0002700577 */
[----:B--2---:R-:W-:Y:S02]  /*1640*/  @!P0 ISETP.LT.U32.AND P4, PT, R11, R2, PT ;  /* 0x000000020b00820c */ /* 0x004fe40003f81070 */
[----:B------:R-:W-:Y:S02]  /*1650*/  @P0 ISETP.NE.AND P6, PT, R10, RZ, PT ;  /* 0x000000ff0a00020c */ /* 0x000fe40003fc5270 */
[----:B------:R-:W-:Y:S02]  /*1660*/  @!P0 PRMT R4, R12, 0x7610, R4 ;  /* 0x000076100c048816 */ /* 0x000fe40000000004 */
[----:B------:R-:W-:Y:S02]  /*1670*/  @!P0 ISETP.LT.AND.EX P4, PT, R8, R3, PT, P4 ;  /* 0x000000030800820c */ /* 0x000fe40003f81340 */
[----:B------:R-:W-:Y:S02]  /*1680*/  @P0 SEL R7, R7, R4, !P6 ;  /* 0x0000000407070207 */ /* 0x000fe40007000000 */
[----:B0-----:R-:W-:-:S02]  /*1690*/  @!P0 SEL R2, R11, R2, P4 ;  /* 0x000000020b028207 */ /* 0x001fc40002000000 */
[C---:B------:R-:W-:Y:S02]  /*16a0*/  @!P0 SEL R3, R8.reuse, R3, P4 ;  /* 0x0000000308038207 */ /* 0x040fe40002000000 */
[----:B------:R-:W-:Y:S02]  /*16b0*/  @P0 PRMT R4, R7, 0x7610, R4 ;  /* 0x0000761007040816 */ /* 0x000fe40000000004 */
[----:B------:R-:W-:Y:S02]  /*16c0*/  @P0 SEL R2, R11, R2, !P6 ;  /* 0x000000020b020207 */ /* 0x000fe40007000000 */
[----:B------:R-:W-:-:S07]  /*16d0*/  @P0 SEL R3, R8, R3, !P6 ;  /* 0x0000000308030207 */ /* 0x000fce0007000000 */
.L_x_652:
[----:B------:R-:W-:Y:S05]  /*16e0*/  BSYNC.RECONVERGENT B1 ;  /* 0x0000000000017941 */ /* 0x000fea0003800200 */
.L_x_651:
[----:B----4-:R-:W-:Y:S01]  /*16f0*/  LOP3.LUT R7, R4, 0xff, RZ, 0xc0, !PT ;  /* 0x000000ff04077812 */ /* 0x010fe200078ec0ff */
[----:B------:R3:W4:Y:S01]  /*1700*/  SHFL.DOWN PT, R8, R3, 0x2, R6 ;  /* 0x0840000003087989 */ /* 0x00072200000e0006 */
[----:B------:R-:W-:Y:S01]  /*1710*/  ISETP.GT.AND P4, PT, R9, R6, PT ;  /* 0x000000060900720c */ /* 0x000fe20003f84270 */
[----:B------:R-:W-:Y:S02]  /*1720*/  BSSY.RECONVERGENT B1, `(.L_x_653) ;  /* 0x0000012000017945 */ /* 0x000fe40003800200 */
[----:B------:R3:W0:Y:S04]  /*1730*/  SHFL.DOWN PT, R9, R2, 0x2, R6 ;  /* 0x0840000002097989 */ /* 0x00062800000e0006 */
[----:B------:R3:W0:Y:S01]  /*1740*/  SHFL.DOWN PT, R7, R7, 0x2, R6 ;  /* 0x0840000007077989 */ /* 0x00062200000e0006 */
[----:B------:R-:W-:Y:S05]  /*1750*/  @P5 BRA `(.L_x_654) ;  /* 0x0000000000385947 */ /* 0x000fea0003800000 */
[----:B0-----:R-:W-:Y:S01]  /*1760*/  LOP3.LUT P0, RZ, R7, 0xff, RZ, 0xc0, !PT ;  /* 0x000000ff07ff7812 */ /* 0x001fe2000780c0ff */
[----:B--2---:R-:W-:Y:S01]  /*1770*/  IMAD.MOV.U32 R11, RZ, RZ, 0x1 ;  /* 0x00000001ff0b7424 */ /* 0x004fe200078e00ff */
[----:B------:R-:W-:-:S04]  /*1780*/  LOP3.LUT P5, R10, R4, 0xff, RZ, 0xc0, !PT ;  /* 0x000000ff040a7812 */ /* 0x000fc800078ac0ff */
[----:B------:R-:W-:-:S13]  /*1790*/  PLOP3.LUT P0, PT, P5, P0, PT, 0x2f, 0xf2 ;  /* 0x0000000000f2781c */ /* 0x000fda0002f00577 */
[----:B------:R-:W-:Y:S02]  /*17a0*/  @!P0 ISETP.LT.U32.AND P5, PT, R9, R2, PT ;  /* 0x000000020900820c */ /* 0x000fe40003fa1070 */
[----:B------:R-:W-:Y:S02]  /*17b0*/  @P0 ISETP.NE.AND P6, PT, R10, RZ, PT ;  /* 0x000000ff0a00020c */ /* 0x000fe40003fc5270 */
[----:B------:R-:W-:Y:S02]  /*17c0*/  @!P0 PRMT R4, R11, 0x7610, R4 ;  /* 0x000076100b048816 */ /* 0x000fe40000000004 */
[----:B----4-:R-:W-:Y:S02]  /*17d0*/  @!P0 ISETP.LT.AND.EX P5, PT, R8, R3, PT, P5 ;  /* 0x000000030800820c */ /* 0x010fe40003fa1350 */
[----:B------:R-:W-:Y:S02]  /*17e0*/  @P0 SEL R7, R7, R4, !P6 ;  /* 0x0000000407070207 */ /* 0x000fe40007000000 */
[----:B---3--:R-:W-:-:S02]  /*17f0*/  @!P0 SEL R2, R9, R2, P5 ;  /* 0x0000000209028207 */ /* 0x008fc40002800000 */
[C---:B------:R-:W-:Y:S02]  /*1800*/  @!P0 SEL R3, R8.reuse, R3, P5 ;  /* 0x0000000308038207 */ /* 0x040fe40002800000 */
[----:B------:R-:W-:Y:S02]  /*1810*/  @P0 PRMT R4, R7, 0x7610, R4 ;  /* 0x0000761007040816 */ /* 0x000fe40000000004 */
[----:B------:R-:W-:Y:S02]  /*1820*/  @P0 SEL R2, R9, R2, !P6 ;  /* 0x0000000209020207 */ /* 0x000fe40007000000 */
[----:B------:R-:W-:-:S07]  /*1830*/  @P0 SEL R3, R8, R3, !P6 ;  /* 0x0000000308030207 */ /* 0x000fce0007000000 */
.L_x_654:
[----:B------:R-:W-:Y:S05]  /*1840*/  BSYNC.RECONVERGENT B1 ;  /* 0x0000000000017941 */ /* 0x000fea0003800200 */
.L_x_653:
[----:B0-----:R-:W-:Y:S01]  /*1850*/  LOP3.LUT R7, R4, 0xff, RZ, 0xc0, !PT ;  /* 0x000000ff04077812 */ /* 0x001fe200078ec0ff */
[----:B------:R0:W0:Y:S01]  /*1860*/  SHFL.DOWN PT, R9, R2, 0x4, R6 ;  /* 0x0880000002097989 */ /* 0x00002200000e0006 */
[----:B------:R-:W-:Y:S03]  /*1870*/  BSSY.RECONVERGENT B1, `(.L_x_655) ;  /* 0x0000012000017945 */ /* 0x000fe60003800200 */
[----:B----4-:R4:W0:Y:S04]  /*1880*/  SHFL.DOWN PT, R8, R3, 0x4, R6 ;  /* 0x0880000003087989 */ /* 0x01082800000e0006 */
        /* <DEDUP_REMOVED lines=9> */
[----:B------:R-:W-:Y:S02]  /*1920*/  @!P0 ISETP.LT.AND.EX P3, PT, R8, R3, PT, P3 ;  /* 0x000000030800820c */ /* 0x000fe40003f61330 */
[----:B------:R-:W-:Y:S02]  /*1930*/  @P0 SEL R7, R7, R4, !P5 ;  /* 0x0000000407070207 */ /* 0x000fe40006800000 */
[----:B---3--:R-:W-:-:S02]  /*1940*/  @!P0 SEL R2, R9, R2, P3 ;  /* 0x0000000209028207 */ /* 0x008fc40001800000 */
[C---:B----4-:R-:W-:Y:S02]  /*1950*/  @!P0 SEL R3, R8.reuse, R3, P3 ;  /* 0x0000000308038207 */ /* 0x050fe40001800000 */
[----:B------:R-:W-:Y:S02]  /*1960*/  @P0 PRMT R4, R7, 0x7610, R4 ;  /* 0x0000761007040816 */ /* 0x000fe40000000004 */
[----:B------:R-:W-:Y:S02]  /*1970*/  @P0 SEL R2, R9, R2, !P5 ;  /* 0x0000000209020207 */ /* 0x000fe40006800000 */
[----:B------:R-:W-:-:S07]  /*1980*/  @P0 SEL R3, R8, R3, !P5 ;  /* 0x0000000308030207 */ /* 0x000fce0006800000 */
.L_x_656:
[----:B------:R-:W-:Y:S05]  /*1990*/  BSYNC.RECONVERGENT B1 ;  /* 0x0000000000017941 */ /* 0x000fea0003800200 */
.L_x_655:
[----:B0-----:R-:W-:Y:S01]  /*19a0*/  LOP3.LUT R7, R4, 0xff, RZ, 0xc0, !PT ;  /* 0x000000ff04077812 */ /* 0x001fe200078ec0ff */
[----:B------:R0:W0:Y:S01]  /*19b0*/  SHFL.DOWN PT, R9, R2, 0x8, R6 ;  /* 0x0900000002097989 */ /* 0x00002200000e0006 */
[----:B------:R-:W-:Y:S03]  /*19c0*/  BSSY.RECONVERGENT B1, `(.L_x_657) ;  /* 0x0000012000017945 */ /* 0x000fe60003800200 */
        /* <DEDUP_REMOVED lines=17> */
.L_x_658:
[----:B------:R-:W-:Y:S05]  /*1ae0*/  BSYNC.RECONVERGENT B1 ;  /* 0x0000000000017941 */ /* 0x000fea0003800200 */
.L_x_657:
[----:B0-----:R-:W-:Y:S01]  /*1af0*/  LOP3.LUT R7, R4, 0xff, RZ, 0xc0, !PT ;  /* 0x000000ff04077812 */ /* 0x001fe200078ec0ff */
[----:B------:R0:W0:Y:S01]  /*1b00*/  SHFL.DOWN PT, R9, R2, 0x10, R6 ;  /* 0x0a00000002097989 */ /* 0x00002200000e0006 */
[----:B------:R-:W-:Y:S03]  /*1b10*/  BSSY.RECONVERGENT B1, `(.L_x_659) ;  /* 0x0000012000017945 */ /* 0x000fe60003800200 */
[----:B------:R0:W0:Y:S04]  /*1b20*/  SHFL.DOWN PT, R8, R3, 0x10, R6 ;  /* 0x0a00000003087989 */ /* 0x00002800000e0006 */
[----:B------:R0:W0:Y:S01]  /*1b30*/  SHFL.DOWN PT, R7, R7, 0x10, R6 ;  /* 0x0a00000007077989 */ /* 0x00002200000e0006 */
[----:B------:R-:W-:Y:S05]  /*1b40*/  @P4 BRA `(.L_x_660) ;  /* 0x0000000000384947 */ /* 0x000fea0003800000 */
[----:B0-----:R-:W-:Y:S01]  /*1b50*/  LOP3.LUT P0, RZ, R7, 0xff, RZ, 0xc0, !PT ;  /* 0x000000ff07ff7812 */ /* 0x001fe2000780c0ff */
[----:B------:R-:W-:Y:S01]  /*1b60*/  IMAD.MOV.U32 R10, RZ, RZ, 0x1 ;  /* 0x00000001ff0a7424 */ /* 0x000fe200078e00ff */
[----:B---34-:R-:W-:-:S04]  /*1b70*/  LOP3.LUT P2, R6, R4, 0xff, RZ, 0xc0, !PT ;  /* 0x000000ff04067812 */ /* 0x018fc8000784c0ff */
        /* <DEDUP_REMOVED lines=11> */
.L_x_660:
[----:B------:R-:W-:Y:S05]  /*1c30*/  BSYNC.RECONVERGENT B1 ;  /* 0x0000000000017941 */ /* 0x000fea0003800200 */
.L_x_659:
[----:B------:R-:W-:Y:S04]  /*1c40*/  BSSY.RECONVERGENT B1, `(.L_x_661) ;  /* 0x000000a000017945 */ /* 0x000fe80003800200 */
[----:B------:R-:W-:Y:S05]  /*1c50*/  @P1 BRA `(.L_x_662) ;  /* 0x0000000000201947 */ /* 0x000fea0003800000 */
[----:B0-----:R-:W0:Y:S01]  /*1c60*/  S2R R8, SR_CgaCtaId ;  /* 0x0000000000087919 */ /* 0x001e220000008800 */
[----:B------:R-:W-:Y:S02]  /*1c70*/  MOV R7, 0x400 ;  /* 0x0000040000077802 */ /* 0x000fe40000000f00 */
[----:B---34-:R-:W-:-:S04]  /*1c80*/  SHF.R.U32.HI R6, RZ, 0x1, R5 ;  /* 0x00000001ff067819 */ /* 0x018fc80000011605 */
[----:B------:R-:W-:Y:S02]  /*1c90*/  LOP3.LUT R6, R6, 0x1f0, RZ, 0xc0, !PT ;  /* 0x000001f006067812 */ /* 0x000fe400078ec0ff */
[----:B0-----:R-:W-:-:S05]  /*1ca0*/  LEA R7, R8, R7, 0x18 ;  /* 0x0000000708077211 */ /* 0x001fca00078ec0ff */
[----:B------:R-:W-:-:S05]  /*1cb0*/  IMAD.IADD R7, R6, 0x1, R7 ;  /* 0x0000000106077824 */ /* 0x000fca00078e0207 */
[----:B------:R0:W-:Y:S04]  /*1cc0*/  STS.64 [R7+0x10], R2 ;  /* 0x0000100207007388 */ /* 0x0001e80000000a00 */
[----:B------:R0:W-:Y:S02]  /*1cd0*/  STS.U8 [R7+0x8], R4 ;  /* 0x0000080407007388 */ /* 0x0001e40000000000 */
.L_x_662:
[----:B------:R-:W-:Y:S05]  /*1ce0*/  BSYNC.RECONVERGENT B1 ;  /* 0x0000000000017941 */ /* 0x000fea0003800200 */
.L_x_661:
[----:B------:R-:W-:Y:S01]  /*1cf0*/  BAR.SYNC.DEFER_BLOCKING 0x0 ;  /* 0x0000000000007b1d */ /* 0x000fe20000010000 */
[----:B------:R-:W-:-:S13]  /*1d00*/  ISETP.NE.AND P1, PT, R5, RZ, PT ;  /* 0x000000ff0500720c */ /* 0x000fda0003f25270 */
[----:B------:R-:W-:Y:S05]  /*1d10*/  @P1 BRA `(.L_x_650) ;  /* 0x0000002000541947 */ /* 0x000fea0003800000 */
[----:B------:R-:W-:Y:S02]  /*1d20*/  UISETP.GE.AND UP0, UPT, UR4, 0x21, UPT ;  /* 0x000000210400788c */ /* 0x000fe4000bf06270 */
[----:B------:R-:W-:Y:S02]  /*1d30*/  UISETP.GE.AND UP1, UPT, UR4, 0x41, UPT ;  /* 0x000000410400788c */ /* 0x000fe4000bf26270 */
[----:B------:R-:W-:Y:S02]  /*1d40*/  UISETP.GE.AND UP2, UPT, UR4, 0x61, UPT ;  /* 0x000000610400788c */ /* 0x000fe4000bf46270 */
[----:B------:R-:W-:Y:S02]  /*1d50*/  UISETP.GE.AND UP3, UPT, UR4, 0x81, UPT ;  /* 0x000000810400788c */ /* 0x000fe4000bf66270 */
[----:B------:R-:W-:Y:S02]  /*1d60*/  UISETP.GE.AND UP4, UPT, UR4, 0xa1, UPT ;  /* 0x000000a10400788c */ /* 0x000fe4000bf86270 */
[----:B------:R-:W-:-:S02]  /*1d70*/  UISETP.GE.AND UP5, UPT, UR4, 0xc1, UPT ;  /* 0x000000c10400788c */ /* 0x000fc4000bfa6270 */
[----:B------:R-:W-:Y:S01]  /*1d80*/  UISETP.GE.AND UP6, UPT, UR4, 0xe1, UPT ;  /* 0x000000e10400788c */ /* 0x000fe2000bfc6270 */
[----:B------:R-:W-:Y:S10]  /*1d90*/  BRA.U !UP0, `(.L_x_663) ;  /* 0x00000001083c7547 */ /* 0x000ff4000b800000 */
[----:B------:R-:W5:Y:S01]  /*1da0*/  S2UR UR6, SR_CgaCtaId ;  /* 0x00000000000679c3 */ /* 0x000f620000008800 */
[----:B------:R-:W-:Y:S01]  /*1db0*/  UMOV UR5, 0x400 ;  /* 0x0000040000057882 */ /* 0x000fe20000000000 */
[----:B------:R-:W-:Y:S01]  /*1dc0*/  LOP3.LUT P3, RZ, R4, 0xff, RZ, 0xc0, !PT ;  /* 0x000000ff04ff7812 */ /* 0x000fe2000786c0ff */
[----:B-----5:R-:W-:-:S09]  /*1dd0*/  ULEA UR5, UR6, UR5, 0x18 ;  /* 0x0000000506057291 */ /* 0x020fd2000f8ec0ff */
[----:B------:R-:W5:Y:S04]  /*1de0*/  LDS.U8 R5, [UR5+0x18] ;  /* 0x00001805ff057984 */ /* 0x000f680008000000 */
[----:B0--34-:R-:W0:Y:S01]  /*1df0*/  LDS.64 R6, [UR5+0x20] ;  /* 0x00002005ff067984 */ /* 0x019e220008000a00 */
[----:B-----5:R-:W-:Y:S02]  /*1e00*/  ISETP.NE.AND P2, PT, R5, RZ, PT ;  /* 0x000000ff0500720c */ /* 0x020fe40003f45270 */
[----:B0-----:R-:W-:Y:S02]  /*1e10*/  ISETP.LT.U32.AND P0, PT, R6, R2, PT ;  /* 0x000000020600720c */ /* 0x001fe40003f01070 */
[----:B------:R-:W-:Y:S02]  /*1e20*/  @P3 SEL R5, R4, 0x1, !P2 ;  /* 0x0000000104053807 */ /* 0x000fe40005000000 */
[----:B------:R-:W-:-:S02]  /*1e30*/  ISETP.LT.AND.EX P0, PT, R7, R3, PT, P0 ;  /* 0x000000030700720c */ /* 0x000fc40003f01300 */
[----:B------:R-:W-:-:S05]  /*1e40*/  PRMT R4, R5, 0x7610, R4 ;  /* 0x0000761005047816 */ /* 0x000fca0000000004 */
[C---:B------:R-:W-:Y:S02]  /*1e50*/  @P2 SEL R2, R6.reuse, R2, P0 ;  /* 0x0000000206022207 */ /* 0x040fe40000000000 */
[C---:B------:R-:W-:Y:S02]  /*1e60*/  @P2 SEL R3, R7.reuse, R3, P0 ;  /* 0x0000000307032207 */ /* 0x040fe40000000000 */
[----:B------:R-:W-:Y:S02]  /*1e70*/  SEL R2, R6, R2, !P3 ;  /* 0x0000000206027207 */ /* 0x000fe40005800000 */
[----:B------:R-:W-:-:S07]  /*1e80*/  SEL R3, R7, R3, !P3 ;  /* 0x0000000307037207 */ /* 0x000fce0005800000 */
.L_x_663:
[----:B------:R-:W-:Y:S05]  /*1e90*/  BRA.U !UP1, `(.L_x_664) ;  /* 0x00000001093c7547 */ /* 0x000fea000b800000 */
        /* <DEDUP_REMOVED lines=15> */
.L_x_664:
        /* <DEDUP_REMOVED lines=16> */
.L_x_665:
        /* <DEDUP_REMOVED lines=16> */
.L_x_666:
        /* <DEDUP_REMOVED lines=16> */
.L_x_667:
        /* <DEDUP_REMOVED lines=16> */
.L_x_668:
        /* <DEDUP_REMOVED lines=15> */
[----:B------:R-:W-:Y:S01]  /*2480*/  SEL R3, R7, R3, !P3 ;  /* 0x0000000307037207 */ /* 0x000fe20005800000 */
[----:B------:R-:W-:Y:S06]  /*2490*/  BRA `(.L_x_650) ;  /* 0x0000001800747947 */ /* 0x000fec0003800000 */
.L_x_628:
[----:B------:R-:W0:Y:S01]  /*24a0*/  S2R R5, SR_TID.X ;  /* 0x0000000000057919 */ /* 0x000e220000002100 */
[----:B------:R-:W0:Y:S02]  /*24b0*/  LDC.64 R6, c[0x0][0x380] ;  /* 0x0000e000ff067b82 */ /* 0x000e240000000a00 */
[----:B0-----:R-:W-:-:S05]  /*24c0*/  IMAD.WIDE.U32 R6, R5, 0x10, R6 ;  /* 0x0000001005067825 */ /* 0x001fca00078e0006 */
[----:B------:R-:W2:Y:S04]  /*24d0*/  LDG.E.U16.CONSTANT R16, desc[UR8][R6.64] ;  /* 0x0000000806107981 */ /* 0x000ea8000c1e9500 */
[----:B------:R-:W3:Y:S04]  /*24e0*/  LDG.E.64.CONSTANT R12, desc[UR8][R6.64+0x8] ;  /* 0x00000808060c7981 */ /* 0x000ee8000c1e9b00 */
[----:B------:R-:W3:Y:S04]  /*24f0*/  LDG.E.64.CONSTANT R10, desc[UR8][R6.64+0x1008] ;  /* 0x00100808060a7981 */ /* 0x000ee8000c1e9b00 */
[----:B------:R-:W4:Y:S04]  /*2500*/  LDG.E.U16.CONSTANT R4, desc[UR8][R6.64+0x1000] ;  /* 0x0010000806047981 */ /* 0x000f28000c1e9500 */
[----:B------:R-:W5:Y:S04]  /*2510*/  LDG.E.U16.CONSTANT R14, desc[UR8][R6.64+0x2000] ;  /* 0x00200008060e7981 */ /* 0x000f68000c1e9500 */
[----:B------:R-:W5:Y:S04]  /*2520*/  LDG.E.64.CONSTANT R8, desc[UR8][R6.64+0x2008] ;  /* 0x0020080806087981 */ /* 0x000f68000c1e9b00 */
[----:B------:R-:W5:Y:S04]  /*2530*/  LDG.E.U16.CONSTANT R15, desc[UR8][R6.64+0x3000] ;  /* 0x00300008060f7981 */ /* 0x000f68000c1e9500 */
[----:B------:R-:W5:Y:S01]  /*2540*/  LDG.E.64.CONSTANT R2, desc[UR8][R6.64+0x3008] ;  /* 0x0030080806027981 */ /* 0x000f62000c1e9b00 */
[----:B------:R-:W-:Y:S01]  /*2550*/  UISETP.GE.U32.AND UP0, UPT, UR4, 0x800, UPT ;  /* 0x000008000400788c */ /* 0x000fe2000bf06070 */
[----:B--2---:R-:W-:-:S02]  /*2560*/  LOP3.LUT P1, RZ, R16, 0xff, RZ, 0xc0, !PT ;  /* 0x000000ff10ff7812 */ /* 0x004fc4000782c0ff */
[----:B---3--:R-:W-:-:S04]  /*2570*/  ISETP.LT.U32.AND P0, PT, R10, R12, PT ;  /* 0x0000000c0a00720c */ /* 0x008fc80003f01070 */
[CC--:B------:R-:W-:Y:S02]  /*2580*/  ISETP.LT.AND.EX P0, PT, R11.reuse, R13.reuse, PT, P0 ;  /* 0x0000000d0b00720c */ /* 0x0c0fe40003f01300 */
[----:B----4-:R-:W-:Y:S02]  /*2590*/  LOP3.LUT P2, RZ, R4, 0xff, RZ, 0xc0, !PT ;  /* 0x000000ff04ff7812 */ /* 0x010fe4000784c0ff */
[----:B------:R-:W-:Y:S02]  /*25a0*/  SEL R17, R10, R12, P0 ;  /* 0x0000000c0a117207 */ /* 0x000fe40000000000 */
[----:B------:R-:W-:Y:S02]  /*25b0*/  SEL R19, R11, R13, P0 ;  /* 0x0000000d0b137207 */ /* 0x000fe40000000000 */
[----:B------:R-:W-:Y:S02]  /*25c0*/  @P1 SEL R4, R16, 0x1, !P2 ;  /* 0x0000000110041807 */ /* 0x000fe40005000000 */
[----:B------:R-:W-:-:S02]  /*25d0*/  SEL R17, R12, R17, !P2 ;  /* 0x000000110c117207 */ /* 0x000fc40005000000 */
[----:B------:R-:W-:Y:S02]  /*25e0*/  SEL R19, R13, R19, !P2 ;  /* 0x000000130d137207 */ /* 0x000fe40005000000 */
[----:B-----5:R-:W-:Y:S02]  /*25f0*/  LOP3.LUT P3, RZ, R14, 0xff, RZ, 0xc0, !PT ;  /* 0x000000ff0eff7812 */ /* 0x020fe4000786c0ff */
[----:B------:R-:W-:Y:S02]  /*2600*/  LOP3.LUT P2, RZ, R4, 0xff, RZ, 0xc0, !PT ;  /* 0x000000ff04ff7812 */ /* 0x000fe4000784c0ff */
[----:B------:R-:W-:Y:S02]  /*2610*/  SEL R13, R10, R17, !P1 ;  /* 0x000000110a0d7207 */ /* 0x000fe40004800000 */
[----:B------:R-:W-:Y:S02]  /*2620*/  SEL R17, R11, R19, !P1 ;  /* 0x000000130b117207 */ /* 0x000fe40004800000 */
[----:B------:R-:W-:-:S02]  /*2630*/  ISETP.LT.U32.AND P0, PT, R8, R13, PT ;  /* 0x0000000d0800720c */ /* 0x000fc40003f01070 */
[----:B------:R-:W-:Y:S02]  /*2640*/  LOP3.LUT P4, RZ, R15, 0xff, RZ, 0xc0, !PT ;  /* 0x000000ff0fff7812 */ /* 0x000fe4000788c0ff */
[----:B------:R-:W-:-:S03]  /*2650*/  ISETP.LT.AND.EX P0, PT, R9, R17, PT, P0 ;  /* 0x000000110900720c */ /* 0x000fc60003f01300 */
[----:B------:R-:W-:Y:S02]  /*2660*/  @P2 SEL R14, R4, 0x1, !P3 ;  /* 0x00000001040e2807 */ /* 0x000fe40005800000 */
[C---:B------:R-:W-:Y:S02]  /*2670*/  @P3 SEL R13, R8.reuse, R13, P0 ;  /* 0x0000000d080d3207 */ /* 0x040fe40000000000 */
[C---:B------:R-:W-:Y:S02]  /*2680*/  @P3 SEL R17, R9.reuse, R17, P0 ;  /* 0x0000001109113207 */ /* 0x040fe40000000000 */
[----:B------:R-:W-:Y:S02]  /*2690*/  SEL R11, R8, R13, !P2 ;  /* 0x0000000d080b7207 */ /* 0x000fe40005000000 */
[----:B------:R-:W-:Y:S02]  /*26a0*/  LOP3.LUT P1, RZ, R14, 0xff, RZ, 0xc0, !PT ;  /* 0x000000ff0eff7812 */ /* 0x000fe4000782c0ff */
[----:B------:R-:W-:-:S02]  /*26b0*/  SEL R9, R9, R17, !P2 ;  /* 0x0000001109097207 */ /* 0x000fc40005000000 */
[----:B------:R-:W-:-:S04]  /*26c0*/  ISETP.LT.U32.AND P0, PT, R2, R11, PT ;  /* 0x0000000b0200720c */ /* 0x000fc80003f01070 */
[----:B------:R-:W-:-:S04]  /*26d0*/  ISETP.LT.AND.EX P0, PT, R3, R9, PT, P0 ;  /* 0x000000090300720c */ /* 0x000fc80003f01300 */
[C---:B------:R-:W-:Y:S02]  /*26e0*/  @P4 SEL R9, R3.reuse, R9, P0 ;  /* 0x0000000903094207 */ /* 0x040fe40000000000 */
[----:B------:R-:W-:Y:S02]  /*26f0*/  @P4 SEL R11, R2, R11, P0 ;  /* 0x0000000b020b4207 */ /* 0x000fe40000000000 */
[----:B------:R-:W-:Y:S02]  /*2700*/  @P1 SEL R15, R14, 0x1, !P4 ;  /* 0x000000010e0f1807 */ /* 0x000fe40006000000 */
[----:B------:R-:W-:Y:S01]  /*2710*/  SEL R3, R3, R9, !P1 ;  /* 0x0000000903037207 */ /* 0x000fe20004800000 */
[----:B------:R-:W-:Y:S01]  /*2720*/  IMAD.MOV.U32 R9, RZ, RZ, 0x400 ;  /* 0x00000400ff097424 */ /* 0x000fe200078e00ff */
[----:B------:R-:W-:Y:S02]  /*2730*/  SEL R2, R2, R11, !P1 ;  /* 0x0000000b02027207 */ /* 0x000fe40004800000 */
[----:B------:R-:W-:Y:S01]  /*2740*/  PRMT R4, R15, 0x7610, R4 ;  /* 0x000076100f047816 */ /* 0x000fe20000000004 */
[----:B------:R-:W-:Y:S06]  /*2750*/  BRA.U !UP0, `(.L_x_669) ;  /* 0x0000000108e47547 */ /* 0x000fec000b800000 */
[----:B------:R-:W-:Y:S01]  /*2760*/  IMAD.MOV.U32 R9, RZ, RZ, 0x400 ;  /* 0x00000400ff097424 */ /* 0x000fe200078e00ff */
[----:B------:R-:W0:Y:S01]  /*2770*/  LDCU UR5, c[0x0][0x390] ;  /* 0x00007200ff0577ac */ /* 0x000e220008000800 */
[----:B------:R-:W-:-:S12]  /*2780*/  UIADD3 UR6, UPT, UPT, UR4, -0x400, URZ ;  /* 0xfffffc0004067890 */ /* 0x000fd8000fffe0ff */
.L_x_671:
[----:B------:R-:W-:-:S05]  /*2790*/  IMAD.WIDE R20, R9, 0x10, R6 ;  /* 0x0000001009147825 */ /* 0x000fca00078e0206 */
[----:B------:R-:W2:Y:S04]  /*27a0*/  LDG.E.U16.CONSTANT R19, desc[UR8][R20.64] ;  /* 0x0000000814137981 */ /* 0x000ea8000c1e9500 */
[----:B------:R-:W3:Y:S04]  /*27b0*/  LDG.E.64.CONSTANT R10, desc[UR8][R20.64+0x8] ;  /* 0x00000808140a7981 */ /* 0x000ee8000c1e9b00 */
[----:B------:R-:W4:Y:S04]  /*27c0*/  LDG.E.U16.CONSTANT R22, desc[UR8][R20.64+0x1000] ;  /* 0x0010000814167981 */ /* 0x000f28000c1e9500 */
[----:B------:R-:W5:Y:S04]  /*27d0*/  LDG.E.64.CONSTANT R12, desc[UR8][R20.64+0x1008] ;  /* 0x00100808140c7981 */ /* 0x000f68000c1e9b00 */
[----:B------:R-:W5:Y:S04]  /*27e0*/  LDG.E.U16.CONSTANT R8, desc[UR8][R20.64+0x2000] ;  /* 0x0020000814087981 */ /* 0x000f68000c1e9500 */
[----:B------:R-:W5:Y:S04]  /*27f0*/  LDG.E.64.CONSTANT R14, desc[UR8][R20.64+0x2008] ;  /* 0x00200808140e7981 */ /* 0x000f68000c1e9b00 */
[----:B------:R-:W5:Y:S04]  /*2800*/  LDG.E.U16.CONSTANT R18, desc[UR8][R20.64+0x3000] ;  /* 0x0030000814127981 */ /* 0x000f68000c1e9500 */
[----:B------:R-:W5:Y:S01]  /*2810*/  LDG.E.64.CONSTANT R16, desc[UR8][R20.64+0x3008] ;  /* 0x0030080814107981 */ /* 0x000f62000c1e9b00 */
[----:B------:R-:W-:Y:S01]  /*2820*/  LOP3.LUT P2, RZ, R4, 0xff, RZ, 0xc0, !PT ;  /* 0x000000ff04ff7812 */ /* 0x000fe2000784c0ff */
[----:B------:R-:W-:Y:S01]  /*2830*/  IMAD.MOV.U32 R23, RZ, RZ, R3 ;  /* 0x000000ffff177224 */ /* 0x000fe200078e0003 */
[----:B0-----:R-:W-:Y:S01]  /*2840*/  UMOV UR4, UR5 ;  /* 0x0000000500047c82 */ /* 0x001fe20008000000 */
[----:B--2---:R-:W-:-:S02]  /*2850*/  LOP3.LUT P1, RZ, R19, 0xff, RZ, 0xc0, !PT ;  /* 0x000000ff13ff7812 */ /* 0x004fc4000782c0ff */
[----:B---3--:R-:W-:-:S08]  /*2860*/  ISETP.LT.U32.AND P0, PT, R10, R2, PT ;  /* 0x000000020a00720c */ /* 0x008fd00003f01070 */
        /* <DEDUP_REMOVED lines=8> */
[----:B-----5:R-:W-:Y:S02]  /*28f0*/  ISETP.LT.U32.AND P0, PT, R12, R3, PT ;  /* 0x000000030c00720c */ /* 0x020fe40003f01070 */
        /* <DEDUP_REMOVED lines=9> */
[----:B------:R-:W-:Y:S02]  /*2990*/  IADD3 R2, PT, PT, -R9, UR4, RZ ;  /* 0x0000000409027c10 */ /* 0x000fe4000fffe1ff */
[C---:B------:R-:W-:Y:S02]  /*29a0*/  ISETP.LT.AND.EX P0, PT, R15.reuse, R13, PT, P0 ;  /* 0x0000000d0f00720c */ /* 0x040fe40003f01300 */
[----:B------:R-:W-:Y:S02]  /*29b0*/  @P1 SEL R8, R22, 0x1, !P2 ;  /* 0x0000000116081807 */ /* 0x000fe40005000000 */
[----:B------:R-:W-:Y:S02]  /*29c0*/  @P2 SEL R3, R14, R3, P0 ;  /* 0x000000030e032207 */ /* 0x000fe40000000000 */
[----:B------:R-:W-:Y:S02]  /*29d0*/  @P2 SEL R13, R15, R13, P0 ;  /* 0x0000000d0f0d2207 */ /* 0x000fe40000000000 */
[----:B------:R-:W-:-:S02]  /*29e0*/  LOP3.LUT P3, RZ, R18, 0xff, RZ, 0xc0, !PT ;  /* 0x000000ff12ff7812 */ /* 0x000fc4000786c0ff */
[----:B------:R-:W-:Y:S02]  /*29f0*/  SEL R3, R14, R3, !P1 ;  /* 0x000000030e037207 */ /* 0x000fe40004800000 */
[----:B------:R-:W-:Y:S02]  /*2a00*/  LOP3.LUT P2, RZ, R8, 0xff, RZ, 0xc0, !PT ;  /* 0x000000ff08ff7812 */ /* 0x000fe4000784c0ff */
[----:B------:R-:W-:Y:S02]  /*2a10*/  SEL R15, R15, R13, !P1 ;  /* 0x0000000d0f0f7207 */ /* 0x000fe40004800000 */
[----:B------:R-:W-:Y:S02]  /*2a20*/  ISETP.GE.AND P1, PT, R2, 0x400, PT ;  /* 0x000004000200780c */ /* 0x000fe40003f26270 */
        /* <DEDUP_REMOVED lines=9> */
[----:B------:R-:W-:-:S05]  /*2ac0*/  VIADD R9, R9, 0x400 ;  /* 0x0000040009097836 */ /* 0x000fca0000000000 */
[----:B------:R-:W-:-:S13]  /*2ad0*/  ISETP.GT.AND P0, PT, R9, UR6, PT ;  /* 0x0000000609007c0c */ /* 0x000fda000bf04270 */
[----:B------:R-:W-:Y:S05]  /*2ae0*/  @!P0 BRA `(.L_x_671) ;  /* 0xfffffffc00288947 */ /* 0x000fea000383ffff */
.L_x_669:
[----:B------:R-:W-:-:S13]  /*2af0*/  ISETP.GE.AND P0, PT, R9, UR4, PT ;  /* 0x0000000409007c0c */ /* 0x000fda000bf06270 */
[----:B------:R-:W-:Y:S05]  /*2b00*/  @P0 BRA `(.L_x_670) ;  /* 0x00000004009c0947 */ /* 0x000fea0003800000 */
[----:B------:R-:W-:Y:S01]  /*2b10*/  IADD3 R19, PT, PT, -R9, UR4, RZ ;  /* 0x0000000409137c10 */ /* 0x000fe2000fffe1ff */
[----:B------:R-:W-:Y:S03]  /*2b20*/  BSSY.RECONVERGENT B1, `(.L_x_670) ;  /* 0x0000065000017945 */ /* 0x000fe60003800200 */
[----:B------:R-:W-:-:S13]  /*2b30*/  ISETP.GE.AND P0, PT, R5, R19, PT ;  /* 0x000000130500720c */ /* 0x000fda0003f06270 */
[----:B------:R-:W-:Y:S05]  /*2b40*/  @P0 BRA `(.L_x_672) ;  /* 0x0000000400880947 */ /* 0x000fea0003800000 */
[----:B------:R-:W-:Y:S01]  /*2b50*/  LOP3.LUT R6, RZ, R5, RZ, 0x33, !PT ;  /* 0x00000005ff067212 */ /* 0x000fe200078e33ff */
[----:B------:R-:W-:Y:S01]  /*2b60*/  BSSY.RECONVERGENT B2, `(.L_x_673) ;  /* 0x000001f000027945 */ /* 0x000fe20003800200 */
[----:B------:R-:W-:Y:S02]  /*2b70*/  IMAD.MOV.U32 R18, RZ, RZ, R5 ;  /* 0x000000ffff127224 */ /* 0x000fe400078e0005 */
[----:B------:R-:W-:-:S04]  /*2b80*/  IADD3 R8, PT, PT, -R9, UR4, R6 ;  /* 0x0000000409087c10 */ /* 0x000fc8000fffe106 */
[C---:B------:R-:W-:Y:S02]  /*2b90*/  LOP3.LUT R6, R8.reuse, 0x300, RZ, 0xc0, !PT ;  /* 0x0000030008067812 */ /* 0x040fe400078ec0ff */
[----:B------:R-:W-:Y:S02]  /*2ba0*/  ISETP.GE.U32.AND P2, PT, R8, 0x300, PT ;  /* 0x000003000800780c */ /* 0x000fe40003f46070 */
[----:B------:R-:W-:-:S13]  /*2bb0*/  ISETP.NE.AND P0, PT, R6, 0x300, PT ;  /* 0x000003000600780c */ /* 0x000fda0003f05270 */
[----:B------:R-:W-:Y:S05]  /*2bc0*/  @!P0 BRA `(.L_x_674) ;  /* 0x0000000000608947 */ /* 0x000fea0003800000 */
[----:B------:R-:W0:Y:S01]  /*2bd0*/  LDC.64 R6, c[0x0][0x380] ;  /* 0x0000e000ff067b82 */ /* 0x000e220000000a00 */
[----:B------:R-:W-:Y:S01]  /*2be0*/  LEA.HI R8, R8, 0x1, RZ, 0x18 ;  /* 0x0000000108087811 */ /* 0x000fe200078fc0ff */
[----:B------:R-:W-:Y:S02]  /*2bf0*/  IMAD.IADD R15, R5, 0x1, R9 ;  /* 0x00000001050f7824 */ /* 0x000fe400078e0209 */
[----:B------:R-:W-:Y:S01]  /*2c00*/  IMAD.MOV.U32 R18, RZ, RZ, R5 ;  /* 0x000000ffff127224 */ /* 0x000fe200078e0005 */
[----:B------:R-:W-:-:S05]  /*2c10*/  LOP3.LUT R8, R8, 0x3, RZ, 0xc0, !PT ;  /* 0x0000000308087812 */ /* 0x000fca00078ec0ff */
[----:B------:R-:W-:-:S07]  /*2c20*/  IMAD.MOV R8, RZ, RZ, -R8 ;  /* 0x000000ffff087224 */ /* 0x000fce00078e0a08 */
.L_x_675:
[----:B0-----:R-:W-:-:S05]  /*2c30*/  IMAD.WIDE.U32 R10, R15, 0x10, R6 ;  /* 0x000000100f0a7825 */ /* 0x001fca00078e0006 */
[----:B------:R-:W2:Y:S04]  /*2c40*/  LDG.E.U16.CONSTANT R14, desc[UR8][R10.64] ;  /* 0x000000080a0e7981 */ /* 0x000ea8000c1e9500 */
[----:B------:R-:W3:Y:S01]  /*2c50*/  LDG.E.64.CONSTANT R12, desc[UR8][R10.64+0x8] ;  /* 0x000008080a0c7981 */ /* 0x000ee2000c1e9b00 */
[----:B------:R-:W-:Y:S01]  /*2c60*/  VIADD R8, R8, 0x1 ;  /* 0x0000000108087836 */ /* 0x000fe20000000000 */
[----:B------:R-:W-:Y:S01]  /*2c70*/  LOP3.LUT P3, RZ, R4, 0xff, RZ, 0xc0, !PT ;  /* 0x000000ff04ff7812 */ /* 0x000fe2000786c0ff */
[----:B------:R-:W-:Y:S02]  /*2c80*/  VIADD R18, R18, 0x100 ;  /* 0x0000010012127836 */ /* 0x000fe40000000000 */
[----:B------:R-:W-:Y:S01]  /*2c90*/  VIADD R15, R15, 0x100 ;  /* 0x000001000f0f7836 */ /* 0x000fe20000000000 */
[----:B--2---:R-:W-:-:S02]  /*2ca0*/  LOP3.LUT P1, RZ, R14, 0xff, RZ, 0xc0, !PT ;  /* 0x000000ff0eff7812 */ /* 0x004fc4000782c0ff */
[----:B---3--:R-:W-:-:S07]  /*2cb0*/  ISETP.LT.U32.AND P0, PT, R12, R2, PT ;  /* 0x000000020c00720c */ /* 0x008fce0003f01070 */
[----:B------:R-:W-:Y:S02]  /*2cc0*/  @P3 SEL R14, R4, 0x1, !P1 ;  /* 0x00000001040e3807 */ /* 0x000fe40004800000 */
[CC--:B------:R-:W-:Y:S02]  /*2cd0*/  ISETP.LT.AND.EX P0, PT, R13.reuse, R3.reuse, PT, P0 ;  /* 0x000000030d00720c */ /* 0x0c0fe40003f01300 */
[----:B------:R-:W-:Y:S02]  /*2ce0*/  PRMT R4, R14, 0x7610, R4 ;  /* 0x000076100e047816 */ /* 0x000fe40000000004 */
[----:B------:R-:W-:Y:S02]  /*2cf0*/  @P1 SEL R2, R12, R2, P0 ;  /* 0x000000020c021207 */ /* 0x000fe40000000000 */
[----:B------:R-:W-:Y:S02]  /*2d00*/  @P1 SEL R3, R13, R3, P0 ;  /* 0x000000030d031207 */ /* 0x000fe40000000000 */
[----:B------:R-:W-:-:S02]  /*2d10*/  ISETP.NE.AND P0, PT, R8, RZ, PT ;  /* 0x000000ff0800720c */ /* 0x000fc40003f05270 */
[----:B------:R-:W-:Y:S02]  /*2d20*/  SEL R2, R12, R2, !P3 ;  /* 0x000000020c027207 */ /* 0x000fe40005800000 */
[----:B------:R-:W-:-:S09]  /*2d30*/  SEL R3, R13, R3, !P3 ;  /* 0x000000030d037207 */ /* 0x000fd20005800000 */
[----:B------:R-:W-:Y:S05]  /*2d40*/  @P0 BRA `(.L_x_675) ;  /* 0xfffffffc00b80947 */ /* 0x000fea000383ffff */
.L_x_674:
[----:B------:R-:W-:Y:S05]  /*2d50*/  BSYNC.RECONVERGENT B2 ;  /* 0x0000000000027941 */ /* 0x000fea0003800200 */
.L_x_673:
[----:B------:R-:W-:Y:S05]  /*2d60*/  @!P2 BRA `(.L_x_672) ;  /* 0x000000040000a947 */ /* 0x000fea0003800000 */
[----:B------:R-:W0:Y:S01]  /*2d70*/  LDCU.64 UR6, c[0x0][0x380] ;  /* 0x00007000ff0677ac */ /* 0x000e220008000a00 */
[----:B------:R-:W2:Y:S01]  /*2d80*/  LDC.64 R6, c[0x0][0x380] ;  /* 0x0000e000ff067b82 */ /* 0x000ea20000000a00 */
[C---:B------:R-:W-:Y:S01]  /*2d90*/  IADD3 R13, P0, PT, R18.reuse, R9, RZ ;  /* 0x00000009120d7210 */ /* 0x040fe20007f1e0ff */
[----:B------:R-:W-:-:S04]  /*2da0*/  IMAD.IADD R21, R18, 0x1, R9 ;  /* 0x0000000112157824 */ /* 0x000fc800078e0209 */
[----:B------:R-:W-:Y:S01]  /*2db0*/  IMAD.X R8, RZ, RZ, RZ, P0 ;  /* 0x000000ffff087224 */ /* 0x000fe200000e06ff */
[----:B0-----:R-:W-:-:S04]  /*2dc0*/  LEA R10, P1, R13, UR6, 0x4 ;  /* 0x000000060d0a7c11 */ /* 0x001fc8000f8220ff */
[----:B------:R-:W-:Y:S02]  /*2dd0*/  IADD3 R10, P0, PT, R10, 0x3008, RZ ;  /* 0x000030080a0a7810 */ /* 0x000fe40007f1e0ff */
[----:B------:R-:W-:-:S05]  /*2de0*/  LEA.HI.X R13, R13, UR7, R8, 0x4, P1 ;  /* 0x000000070d0d7c11 */ /* 0x000fca00088f2408 */
[----:B------:R-:W-:-:S07]  /*2df0*/  IMAD.X R13, RZ, RZ, R13, P0 ;  /* 0x000000ffff0d7224 */ /* 0x000fce00000e060d */
.L_x_676:
[----:B--2---:R-:W-:-:S05]  /*2e00*/  IMAD.WIDE.U32 R8, R21, 0x10, R6 ;  /* 0x0000001015087825 */ /* 0x004fca00078e0006 */
[----:B------:R-:W2:Y:S04]  /*2e10*/  LDG.E.U16.CONSTANT R23, desc[UR8][R8.64] ;  /* 0x0000000808177981 */ /* 0x000ea8000c1e9500 */
[----:B------:R0:W3:Y:S02]  /*2e20*/  LDG.E.64.CONSTANT R14, desc[UR8][R8.64+0x8] ;  /* 0x00000808080e7981 */ /* 0x0000e4000c1e9b00 */
[----:B0-----:R-:W-:Y:S02]  /*2e30*/  IMAD.MOV.U32 R8, RZ, RZ, R10 ;  /* 0x000000ffff087224 */ /* 0x001fe400078e000a */
[----:B------:R-:W-:-:S05]  /*2e40*/  IMAD.MOV.U32 R9, RZ, RZ, R13 ;  /* 0x000000ffff097224 */ /* 0x000fca00078e000d */
[----:B------:R-:W4:Y:S04]  /*2e50*/  LDG.E.U16.CONSTANT R24, desc[UR8][R8.64+-0x2008] ;  /* 0xffdff80808187981 */ /* 0x000f28000c1e9500 */
[----:B------:R-:W5:Y:S04]  /*2e60*/  LDG.E.64.CONSTANT R12, desc[UR8][R8.64+-0x2000] ;  /* 0xffe00008080c7981 */ /* 0x000f68000c1e9b00 */
[----:B------:R-:W5:Y:S04]  /*2e70*/  LDG.E.U16.CONSTANT R20, desc[UR8][R8.64+-0x1008] ;  /* 0xffeff80808147981 */ /* 0x000f68000c1e9500 */
[----:B------:R-:W5:Y:S04]  /*2e80*/  LDG.E.64.CONSTANT R10, desc[UR8][R8.64+-0x1000] ;  /* 0xfff00008080a7981 */ /* 0x000f68000c1e9b00 */
[----:B------:R-:W5:Y:S04]  /*2e90*/  LDG.E.U16.CONSTANT R22, desc[UR8][R8.64+-0x8] ;  /* 0xfffff80808167981 */ /* 0x000f68000c1e9500 */
[----:B------:R-:W5:Y:S01]  /*2ea0*/  LDG.E.64.CONSTANT R16, desc[UR8][R8.64] ;  /* 0x0000000808107981 */ /* 0x000f62000c1e9b00 */
[----:B------:R-:W-:Y:S01]  /*2eb0*/  LOP3.LUT P2, RZ, R4, 0xff, RZ, 0xc0, !PT ;  /* 0x000000ff04ff7812 */ /* 0x000fe2000784c0ff */
[----:B------:R-:W-:-:S02]  /*2ec0*/  IMAD.MOV.U32 R25, RZ, RZ, R3 ;  /* 0x000000ffff197224 */ /* 0x000fc400078e0003 */
[----:B------:R-:W-:Y:S02]  /*2ed0*/  VIADD R18, R18, 0x400 ;  /* 0x0000040012127836 */ /* 0x000fe40000000000 */
[----:B------:R-:W-:Y:S01]  /*2ee0*/  VIADD R21, R21, 0x400 ;  /* 0x0000040015157836 */ /* 0x000fe20000000000 */
[----:B--2---:R-:W-:Y:S02]  /*2ef0*/  LOP3.LUT P1, RZ, R23, 0xff, RZ, 0xc0, !PT ;  /* 0x000000ff17ff7812 */ /* 0x004fe4000782c0ff */
[----:B---3--:R-:W-:-:S05]  /*2f00*/  ISETP.LT.U32.AND P0, PT, R14, R2, PT ;  /* 0x000000020e00720c */ /* 0x008fca0003f01070 */
[----:B------:R-:W-:Y:S02]  /*2f10*/  @P2 SEL R23, R4, 0x1, !P1 ;  /* 0x0000000104172807 */ /* 0x000fe40004800000 */
[-C--:B------:R-:W-:Y:S02]  /*2f20*/  ISETP.LT.AND.EX P0, PT, R15, R25.reuse, PT, P0 ;  /* 0x000000190f00720c */ /* 0x080fe40003f01300 */
[----:B------:R-:W-:Y:S02]  /*2f30*/  LOP3.LUT P3, RZ, R23, 0xff, RZ, 0xc0, !PT ;  /* 0x000000ff17ff7812 */ /* 0x000fe4000786c0ff */
[C---:B------:R-:W-:Y:S02]  /*2f40*/  @P1 SEL R2, R14.reuse, R2, P0 ;  /* 0x000000020e021207 */ /* 0x040fe40000000000 */
[----:B------:R-:W-:Y:S02]  /*2f50*/  @P1 SEL R25, R15, R25, P0 ;  /* 0x000000190f191207 */ /* 0x000fe40000000000 */
[----:B------:R-:W-:-:S02]  /*2f60*/  SEL R3, R14, R2, !P2 ;  /* 0x000000020e037207 */ /* 0x000fc40005000000 */
[----:B------:R-:W-:Y:S02]  /*2f70*/  SEL R15, R15, R25, !P2 ;  /* 0x000000190f0f7207 */ /* 0x000fe40005000000 */
[----:B----4-:R-:W-:Y:S02]  /*2f80*/  LOP3.LUT P4, RZ, R24, 0xff, RZ, 0xc0, !PT ;  /* 0x000000ff18ff7812 */ /* 0x010fe4000788c0ff */
[----:B-----5:R-:W-:Y:S02]  /*2f90*/  ISETP.LT.U32.AND P0, PT, R12, R3, PT ;  /* 0x000000030c00720c */ /* 0x020fe40003f01070 */
[----:B------:R-:W-:Y:S02]  /*2fa0*/  @P3 SEL R24, R23, 0x1, !P4 ;  /* 0x0000000117183807 */ /* 0x000fe40006000000 */
[----:B------:R-:W-:Y:S02]  /*2fb0*/  ISETP.LT.AND.EX P0, PT, R13, R15, PT, P0 ;  /* 0x0000000f0d00720c */ /* 0x000fe40003f01300 */
[----:B------:R-:W-:-:S02]  /*2fc0*/  LOP3.LUT P2, RZ, R20, 0xff, RZ, 0xc0, !PT ;  /* 0x000000ff14ff7812 */ /* 0x000fc4000784c0ff */
[----:B------:R-:W-:-:S03]  /*2fd0*/  LOP3.LUT P1, RZ, R24, 0xff, RZ, 0xc0, !PT ;  /* 0x000000ff18ff7812 */ /* 0x000fc6000782c0ff */
[C---:B------:R-:W-:Y:S02]  /*2fe0*/  @P4 SEL R3, R12.reuse, R3, P0 ;  /* 0x000000030c034207 */ /* 0x040fe40000000000 */
[C---:B------:R-:W-:Y:S02]  /*2ff0*/  @P4 SEL R15, R13.reuse, R15, P0 ;  /* 0x0000000f0d0f4207 */ /* 0x040fe40000000000 */
[----:B------:R-:W-:Y:S02]  /*3000*/  SEL R3, R12, R3, !P3 ;  /* 0x000000030c037207 */ /* 0x000fe40005800000 */
[----:B------:R-:W-:Y:S02]  /*3010*/  SEL R13, R13, R15, !P3 ;  /* 0x0000000f0d0d7207 */ /* 0x000fe40005800000 */
[----:B------:R-:W-:Y:S02]  /*3020*/  ISETP.LT.U32.AND P0, PT, R10, R3, PT ;  /* 0x000000030a00720c */ /* 0x000fe40003f01070 */
[----:B------:R-:W-:-:S02]  /*3030*/  LOP3.LUT P3, RZ, R22, 0xff, RZ, 0xc0, !PT ;  /* 0x000000ff16ff7812 */ /* 0x000fc4000786c0ff */
[C---:B------:R-:W-:Y:S02]  /*3040*/  ISETP.LT.AND.EX P0, PT, R11.reuse, R13, PT, P0 ;  /* 0x0000000d0b00720c */ /* 0x040fe40003f01300 */
[----:B------:R-:W-:Y:S02]  /*3050*/  @P1 SEL R20, R24, 0x1, !P2 ;  /* 0x0000000118141807 */ /* 0x000fe40005000000 */
[C---:B------:R-:W-:Y:S02]  /*3060*/  @P2 SEL R3, R10.reuse, R3, P0 ;  /* 0x000000030a032207 */ /* 0x040fe40000000000 */
[----:B------:R-:W-:Y:S02]  /*3070*/  @P2 SEL R13, R11, R13, P0 ;  /* 0x0000000d0b0d2207 */ /* 0x000fe40000000000 */
[----:B------:R-:W-:Y:S02]  /*3080*/  SEL R3, R10, R3, !P1 ;  /* 0x000000030a037207 */ /* 0x000fe40004800000 */
[----:B------:R-:W-:-:S02]  /*3090*/  LOP3.LUT P2, RZ, R20, 0xff, RZ, 0xc0, !PT ;  /* 0x000000ff14ff7812 */ /* 0x000fc4000784c0ff */
[----:B------:R-:W-:Y:S02]  /*30a0*/  SEL R11, R11, R13, !P1 ;  /* 0x0000000d0b0b7207 */ /* 0x000fe40004800000 */
[----:B------:R-:W-:Y:S02]  /*30b0*/  ISETP.GE.AND P1, PT, R18, R19, PT ;  /* 0x000000131200720c */ /* 0x000fe40003f26270 */
[----:B------:R-:W-:Y:S02]  /*30c0*/  ISETP.LT.U32.AND P0, PT, R16, R3, PT ;  /* 0x000000031000720c */ /* 0x000fe40003f01070 */
[----:B------:R-:W-:Y:S02]  /*30d0*/  IADD3 R10, P4, PT, R8, 0x4000, RZ ;  /* 0x00004000080a7810 */ /* 0x000fe40007f9e0ff */
[----:B------:R-:W-:-:S03]  /*30e0*/  ISETP.LT.AND.EX P0, PT, R17, R11, PT, P0 ;  /* 0x0000000b1100720c */ /* 0x000fc60003f01300 */
[----:B------:R-:W-:Y:S01]  /*30f0*/  @P2 SEL R22, R20, 0x1, !P3 ;  /* 0x0000000114162807 */ /* 0x000fe20005800000 */
[----:B------:R-:W-:Y:S01]  /*3100*/  IMAD.X R13, RZ, RZ, R9, P4 ;  /* 0x000000ffff0d7224 */ /* 0x000fe200020e0609 */
[C---:B------:R-:W-:Y:S02]  /*3110*/  @P3 SEL R3, R16.reuse, R3, P0 ;  /* 0x0000000310033207 */ /* 0x040fe40000000000 */
[C---:B------:R-:W-:Y:S02]  /*3120*/  @P3 SEL R11, R17.reuse, R11, P0 ;  /* 0x0000000b110b3207 */ /* 0x040fe40000000000 */
[----:B------:R-:W-:Y:S02]  /*3130*/  SEL R2, R16, R3, !P2 ;  /* 0x0000000310027207 */ /* 0x000fe40005000000 */
[----:B------:R-:W-:Y:S02]  /*3140*/  SEL R3, R17, R11, !P2 ;  /* 0x0000000b11037207 */ /* 0x000fe40005000000 */
[----:B------:R-:W-:Y:S01]  /*3150*/  PRMT R4, R22, 0x7610, R4 ;  /* 0x0000761016047816 */ /* 0x000fe20000000004 */
[----:B------:R-:W-:Y:S06]  /*3160*/  @!P1 BRA `(.L_x_676) ;  /* 0xfffffffc00249947 */ /* 0x000fec000383ffff */
.L_x_672:
[----:B------:R-:W-:Y:S05]  /*3170*/  BSYNC.RECONVERGENT B1 ;  /* 0x0000000000017941 */ /* 0x000fea0003800200 */
.L_x_670:
[----:B------:R-:W0:Y:S01]  /*3180*/  S2R R10, SR_LANEID ;  /* 0x00000000000a7919 */ /* 0x000e220000000000 */
[----:B------:R-:W-:Y:S01]  /*3190*/  LOP3.LUT R7, R4, 0xff, RZ, 0xc0, !PT ;  /* 0x000000ff04077812 */ /* 0x000fe200078ec0ff */
[----:B------:R-:W-:Y:S01]  /*31a0*/  BSSY.RECONVERGENT B1, `(.L_x_677) ;  /* 0x0000016000017945 */ /* 0x000fe20003800200 */
[----:B------:R2:W3:Y:S04]  /*31b0*/  SHFL.DOWN PT, R9, R2, 0x1, 0x1f ;  /* 0x08201f0002097f89 */ /* 0x0004e800000e0000 */
[----:B------:R2:W4:Y:S04]  /*31c0*/  SHFL.DOWN PT, R8, R3, 0x1, 0x1f ;  /* 0x08201f0003087f89 */ /* 0x00052800000e0000 */
[----:B------:R-:W1:Y:S01]  /*31d0*/  SHFL.DOWN PT, R7, R7, 0x1, 0x1f ;  /* 0x08201f0007077f89 */ /* 0x000e6200000e0000 */
[----:B0-----:R-:W-:-:S02]  /*31e0*/  ISETP.GT.AND P0, PT, R10, 0x1e, PT ;  /* 0x0000001e0a00780c */ /* 0x001fc40003f04270 */
[C---:B------:R-:W-:Y:S02]  /*31f0*/  ISETP.GT.AND P5, PT, R10.reuse, 0x1d, PT ;  /* 0x0000001d0a00780c */ /* 0x040fe40003fa4270 */
[----:B------:R-:W-:-:S09]  /*3200*/  ISETP.GT.AND P2, PT, R10, 0x1b, PT ;  /* 0x0000001b0a00780c */ /* 0x000fd20003f44270 */
[----:B-1234-:R-:W-:Y:S05]  /*3210*/  @P0 BRA `(.L_x_678) ;  /* 0x0000000000380947 */ /* 0x01efea0003800000 */
        /* <DEDUP_REMOVED lines=14> */
.L_x_678:
[----:B------:R-:W-:Y:S05]  /*3300*/  BSYNC.RECONVERGENT B1 ;  /* 0x0000000000017941 */ /* 0x000fea0003800200 */
.L_x_677:
[----:B------:R-:W-:Y:S01]  /*3310*/  LOP3.LUT R7, R4, 0xff, RZ, 0xc0, !PT ;  /* 0x000000ff04077812 */ /* 0x000fe200078ec0ff */
[----:B------:R0:W1:Y:S01]  /*3320*/  SHFL.DOWN PT, R9, R2, 0x2, 0x1f ;  /* 0x08401f0002097f89 */ /* 0x00006200000e0000 */
[----:B------:R-:W-:Y:S01]  /*3330*/  BSSY.RECONVERGENT B1, `(.L_x_679) ;  /* 0x0000015000017945 */ /* 0x000fe20003800200 */
[C---:B------:R-:W-:Y:S02]  /*3340*/  ISETP.GT.AND P4, PT, R10.reuse, 0x17, PT ;  /* 0x000000170a00780c */ /* 0x040fe40003f84270 */
[----:B------:R0:W2:Y:S01]  /*3350*/  SHFL.DOWN PT, R8, R3, 0x2, 0x1f ;  /* 0x08401f0003087f89 */ /* 0x0000a200000e0000 */
[C---:B------:R-:W-:Y:S02]  /*3360*/  ISETP.GT.AND P3, PT, R10.reuse, 0xf, PT ;  /* 0x0000000f0a00780c */ /* 0x040fe40003f64270 */
[----:B------:R-:W-:Y:S01]  /*3370*/  ISETP.NE.AND P1, PT, R10, RZ, PT ;  /* 0x000000ff0a00720c */ /* 0x000fe20003f25270 */
[----:B------:R-:W3:Y:S01]  /*3380*/  SHFL.DOWN PT, R7, R7, 0x2, 0x1f ;  /* 0x08401f0007077f89 */ /* 0x000ee200000e0000 */
[----:B------:R-:W-:Y:S11]  /*3390*/  @P5 BRA `(.L_x_680) ;  /* 0x0000000000385947 */ /* 0x000ff60003800000 */
[----:B---3--:R-:W-:Y:S01]  /*33a0*/  LOP3.LUT P0, RZ, R7, 0xff, RZ, 0xc0, !PT ;  /* 0x000000ff07ff7812 */ /* 0x008fe2000780c0ff */
[----:B------:R-:W-:Y:S01]  /*33b0*/  IMAD.MOV.U32 R10, RZ, RZ, 0x1 ;  /* 0x00000001ff0a7424 */ /* 0x000fe200078e00ff */
[----:B------:R-:W-:-:S04]  /*33c0*/  LOP3.LUT P5, R6, R4, 0xff, RZ, 0xc0, !PT ;  /* 0x000000ff04067812 */ /* 0x000fc800078ac0ff */
[----:B------:R-:W-:-:S13]  /*33d0*/  PLOP3.LUT P0, PT, P5, P0, PT, 0x2f, 0xf2 ;  /* 0x0000000000f2781c */ /* 0x000fda0002f00577 */
[----:B-1----:R-:W-:Y:S02]  /*33e0*/  @!P0 ISETP.LT.U32.AND P5, PT, R9, R2, PT ;  /* 0x000000020900820c */ /* 0x002fe40003fa1070 */
[----:B------:R-:W-:Y:S02]  /*33f0*/  @P0 ISETP.NE.AND P6, PT, R6, RZ, PT ;  /* 0x000000ff0600020c */ /* 0x000fe40003fc5270 */
[----:B------:R-:W-:Y:S02]  /*3400*/  @!P0 PRMT R4, R10, 0x7610, R4 ;  /* 0x000076100a048816 */ /* 0x000fe40000000004 */
[----:B--2---:R-:W-:Y:S02]  /*3410*/  @!P0 ISETP.LT.AND.EX P5, PT, R8, R3, PT, P5 ;  /* 0x000000030800820c */ /* 0x004fe40003fa1350 */
[----:B------:R-:W-:Y:S02]  /*3420*/  @P0 SEL R6, R7, R4, !P6 ;  /* 0x0000000407060207 */ /* 0x000fe40007000000 */
[----:B0-----:R-:W-:-:S02]  /*3430*/  @!P0 SEL R2, R9, R2, P5 ;  /* 0x0000000209028207 */ /* 0x001fc40002800000 */
[----:B------:R-:W-:Y:S02]  /*3440*/  @!P0 SEL R3, R8, R3, P5 ;  /* 0x0000000308038207 */ /* 0x000fe40002800000 */
[----:B------:R-:W-:Y:S02]  /*3450*/  @P0 PRMT R4, R6, 0x7610, R4 ;  /* 0x0000761006040816 */ /* 0x000fe40000000004 */
[----:B------:R-:W-:Y:S02]  /*3460*/  @P0 SEL R2, R9, R2, !P6 ;  /* 0x0000000209020207 */ /* 0x000fe40007000000 */
[----:B------:R-:W-:-:S07]  /*3470*/  @P0 SEL R3, R8, R3, !P6 ;  /* 0x0000000308030207 */ /* 0x000fce0007000000 */
.L_x_680:
[----:B------:R-:W-:Y:S05]  /*3480*/  BSYNC.RECONVERGENT B1 ;  /* 0x0000000000017941 */ /* 0x000fea0003800200 */
.L_x_679:
[----:B---3--:R-:W-:Y:S01]  /*3490*/  LOP3.LUT R7, R4, 0xff, RZ, 0xc0, !PT ;  /* 0x000000ff04077812 */ /* 0x008fe200078ec0ff */
[----:B-1----:R1:W3:Y:S01]  /*34a0*/  SHFL.DOWN PT, R9, R2, 0x4, 0x1f ;  /* 0x08801f0002097f89 */ /* 0x0022e200000e0000 */
[----:B------:R-:W-:Y:S03]  /*34b0*/  BSSY.RECONVERGENT B1, `(.L_x_681) ;  /* 0x0000012000017945 */ /* 0x000fe60003800200 */
[----:B--2---:R1:W2:Y:S04]  /*34c0*/  SHFL.DOWN PT, R8, R3, 0x4, 0x1f ;  /* 0x08801f0003087f89 */ /* 0x0042a800000e0000 */
[----:B------:R-:W4:Y:S01]  /*34d0*/  SHFL.DOWN PT, R7, R7, 0x4, 0x1f ;  /* 0x08801f0007077f89 */ /* 0x000f2200000e0000 */
[----:B------:R-:W-:Y:S05]  /*34e0*/  @P2 BRA `(.L_x_682) ;  /* 0x0000000000382947 */ /* 0x000fea0003800000 */
[----:B----4-:R-:W-:Y:S01]  /*34f0*/  LOP3.LUT P0, RZ, R7, 0xff, RZ, 0xc0, !PT ;  /* 0x000000ff07ff7812 */ /* 0x010fe2000780c0ff */
[----:B------:R-:W-:Y:S01]  /*3500*/  IMAD.MOV.U32 R10, RZ, RZ, 0x1 ;  /* 0x00000001ff0a7424 */ /* 0x000fe200078e00ff */
[----:B------:R-:W-:-:S04]  /*3510*/  LOP3.LUT P2, R6, R4, 0xff, RZ, 0xc0, !PT ;  /* 0x000000ff04067812 */ /* 0x000fc8000784c0ff */
[----:B------:R-:W-:-:S13]  /*3520*/  PLOP3.LUT P0, PT, P2, P0, PT, 0x2f, 0xf2 ;  /* 0x0000000000f2781c */ /* 0x000fda0001700577 */
[----:B---3--:R-:W-:Y:S02]  /*3530*/  @!P0 ISETP.LT.U32.AND P2, PT, R9, R2, PT ;  /* 0x000000020900820c */ /* 0x008fe40003f41070 */
[----:B------:R-:W-:Y:S02]  /*3540*/  @P0 ISETP.NE.AND P5, PT, R6, RZ, PT ;  /* 0x000000ff0600020c */ /* 0x000fe40003fa5270 */
[----:B------:R-:W-:Y:S02]  /*3550*/  @!P0 PRMT R4, R10, 0x7610, R4 ;  /* 0x000076100a048816 */ /* 0x000fe40000000004 */
[----:B--2---:R-:W-:Y:S02]  /*3560*/  @!P0 ISETP.LT.AND.EX P2, PT, R8, R3, PT, P2 ;  /* 0x000000030800820c */ /* 0x004fe40003f41320 */
[----:B------:R-:W-:Y:S02]  /*3570*/  @P0 SEL R6, R7, R4, !P5 ;  /* 0x0000000407060207 */ /* 0x000fe40006800000 */
[----:B01----:R-:W-:-:S02]  /*3580*/  @!P0 SEL R2, R9, R2, P2 ;  /* 0x0000000209028207 */ /* 0x003fc40001000000 */
[----:B------:R-:W-:Y:S02]  /*3590*/  @!P0 SEL R3, R8, R3, P2 ;  /* 0x0000000308038207 */ /* 0x000fe40001000000 */
[----:B------:R-:W-:Y:S02]  /*35a0*/  @P0 PRMT R4, R6, 0x7610, R4 ;  /* 0x0000761006040816 */ /* 0x000fe40000000004 */
[----:B------:R-:W-:Y:S02]  /*35b0*/  @P0 SEL R2, R9, R2, !P5 ;  /* 0x0000000209020207 */ /* 0x000fe40006800000 */
[----:B------:R-:W-:-:S07]  /*35c0*/  @P0 SEL R3, R8, R3, !P5 ;  /* 0x0000000308030207 */ /* 0x000fce0006800000 */
.L_x_682:
[----:B------:R-:W-:Y:S05]  /*35d0*/  BSYNC.RECONVERGENT B1 ;  /* 0x0000000000017941 */ /* 0x000fea0003800200 */
.L_x_681:
[----:B----4-:R-:W-:Y:S01]  /*35e0*/  LOP3.LUT R7, R4, 0xff, RZ, 0xc0, !PT ;  /* 0x000000ff04077812 */ /* 0x010fe200078ec0ff */
[----:B---3--:R3:W4:Y:S01]  /*35f0*/  SHFL.DOWN PT, R9, R2, 0x8, 0x1f ;  /* 0x09001f0002097f89 */ /* 0x00872200000e0000 */
[----:B------:R-:W-:Y:S03]  /*3600*/  BSSY.RECONVERGENT B1, `(.L_x_683) ;  /* 0x0000012000017945 */ /* 0x000fe60003800200 */
[----:B--2---:R3:W2:Y:S04]  /*3610*/  SHFL.DOWN PT, R8, R3, 0x8, 0x1f ;  /* 0x09001f0003087f89 */ /* 0x0046a800000e0000 */
        /* <DEDUP_REMOVED lines=9> */
[----:B--2---:R-:W-:Y:S02]  /*36b0*/  @!P0 ISETP.LT.AND.EX P2, PT, R8, R3, PT, P2 ;  /* 0x000000030800820c */ /* 0x004fe40003f41320 */
[----:B------:R-:W-:Y:S02]  /*36c0*/  @P0 SEL R6, R7, R4, !P4 ;  /* 0x0000000407060207 */ /* 0x000fe40006000000 */
[----:B-1-3--:R-:W-:-:S02]  /*36d0*/  @!P0 SEL R2, R9, R2, P2 ;  /* 0x0000000209028207 */ /* 0x00afc40001000000 */
[----:B------:R-:W-:Y:S02]  /*36e0*/  @!P0 SEL R3, R8, R3, P2 ;  /* 0x0000000308038207 */ /* 0x000fe40001000000 */
[----:B------:R-:W-:Y:S02]  /*36f0*/  @P0 PRMT R4, R6, 0x7610, R4 ;  /* 0x0000761006040816 */ /* 0x000fe40000000004 */
[----:B------:R-:W-:Y:S02]  /*3700*/  @P0 SEL R2, R9, R2, !P4 ;  /* 0x0000000209020207 */ /* 0x000fe40006000000 */
[----:B------:R-:W-:-:S07]  /*3710*/  @P0 SEL R3, R8, R3, !P4 ;  /* 0x0000000308030207 */ /* 0x000fce0006000000 */
.L_x_684:
[----:B------:R-:W-:Y:S05]  /*3720*/  BSYNC.RECONVERGENT B1 ;  /* 0x0000000000017941 */ /* 0x000fea0003800200 */
.L_x_683:
[----:B0-----:R-:W-:Y:S01]  /*3730*/  LOP3.LUT R7, R4, 0xff, RZ, 0xc0, !PT ;  /* 0x000000ff04077812 */ /* 0x001fe200078ec0ff */
[----:B----4-:R0:W4:Y:S01]  /*3740*/  SHFL.DOWN PT, R9, R2, 0x10, 0x1f ;  /* 0x0a001f0002097f89 */ /* 0x01012200000e0000 */
        /* <DEDUP_REMOVED lines=18> */
.L_x_686:
[----:B------:R-:W-:Y:S05]  /*3870*/  BSYNC.RECONVERGENT B1 ;  /* 0x0000000000017941 */ /* 0x000fea0003800200 */
.L_x_685:
[----:B------:R-:W-:Y:S04]  /*3880*/  BSSY.RECONVERGENT B1, `(.L_x_687) ;  /* 0x000000a000017945 */ /* 0x000fe80003800200 */
[----:B------:R-:W-:Y:S05]  /*3890*/  @P1 BRA `(.L_x_688) ;  /* 0x0000000000201947 */ /* 0x000fea0003800000 */
[----:B--2---:R-:W2:Y:S01]  /*38a0*/  S2R R8, SR_CgaCtaId ;  /* 0x0000000000087919 */ /* 0x004ea20000008800 */
[----:B0-----:R-:W-:Y:S02]  /*38b0*/  MOV R7, 0x400 ;  /* 0x0000040000077802 */ /* 0x001fe40000000f00 */
[----:B------:R-:W-:-:S04]  /*38c0*/  SHF.R.U32.HI R6, RZ, 0x1, R5 ;  /* 0x00000001ff067819 */ /* 0x000fc80000011605 */
[----:B------:R-:W-:Y:S02]  /*38d0*/  LOP3.LUT R6, R6, 0x1f0, RZ, 0xc0, !PT ;  /* 0x000001f006067812 */ /* 0x000fe400078ec0ff */
[----:B--2---:R-:W-:-:S05]  /*38e0*/  LEA R7, R8, R7, 0x18 ;  /* 0x0000000708077211 */ /* 0x004fca00078ec0ff */
[----:B------:R-:W-:-:S05]  /*38f0*/  IMAD.IADD R7, R6, 0x1, R7 ;  /* 0x0000000106077824 */ /* 0x000fca00078e0207 */
[----:B------:R0:W-:Y:S04]  /*3900*/  STS.64 [R7+0x10], R2 ;  /* 0x0000100207007388 */ /* 0x0001e80000000a00 */
[----:B------:R0:W-:Y:S02]  /*3910*/  STS.U8 [R7+0x8], R4 ;  /* 0x0000080407007388 */ /* 0x0001e40000000000 */
.L_x_688:
[----:B------:R-:W-:Y:S05]  /*3920*/  BSYNC.RECONVERGENT B1 ;  /* 0x0000000000017941 */ /* 0x000fea0003800200 */
.L_x_687:
        /* <DEDUP_REMOVED lines=10> */
[----:B------:R-:W3:Y:S04]  /*39d0*/  LDS.64 R12, [UR5+0x30] ;  /* 0x00003005ff0c7984 */ /* 0x000ee80008000a00 */
[----:B------:R-:W3:Y:S04]  /*39e0*/  LDS.U8 R18, [UR5+0x38] ;  /* 0x00003805ff127984 */ /* 0x000ee80008000000 */
[----:B------:R-:W3:Y:S04]  /*39f0*/  LDS.64 R10, [UR5+0x40] ;  /* 0x00004005ff0a7984 */ /* 0x000ee80008000a00 */
[----:B------:R-:W3:Y:S04]  /*3a00*/  LDS.U8 R14, [UR5+0x48] ;  /* 0x00004805ff0e7984 */ /* 0x000ee80008000000 */
[----:B--2-4-:R-:W2:Y:S01]  /*3a10*/  LDS.64 R8, [UR5+0x50] ;  /* 0x00005005ff087984 */ /* 0x014ea20008000a00 */
[----:B-----5:R-:W-:-:S02]  /*3a20*/  ISETP.NE.AND P2, PT, R16, RZ, PT ;  /* 0x000000ff1000720c */ /* 0x020fc40003f45270 */
[----:B0-----:R-:W-:Y:S02]  /*3a30*/  ISETP.LT.U32.AND P0, PT, R6, R2, PT ;  /* 0x000000020600720c */ /* 0x001fe40003f01070 */
[----:B------:R-:W-:Y:S02]  /*3a40*/  @P4 SEL R16, R4, 0x1, !P2 ;  /* 0x0000000104104807 */ /* 0x000fe40005000000 */
[----:B------:R-:W-:Y:S02]  /*3a50*/  ISETP.LT.AND.EX P0, PT, R7, R3, PT, P0 ;  /* 0x000000030700720c */ /* 0x000fe40003f01300 */
[----:B------:R-:W-:Y:S02]  /*3a60*/  LOP3.LUT P3, RZ, R16, 0xff, RZ, 0xc0, !PT ;  /* 0x000000ff10ff7812 */ /* 0x000fe4000786c0ff */
[----:B-1----:R-:W-:-:S03]  /*3a70*/  ISETP.NE.AND P5, PT, R17, RZ, PT ;  /* 0x000000ff1100720c */ /* 0x002fc60003fa5270 */
[C---:B---3--:R-:W-:Y:S02]  /*3a80*/  @P2 SEL R2, R6.reuse, R2, P0 ;  /* 0x0000000206022207 */ /* 0x048fe40000000000 */
        /* <DEDUP_REMOVED lines=17> */
[----:B------:R-:W3:Y:S01]  /*3ba0*/  LDS.64 R4, [UR5+0x70] ;  /* 0x00007005ff047984 */ /* 0x000ee20008000a00 */
        /* <DEDUP_REMOVED lines=8> */
[----:B--2---:R-:W-:Y:S02]  /*3c30*/  ISETP.LT.U32.AND P0, PT, R8, R13, PT ;  /* 0x0000000d0800720c */ /* 0x004fe40003f01070 */
[----:B------:R-:W-:Y:S01]  /*3c40*/  @P5 SEL R14, R18, 0x1, !P3 ;  /* 0x00000001120e5807 */ /* 0x000fe20005800000 */
[----:B------:R-:W2:Y:S01]  /*3c50*/  LDS.64 R2, [UR5+0x80] ;  /* 0x00008005ff027984 */ /* 0x000ea20008000a00 */
        /* <DEDUP_REMOVED lines=16> */
[----:B---3--:R-:W-:Y:S02]  /*3d60*/  ISETP.LT.U32.AND P0, PT, R4, R9, PT ;  /* 0x000000090400720c */ /* 0x008fe40003f01070 */
        /* <DEDUP_REMOVED lines=8> */
[----:B--2---:R-:W-:-:S04]  /*3df0*/  ISETP.LT.U32.AND P0, PT, R2, R7, PT ;  /* 0x000000070200720c */ /* 0x004fc80003f01070 */
[C---:B------:R-:W-:Y:S02]  /*3e00*/  ISETP.LT.AND.EX P0, PT, R3.reuse, R5, PT, P0 ;  /* 0x000000050300720c */ /* 0x040fe40003f01300 */
[----:B------:R-:W-:Y:S02]  /*3e10*/  @P2 SEL R10, R12, 0x1, !P4 ;  /* 0x000000010c0a2807 */ /* 0x000fe40006000000 */
[----:B------:R-:W-:Y:S02]  /*3e20*/  @P4 SEL R7, R2, R7, P0 ;  /* 0x0000000702074207 */ /* 0x000fe40000000000 */
[----:B------:R-:W-:Y:S02]  /*3e30*/  @P4 SEL R5, R3, R5, P0 ;  /* 0x0000000503054207 */ /* 0x000fe40000000000 */
[----:B------:R-:W-:Y:S02]  /*3e40*/  PRMT R4, R10, 0x7610, R4 ;  /* 0x000076100a047816 */ /* 0x000fe40000000004 */
[----:B------:R-:W-:-:S02]  /*3e50*/  SEL R2, R2, R7, !P2 ;  /* 0x0000000702027207 */ /* 0x000fc40005000000 */
[----:B------:R-:W-:-:S07]  /*3e60*/  SEL R3, R3, R5, !P2 ;  /* 0x0000000503037207 */ /* 0x000fce0005000000 */
.L_x_650:
[----:B------:R-:W-:Y:S05]  /*3e70*/  BSYNC.RECONVERGENT B0 ;  /* 0x0000000000007941 */ /* 0x000fea0003800200 */
.L_x_627:
[----:B------:R-:W-:Y:S05]  /*3e80*/  @P1 EXIT ;  /* 0x000000000000194d */ /* 0x000fea0003800000 */
[----:B0-234-:R-:W0:Y:S01]  /*3e90*/  LDC.64 R8, c[0x0][0x3a0] ;  /* 0x0000e800ff087b82 */ /* 0x01de220000000a00 */
[----:B------:R-:W-:Y:S02]  /*3ea0*/  PRMT R7, R4, 0x7610, R7 ;  /* 0x0000761004077816 */ /* 0x000fe40000000007 */
[----:B-1----:R-:W-:Y:S02]  /*3eb0*/  ISETP.NE.AND P1, PT, R0, RZ, PT ;  /* 0x000000ff0000720c */ /* 0x002fe40003f25270 */
[----:B------:R-:W-:-:S03]  /*3ec0*/  LOP3.LUT P2, RZ, R7, 0xff, RZ, 0xc0, !PT ;  /* 0x000000ff07ff7812 */ /* 0x000fc6000784c0ff */
[----:B------:R-:W1:Y:S08]  /*3ed0*/  LDC.64 R4, c[0x0][0x388] ;  /* 0x0000e200ff047b82 */ /* 0x000e700000000a00 */
[----:B------:R-:W-:Y:S02]  /*3ee0*/  @P1 SEL R7, R0, 0x1, !P2 ;  /* 0x0000000100071807 */ /* 0x000fe40005000000 */
[----:B0-----:R-:W-:-:S04]  /*3ef0*/  ISETP.LT.U32.AND P0, PT, R2, R8, PT ;  /* 0x000000080200720c */ /* 0x001fc80003f01070 */
[----:B------:R-:W-:-:S04]  /*3f00*/  ISETP.LT.AND.EX P0, PT, R3, R9, PT, P0 ;  /* 0x000000090300720c */ /* 0x000fc80003f01300 */
[C---:B------:R-:W-:Y:S01]  /*3f10*/  @P2 SEL R8, R2.reuse, R8, P0 ;  /* 0x0000000802082207 */ /* 0x040fe20000000000 */
[----:B-1----:R-:W-:Y:S01]  /*3f20*/  STG.E.U8 desc[UR8][R4.64], R7 ;  /* 0x0000000704007986 */ /* 0x002fe2000c101108 */
[C---:B------:R-:W-:Y:S02]  /*3f30*/  @P2 SEL R9, R3.reuse, R9, P0 ;  /* 0x0000000903092207 */ /* 0x040fe40000000000 */
[----:B------:R-:W-:Y:S02]  /*3f40*/  SEL R2, R2, R8, !P1 ;  /* 0x0000000802027207 */ /* 0x000fe40004800000 */
[----:B------:R-:W-:-:S05]  /*3f50*/  SEL R3, R3, R9, !P1 ;  /* 0x0000000903037207 */ /* 0x000fca0004800000 */
[----:B------:R-:W-:Y:S01]  /*3f60*/  STG.E.64 desc[UR8][R4.64+0x8], R2 ;  /* 0x0000080204007986 */ /* 0x000fe2000c101b08 */
[----:B------:R-:W-:Y:S05]  /*3f70*/  EXIT ;  /* 0x000000000000794d */ /* 0x000fea0003800000 */
.L_x_689:
        /* <DEDUP_REMOVED lines=16> */
.L_x_1583:


//--------------------- .text._ZN3cub18CUB_300001_SM_10006detail6reduce18DeviceReduceKernelINS2_10policy_hubIN4cuda3std3__45tupleIJblEEEyN6thrust24THRUST_300001_SM_1000_NS8cuda_cub9__find_if7functorIS9_EEE10Policy1000ENSB_12zip_iteratorINS8_IJNSD_26transform_input_iterator_tIbNSC_6detail35transform_pair_of_input_iterators_tIbNSB_6detail15normal_iteratorINSB_10device_ptrIiEEEESQ_NS7_8equal_toIiEEEENS7_10__not_fn_tINS7_10__identityEEEEENSB_17counting_iteratorIlNSB_11use_defaultESZ_SZ_EEEEEEEySF_S9_SV_EEvT0_PT3_T1_NS0_13GridEvenShareIS16_EET2_T4_ --------------------------
	.section	.text._ZN3cub18CUB_300001_SM_10006detail6reduce18DeviceReduceKernelINS2_10policy_hubIN4cuda3std3__45tupleIJblEEEyN6thrust24THRUST_300001_SM_1000_NS8cuda_cub9__find_if7functorIS9_EEE10Policy1000ENSB_12zip_iteratorINS8_IJNSD_26transform_input_iterator_tIbNSC_6detail35transform_pair_of_input_iterators_tIbNSB_6detail15normal_iteratorINSB_10device_ptrIiEEEESQ_NS7_8equal_toIiEEEENS7_10__not_fn_tINS7_10__identityEEEEENSB_17counting_iteratorIlNSB_11use_defaultESZ_SZ_EEEEEEEySF_S9_SV_EEvT0_PT3_T1_NS0_13GridEvenShareIS16_EET2_T4_,"ax",@progbits
	.align	128
        .global         _ZN3cub18CUB_300001_SM_10006detail6reduce18DeviceReduceKernelINS2_10policy_hubIN4cuda3std3__45tupleIJblEEEyN6thrust24THRUST_300001_SM_1000_NS8cuda_cub9__find_if7functorIS9_EEE10Policy1000ENSB_12zip_iteratorINS8_IJNSD_26transform_input_iterator_tIbNSC_6detail35transform_pair_of_input_iterators_tIbNSB_6detail15normal_iteratorINSB_10device_ptrIiEEEESQ_NS7_8equal_toIiEEEENS7_10__not_fn_tINS7_10__identityEEEEENSB_17counting_iteratorIlNSB_11use_defaultESZ_SZ_EEEEEEEySF_S9_SV_EEvT0_PT3_T1_NS0_13GridEvenShareIS16_EET2_T4_
        .type           _ZN3cub18CUB_300001_SM_10006detail6reduce18DeviceReduceKernelINS2_10policy_hubIN4cuda3std3__45tupleIJblEEEyN6thrust24THRUST_300001_SM_1000_NS8cuda_cub9__find_if7functorIS9_EEE10Policy1000ENSB_12zip_iteratorINS8_IJNSD_26transform_input_iterator_tIbNSC_6detail35transform_pair_of_input_iterators_tIbNSB_6detail15normal_iteratorINSB_10device_ptrIiEEEESQ_NS7_8equal_toIiEEEENS7_10__not_fn_tINS7_10__identityEEEEENSB_17counting_iteratorIlNSB_11use_defaultESZ_SZ_EEEEEEEySF_S9_SV_EEvT0_PT3_T1_NS0_13GridEvenShareIS16_EET2_T4_,@function
        .size           _ZN3cub18CUB_300001_SM_10006detail6reduce18DeviceReduceKernelINS2_10policy_hubIN4cuda3std3__45tupleIJblEEEyN6thrust24THRUST_300001_SM_1000_NS8cuda_cub9__find_if7functorIS9_EEE10Policy1000ENSB_12zip_iteratorINS8_IJNSD_26transform_input_iterator_tIbNSC_6detail35transform_pair_of_input_iterators_tIbNSB_6detail15normal_iteratorINSB_10device_ptrIiEEEESQ_NS7_8equal_toIiEEEENS7_10__not_fn_tINS7_10__identityEEEEENSB_17counting_iteratorIlNSB_11use_defaultESZ_SZ_EEEEEEEySF_S9_SV_EEvT0_PT3_T1_NS0_13GridEvenShareIS16_EET2_T4_,(.L_x_1584 - _ZN3cub18CUB_300001_SM_10006detail6reduce18DeviceReduceKernelINS2_10policy_hubIN4cuda3std3__45tupleIJblEEEyN6thrust24THRUST_300001_SM_1000_NS8cuda_cub9__find_if7functorIS9_EEE10Policy1000ENSB_12zip_iteratorINS8_IJNSD_26transform_input_iterator_tIbNSC_6detail35transform_pair_of_input_iterators_tIbNSB_6detail15normal_iteratorINSB_10device_ptrIiEEEESQ_NS7_8equal_toIiEEEENS7_10__not_fn_tINS7_10__identityEEEEENSB_17counting_iteratorIlNSB_11use_defaultESZ_SZ_EEEEEEEySF_S9_SV_EEvT0_PT3_T1_NS0_13GridEvenShareIS16_EET2_T4_)
        .other          _ZN3cub18CUB_300001_SM_10006detail6reduce18DeviceReduceKernelINS2_10policy_hubIN4cuda3std3__45tupleIJblEEEyN6thrust24THRUST_300001_SM_1000_NS8cuda_cub9__find_if7functorIS9_EEE10Policy1000ENSB_12zip_iteratorINS8_IJNSD_26transform_input_iterator_tIbNSC_6detail35transform_pair_of_input_iterators_tIbNSB_6detail15normal_iteratorINSB_10device_ptrIiEEEESQ_NS7_8equal_toIiEEEENS7_10__not_fn_tINS7_10__identityEEEEENSB_17counting_iteratorIlNSB_11use_defaultESZ_SZ_EEEEEEEySF_S9_SV_EEvT0_PT3_T1_NS0_13GridEvenShareIS16_EET2_T4_,@"STO_CUDA_ENTRY STV_DEFAULT"
_ZN3cub18CUB_300001_SM_10006detail6reduce18DeviceReduceKernelINS2_10policy_hubIN4cuda3std3__45tupleIJblEEEyN6thrust24THRUST_300001_SM_1000_NS8cuda_cub9__find_if7functorIS9_EEE10Policy1000ENSB_12zip_iteratorINS8_IJNSD_26transform_input_iterator_tIbNSC_6detail35transform_pair_of_input_iterators_tIbNSB_6detail15normal_iteratorINSB_10device_ptrIiEEEESQ_NS7_8equal_toIiEEEENS7_10__not_fn_tINS7_10__identityEEEEENSB_17counting_iteratorIlNSB_11use_defaultESZ_SZ_EEEEEEEySF_S9_SV_EEvT0_PT3_T1_NS0_13GridEvenShareIS16_EET2_T4_:
.text._ZN3cub18CUB_300001_SM_10006detail6reduce18DeviceReduceKernelINS2_10policy_hubIN4cuda3std3__45tupleIJblEEEyN6thrust24THRUST_300001_SM_1000_NS8cuda_cub9__find_if7functorIS9_EEE10Policy1000ENSB_12zip_iteratorINS8_IJNSD_26transform_input_iterator_tIbNSC_6detail35transform_pair_of_input_iterators_tIbNSB_6detail15normal_iteratorINSB_10device_ptrIiEEEESQ_NS7_8equal_toIiEEEENS7_10__not_fn_tINS7_10__identityEEEEENSB_17counting_iteratorIlNSB_11use_defaultESZ_SZ_EEEEEEEySF_S9_SV_EEvT0_PT3_T1_NS0_13GridEvenShareIS16_EET2_T4_:
[----:B------:R-:W-:Y:S01]  /*0000*/  LDC R1, c[0x0][0x37c] ;  /* 0x0000df00ff017b82 */ /* 0x000fe20000000800 */
[----:B------:R-:W0:Y:S01]  /*0010*/  S2R R0, SR_CTAID.X ;  /* 0x0000000000007919 */ /* 0x000e220000002500 */
[----:B------:R-:W1:Y:S01]  /*0020*/  LDCU.64 UR6, c[0x0][0x3d8] ;  /* 0x00007b00ff0677ac */ /* 0x000e620008000a00 */
[----:B------:R-:W-:Y:S01]  /*0030*/  BSSY.RECONVERGENT B0, `(.L_x_690) ;  /* 0x00005d6000007945 */ /* 0x000fe20003800200 */
[----:B------:R-:W2:Y:S01]  /*0040*/  LDCU UR5, c[0x0][0x3e0] ;  /* 0x00007c00ff0577ac */ /* 0x000ea20008000800 */
[----:B------:R-:W3:Y:S01]  /*0050*/  LDCU.64 UR12, c[0x0][0x358] ;  /* 0x00006b00ff0c77ac */ /* 0x000ee20008000a00 */
[----:B-1----:R-:W-:Y:S02]  /*0060*/  IMAD.U32 R2, RZ, RZ, UR6 ;  /* 0x00000006ff027e24 */ /* 0x002fe4000f8e00ff */
[----:B------:R-:W-:Y:S01]  /*0070*/  IMAD.U32 R3, RZ, RZ, UR7 ;  /* 0x00000007ff037e24 */ /* 0x000fe2000f8e00ff */
[----:B--2---:R-:W-:-:S04]  /*0080*/  USHF.L.U32 UR5, UR5, 0xa, URZ ;  /* 0x0000000a05057899 */ /* 0x004fc800080006ff */
[----:B------:R-:W-:Y:S01]  /*0090*/  USHF.R.S32.HI UR4, URZ, 0x1f, UR5 ;  /* 0x0000001fff047899 */ /* 0x000fe20008011405 */
[----:B0-----:R-:W-:-:S05]  /*00a0*/  IMAD.SHL.U32 R11, R0, 0x400, RZ ;  /* 0x00000400000b7824 */ /* 0x001fca00078e00ff */
[----:B------:R-:W-:-:S04]  /*00b0*/  IADD3 R21, P1, PT, -R11, R2, RZ ;  /* 0x000000020b157210 */ /* 0x000fc80007f3e1ff */
[----:B------:R-:W-:Y:S02]  /*00c0*/  ISETP.GT.U32.AND P0, PT, R21, 0x3ff, PT ;  /* 0x000003ff1500780c */ /* 0x000fe40003f04070 */
[----:B------:R-:W-:-:S04]  /*00d0*/  IADD3.X R20, PT, PT, R3, -0x1, RZ, P1, !PT ;  /* 0xffffffff03147810 */ /* 0x000fc80000ffe4ff */
[----:B------:R-:W-:-:S13]  /*00e0*/  ISETP.GT.U32.AND.EX P0, PT, R20, RZ, PT, P0 ;  /* 0x000000ff1400720c */ /* 0x000fda0003f04100 */
[----:B---3--:R-:W-:Y:S05]  /*00f0*/  @P0 BRA `(.L_x_691) ;  /* 0x0000003000bc0947 */ /* 0x008fea0003800000 */
[----:B------:R-:W0:Y:S01]  /*0100*/  S2R R10, SR_TID.X ;  /* 0x00000000000a7919 */ /* 0x000e220000002100 */
[----:B------:R-:W1:Y:S01]  /*0110*/  LDC.64 R4, c[0x0][0x380] ;  /* 0x0000e000ff047b82 */ /* 0x000e620000000a00 */
[----:B------:R-:W-:-:S07]  /*0120*/  IMAD.IADD R9, R2, 0x1, -R11 ;  /* 0x0000000102097824 */ /* 0x000fce00078e0a0b */
[----:B------:R-:W2:Y:S01]  /*0130*/  LDC.64 R12, c[0x0][0x388] ;  /* 0x0000e200ff0c7b82 */ /* 0x000ea20000000a00 */
[----:B------:R-:W-:Y:S01]  /*0140*/  CS2R R6, SRZ ;  /* 0x0000000000067805 */ /* 0x000fe2000001ff00 */
[----:B------:R-:W3:Y:S01]  /*0150*/  LDCU.64 UR8, c[0x0][0x3a0] ;  /* 0x00007400ff0877ac */ /* 0x000ee20008000a00 */
[----:B------:R-:W4:Y:S01]  /*0160*/  LDCU.128 UR4, c[0x0][0x380] ;  /* 0x00007000ff0477ac */ /* 0x000f220008000c00 */
[----:B0-----:R-:W-:-:S13]  /*0170*/  ISETP.GE.AND P1, PT, R10, R9, PT ;  /* 0x000000090a00720c */ /* 0x001fda0003f26270 */
[----:B------:R-:W-:Y:S01]  /*0180*/  @!P1 IMAD.IADD R3, R11, 0x1, R10 ;  /* 0x000000010b039824 */ /* 0x000fe200078e020a */
[----:B------:R-:W0:Y:S03]  /*0190*/  @!P1 LDC.64 R16, c[0x0][0x3a0] ;  /* 0x0000e800ff109b82 */ /* 0x000e260000000a00 */
[----:B-1----:R-:W-:-:S04]  /*01a0*/  @!P1 IMAD.WIDE.U32 R4, R3, 0x4, R4 ;  /* 0x0000000403049825 */ /* 0x002fc800078e0004 */
[----:B--2---:R-:W-:Y:S02]  /*01b0*/  @!P1 IMAD.WIDE.U32 R12, R3, 0x4, R12 ;  /* 0x00000004030c9825 */ /* 0x004fe400078e000c */
[----:B------:R-:W2:Y:S04]  /*01c0*/  @!P1 LDG.E R4, desc[UR12][R4.64] ;  /* 0x0000000c04049981 */ /* 0x000ea8000c1e1900 */
[----:B------:R-:W2:Y:S01]  /*01d0*/  @!P1 LDG.E R13, desc[UR12][R12.64] ;  /* 0x0000000c0c0d9981 */ /* 0x000ea2000c1e1900 */
[----:B------:R-:W-:Y:S01]  /*01e0*/  IMAD.MOV.U32 R14, RZ, RZ, R10 ;  /* 0x000000ffff0e7224 */ /* 0x000fe200078e000a */
[----:B------:R-:W-:Y:S01]  /*01f0*/  PRMT R8, RZ, 0x7610, R8 ;  /* 0x00007610ff087816 */ /* 0x000fe20000000008 */
[----:B------:R-:W-:Y:S01]  /*0200*/  @!P1 VIADD R14, R10, 0x100 ;  /* 0x000001000a0e9836 */ /* 0x000fe20000000000 */
[----:B------:R-:W-:Y:S04]  /*0210*/  BSSY.RECONVERGENT B1, `(.L_x_692) ;  /* 0x000014b000017945 */ /* 0x000fe80003800200 */
[----:B------:R-:W-:-:S02]  /*0220*/  ISETP.GE.AND P2, PT, R14, R9, PT ;  /* 0x000000090e00720c */ /* 0x000fc40003f46270 */
[----:B0-----:R-:W-:-:S05]  /*0230*/  @!P1 IADD3 R6, P3, PT, R3, R16, RZ ;  /* 0x0000001003069210 */ /* 0x001fca0007f7e0ff */
[----:B------:R-:W-:Y:S01]  /*0240*/  @!P1 IMAD.X R7, RZ, RZ, R17, P3 ;  /* 0x000000ffff079224 */ /* 0x000fe200018e0611 */
[----:B--2---:R-:W-:-:S04]  /*0250*/  @!P1 ISETP.NE.AND P0, PT, R4, R13, PT ;  /* 0x0000000d0400920c */ /* 0x004fc80003f05270 */
[----:B------:R-:W-:-:S04]  /*0260*/  @!P1 SEL R3, RZ, 0x1, !P0 ;  /* 0x00000001ff039807 */ /* 0x000fc80004000000 */
[----:B------:R-:W-:Y:S01]  /*0270*/  @!P1 PRMT R8, R3, 0x7610, R8 ;  /* 0x0000761003089816 */ /* 0x000fe20000000008 */
[----:B---34-:R-:W-:Y:S06]  /*0280*/  @P2 BRA `(.L_x_693) ;  /* 0x00000014000c2947 */ /* 0x018fec0003800000 */
[----:B------:R-:W-:Y:S01]  /*0290*/  LOP3.LUT R3, RZ, R14, RZ, 0x33, !PT ;  /* 0x0000000eff037212 */ /* 0x000fe200078e33ff */
[----:B------:R-:W-:Y:S04]  /*02a0*/  BSSY.RECONVERGENT B2, `(.L_x_694) ;  /* 0x00000a0000027945 */ /* 0x000fe80003800200 */
[----:B------:R-:W-:-:S04]  /*02b0*/  IMAD.IADD R12, R3, 0x1, R2 ;  /* 0x00000001030c7824 */ /* 0x000fc800078e0202 */
[----:B------:R-:W-:-:S05]  /*02c0*/  IMAD.IADD R13, R12, 0x1, -R11 ;  /* 0x000000010c0d7824 */ /* 0x000fca00078e0a0b */
[C---:B------:R-:W-:Y:S02]  /*02d0*/  ISETP.GE.U32.AND P0, PT, R13.reuse, 0x700, PT ;  /* 0x000007000d00780c */ /* 0x040fe40003f06070 */
[----:B------:R-:W-:-:S04]  /*02e0*/  LEA.HI R13, R13, 0x1, RZ, 0x18 ;  /* 0x000000010d0d7811 */ /* 0x000fc800078fc0ff */
[----:B------:R-:W-:-:S07]  /*02f0*/  LOP3.LUT R26, R13, 0x7, RZ, 0xc0, !PT ;  /* 0x000000070d1a7812 */ /* 0x000fce00078ec0ff */
[----:B------:R-:W-:Y:S05]  /*0300*/  @!P0 BRA `(.L_x_695) ;  /* 0x0000000800648947 */ /* 0x000fea0003800000 */
[----:B------:R-:W-:Y:S01]  /*0310*/  LOP3.LUT R15, R13, 0x1fffff8, RZ, 0xc0, !PT ;  /* 0x01fffff80d0f7812 */ /* 0x000fe200078ec0ff */
[----:B------:R-:W-:Y:S01]  /*0320*/  BSSY.RECONVERGENT B3, `(.L_x_696) ;  /* 0x0000096000037945 */ /* 0x000fe20003800200 */
[----:B------:R-:W-:-:S03]  /*0330*/  VIADD R14, R14, 0x400 ;  /* 0x000004000e0e7836 */ /* 0x000fc60000000000 */
[----:B------:R-:W-:-:S07]  /*0340*/  IMAD.MOV R15, RZ, RZ, -R15 ;  /* 0x000000ffff0f7224 */ /* 0x000fce00078e0a0f */
.L_x_697:
[----:B------:R-:W-:-:S05]  /*0350*/  VIADD R2, R14, 0xfffffc00 ;  /* 0xfffffc000e027836 */ /* 0x000fca0000000000 */
[----:B------:R-:W-:-:S04]  /*0360*/  IADD3 R21, P0, PT, R11, R2, RZ ;  /* 0x000000020b157210 */ /* 0x000fc80007f1e0ff */
[----:B------:R-:W-:Y:S01]  /*0370*/  LEA.HI.X.SX32 R24, R2, RZ, 0x1, P0 ;  /* 0x000000ff02187211 */ /* 0x000fe200000f0eff */
[----:B------:R-:W-:-:S03]  /*0380*/  IMAD.SHL.U32 R4, R21, 0x4, RZ ;  /* 0x0000000415047824 */ /* 0x000fc600078e00ff */
[----:B------:R-:W-:Y:S02]  /*0390*/  SHF.L.U64.HI R5, R21, 0x2, R24 ;  /* 0x0000000215057819 */ /* 0x000fe40000010218 */
[C---:B------:R-:W-:Y:S02]  /*03a0*/  IADD3 R2, P0, PT, R4.reuse, UR4, RZ ;  /* 0x0000000404027c10 */ /* 0x040fe4000ff1e0ff */
[----:B------:R-:W-:Y:S02]  /*03b0*/  IADD3 R4, P1, PT, R4, UR6, RZ ;  /* 0x0000000604047c10 */ /* 0x000fe4000ff3e0ff */
[C---:B------:R-:W-:Y:S02]  /*03c0*/  IADD3.X R3, PT, PT, R5.reuse, UR5, RZ, P0, !PT ;  /* 0x0000000505037c10 */ /* 0x040fe400087fe4ff */
[----:B------:R-:W-:-:S03]  /*03d0*/  IADD3.X R5, PT, PT, R5, UR7, RZ, P1, !PT ;  /* 0x0000000705057c10 */ /* 0x000fc60008ffe4ff */
[----:B------:R-:W2:Y:S04]  /*03e0*/  LDG.E R17, desc[UR12][R2.64] ;  /* 0x0000000c02117981 */ /* 0x000ea8000c1e1900 */
[----:B------:R-:W2:Y:S04]  /*03f0*/  LDG.E R18, desc[UR12][R4.64] ;  /* 0x0000000c04127981 */ /* 0x000ea8000c1e1900 */
[----:B------:R-:W3:Y:S04]  /*0400*/  LDG.E R23, desc[UR12][R2.64+0x400] ;  /* 0x0004000c02177981 */ /* 0x000ee8000c1e1900 */
[----:B------:R-:W3:Y:S04]  /*0410*/  LDG.E R16, desc[UR12][R4.64+0x400] ;  /* 0x0004000c04107981 */ /* 0x000ee8000c1e1900 */
[----:B------:R-:W4:Y:S04]  /*0420*/  LDG.E R20, desc[UR12][R2.64+0x800] ;  /* 0x0008000c02147981 */ /* 0x000f28000c1e1900 */
[----:B------:R-:W4:Y:S01]  /*0430*/  LDG.E R19, desc[UR12][R4.64+0x800] ;  /* 0x0008000c04137981 */ /* 0x000f22000c1e1900 */
[----:B------:R-:W-:-:S02]  /*0440*/  PRMT R22, R8, 0x7610, R22 ;  /* 0x0000761008167816 */ /* 0x000fc40000000016 */
[----:B------:R-:W-:Y:S01]  /*0450*/  IADD3 R21, P0, PT, R21, UR8, RZ ;  /* 0x0000000815157c10 */ /* 0x000fe2000ff1e0ff */
[----:B------:R-:W5:Y:S01]  /*0460*/  LDG.E R8, desc[UR12][R2.64+0xc00] ;  /* 0x000c000c02087981 */ /* 0x000f62000c1e1900 */
[----:B------:R-:W-:Y:S02]  /*0470*/  LOP3.LUT P2, RZ, R22, 0xff, RZ, 0xc0, !PT ;  /* 0x000000ff16ff7812 */ /* 0x000fe4000784c0ff */
[----:B------:R-:W-:Y:S02]  /*0480*/  IADD3.X R24, PT, PT, R24, UR9, RZ, P0, !PT ;  /* 0x0000000918187c10 */ /* 0x000fe400087fe4ff */
[----:B------:R-:W-:-:S04]  /*0490*/  ISETP.LT.U32.AND P0, PT, R21, R6, PT ;  /* 0x000000061500720c */ /* 0x000fc80003f01070 */
[----:B------:R-:W-:Y:S02]  /*04a0*/  ISETP.LT.AND.EX P0, PT, R24, R7, PT, P0 ;  /* 0x000000071800720c */ /* 0x000fe40003f01300 */
[CC--:B--2---:R-:W-:Y:S02]  /*04b0*/  ISETP.NE.AND P3, PT, R17.reuse, R18.reuse, P2 ;  /* 0x000000121100720c */ /* 0x0c4fe40001765270 */
[----:B------:R-:W-:Y:S02]  /*04c0*/  ISETP.NE.AND P1, PT, R17, R18, PT ;  /* 0x000000121100720c */ /* 0x000fe40003f25270 */
[----:B------:R-:W5:Y:S01]  /*04d0*/  LDG.E R17, desc[UR12][R4.64+0xc00] ;  /* 0x000c000c04117981 */ /* 0x000f62000c1e1900 */
[----:B------:R-:W-:Y:S02]  /*04e0*/  SEL R18, R21, R6, P0 ;  /* 0x0000000615127207 */ /* 0x000fe40000000000 */
[----:B------:R-:W-:-:S06]  /*04f0*/  @!P2 SEL R22, RZ, 0x1, !P1 ;  /* 0x00000001ff16a807 */ /* 0x000fcc0004800000 */
[----:B------:R-:W-:Y:S01]  /*0500*/  @!P3 SEL R18, R21, R6, !P2 ;  /* 0x000000061512b207 */ /* 0x000fe20005000000 */
[----:B------:R-:W-:Y:S01]  /*0510*/  VIADD R6, R14, 0xfffffd00 ;  /* 0xfffffd000e067836 */ /* 0x000fe20000000000 */
[CC--:B------:R-:W-:Y:S02]  /*0520*/  SEL R21, R24.reuse, R7.reuse, P0 ;  /* 0x0000000718157207 */ /* 0x0c0fe40000000000 */
[----:B------:R-:W-:Y:S02]  /*0530*/  @!P3 SEL R21, R24, R7, !P2 ;  /* 0x000000071815b207 */ /* 0x000fe40005000000 */
[----:B------:R-:W-:Y:S02]  /*0540*/  SHF.R.S32.HI R7, RZ, 0x1f, R6 ;  /* 0x0000001fff077819 */ /* 0x000fe40000011406 */
[----:B------:R-:W-:Y:S02]  /*0550*/  IADD3 R25, P0, P4, R6, UR8, R11 ;  /* 0x0000000806197c10 */ /* 0x000fe4000fc1e00b */
[----:B------:R-:W-:Y:S01]  /*0560*/  SEL R22, R22, 0x1, !P3 ;  /* 0x0000000116167807 */ /* 0x000fe20005800000 */
[----:B------:R-:W2:Y:S01]  /*0570*/  LDG.E R6, desc[UR12][R2.64+0x1000] ;  /* 0x0010000c02067981 */ /* 0x000ea2000c1e1900 */
[----:B------:R-:W-:-:S02]  /*0580*/  IADD3.X R24, PT, PT, R7, UR9, RZ, P0, P4 ;  /* 0x0000000907187c10 */ /* 0x000fc400087e84ff */
[----:B------:R-:W-:Y:S01]  /*0590*/  LOP3.LUT P2, RZ, R22, 0xff, RZ, 0xc0, !PT ;  /* 0x000000ff16ff7812 */ /* 0x000fe2000784c0ff */
[----:B------:R-:W2:Y:S03]  /*05a0*/  LDG.E R7, desc[UR12][R4.64+0x1000] ;  /* 0x0010000c04077981 */ /* 0x000ea6000c1e1900 */
[----:B---3--:R-:W-:Y:S02]  /*05b0*/  ISETP.NE.AND P3, PT, R23, R16, P2 ;  /* 0x000000101700720c */ /* 0x008fe40001765270 */
[----:B------:R-:W-:Y:S02]  /*05c0*/  ISETP.LT.U32.AND P0, PT, R25, R18, PT ;  /* 0x000000121900720c */ /* 0x000fe40003f01070 */
[----:B------:R-:W-:Y:S02]  /*05d0*/  ISETP.NE.AND P1, PT, R23, R16, PT ;  /* 0x000000101700720c */ /* 0x000fe40003f25270 */
[----:B------:R-:W-:-:S03]  /*05e0*/  ISETP.LT.AND.EX P0, PT, R24, R21, PT, P0 ;  /* 0x000000151800720c */ /* 0x000fc60003f01300 */
[----:B------:R-:W-:Y:S02]  /*05f0*/  @!P2 SEL R22, RZ, 0x1, !P1 ;  /* 0x00000001ff16a807 */ /* 0x000fe40004800000 */
[CC--:B------:R-:W-:Y:S02]  /*0600*/  SEL R23, R25.reuse, R18.reuse, P0 ;  /* 0x0000001219177207 */ /* 0x0c0fe40000000000 */
[----:B------:R-:W-:Y:S02]  /*0610*/  @!P3 SEL R23, R25, R18, !P2 ;  /* 0x000000121917b207 */ /* 0x000fe40005000000 */
[-C--:B------:R-:W-:Y:S02]  /*0620*/  SEL R18, R24, R21.reuse, P0 ;  /* 0x0000001518127207 */ /* 0x080fe40000000000 */
[----:B------:R-:W-:Y:S02]  /*0630*/  SEL R16, R22, 0x1, !P3 ;  /* 0x0000000116107807 */ /* 0x000fe40005800000 */
[----:B------:R-:W-:Y:S01]  /*0640*/  @!P3 SEL R18, R24, R21, !P2 ;  /* 0x000000151812b207 */ /* 0x000fe20005000000 */
[----:B------:R-:W3:Y:S04]  /*0650*/  LDG.E R22, desc[UR12][R2.64+0x1400] ;  /* 0x0014000c02167981 */ /* 0x000ee8000c1e1900 */
[----:B------:R-:W3:Y:S01]  /*0660*/  LDG.E R21, desc[UR12][R4.64+0x1400] ;  /* 0x0014000c04157981 */ /* 0x000ee2000c1e1900 */
[----:B------:R-:W-:Y:S01]  /*0670*/  LOP3.LUT P1, RZ, R16, 0xff, RZ, 0xc0, !PT ;  /* 0x000000ff10ff7812 */ /* 0x000fe2000782c0ff */
[----:B------:R-:W-:Y:S01]  /*0680*/  VIADD R24, R14, 0xfffffe00 ;  /* 0xfffffe000e187836 */ /* 0x000fe20000000000 */
[----:B----4-:R-:W-:-:S02]  /*0690*/  ISETP.NE.AND P2, PT, R20, R19, PT ;  /* 0x000000131400720c */ /* 0x010fc40003f45270 */
[----:B------:R-:W-:Y:S02]  /*06a0*/  ISETP.NE.AND P3, PT, R20, R19, P1 ;  /* 0x000000131400720c */ /* 0x000fe40000f65270 */
[----:B------:R-:W-:Y:S01]  /*06b0*/  SHF.R.S32.HI R27, RZ, 0x1f, R24 ;  /* 0x0000001fff1b7819 */ /* 0x000fe20000011418 */
[----:B------:R-:W4:Y:S01]  /*06c0*/  LDG.E R19, desc[UR12][R2.64+0x1800] ;  /* 0x0018000c02137981 */ /* 0x000f22000c1e1900 */
[----:B------:R-:W-:-:S03]  /*06d0*/  IADD3 R24, P0, P4, R24, UR8, R11 ;  /* 0x0000000818187c10 */ /* 0x000fc6000fc1e00b */
[----:B------:R-:W4:Y:S01]  /*06e0*/  LDG.E R20, desc[UR12][R4.64+0x1800] ;  /* 0x0018000c04147981 */ /* 0x000f22000c1e1900 */
[----:B------:R-:W-:Y:S02]  /*06f0*/  IADD3.X R27, PT, PT, R27, UR9, RZ, P0, P4 ;  /* 0x000000091b1b7c10 */ /* 0x000fe400087e84ff */
[----:B------:R-:W-:-:S04]  /*0700*/  ISETP.LT.U32.AND P0, PT, R24, R23, PT ;  /* 0x000000171800720c */ /* 0x000fc80003f01070 */
[----:B------:R-:W-:-:S04]  /*0710*/  ISETP.LT.AND.EX P0, PT, R27, R18, PT, P0 ;  /* 0x000000121b00720c */ /* 0x000fc80003f01300 */
[CC--:B------:R-:W-:Y:S02]  /*0720*/  SEL R25, R24.reuse, R23.reuse, P0 ;  /* 0x0000001718197207 */ /* 0x0c0fe40000000000 */
[----:B------:R-:W-:Y:S02]  /*0730*/  @!P3 SEL R25, R24, R23, !P1 ;  /* 0x000000171819b207 */ /* 0x000fe40004800000 */
[----:B------:R-:W4:Y:S04]  /*0740*/  LDG.E R23, desc[UR12][R2.64+0x1c00] ;  /* 0x001c000c02177981 */ /* 0x000f28000c1e1900 */
[----:B------:R0:W4:Y:S01]  /*0750*/  LDG.E R24, desc[UR12][R4.64+0x1c00] ;  /* 0x001c000c04187981 */ /* 0x000122000c1e1900 */
[----:B------:R-:W-:-:S04]  /*0760*/  @!P1 SEL R16, RZ, 0x1, !P2 ;  /* 0x00000001ff109807 */ /* 0x000fc80005000000 */
[----:B------:R-:W-:-:S04]  /*0770*/  SEL R28, R16, 0x1, !P3 ;  /* 0x00000001101c7807 */ /* 0x000fc80005800000 */
[----:B------:R-:W-:Y:S02]  /*0780*/  LOP3.LUT P2, RZ, R28, 0xff, RZ, 0xc0, !PT ;  /* 0x000000ff1cff7812 */ /* 0x000fe4000784c0ff */
[CC--:B------:R-:W-:Y:S02]  /*0790*/  SEL R16, R27.reuse, R18.reuse, P0 ;  /* 0x000000121b107207 */ /* 0x0c0fe40000000000 */
[----:B------:R-:W-:Y:S01]  /*07a0*/  @!P3 SEL R16, R27, R18, !P1 ;  /* 0x000000121b10b207 */ /* 0x000fe20004800000 */
[----:B------:R-:W-:-:S05]  /*07b0*/  VIADD R18, R14, 0xffffff00 ;  /* 0xffffff000e127836 */ /* 0x000fca0000000000 */
[----:B------:R-:W-:Y:S02]  /*07c0*/  SHF.R.S32.HI R27, RZ, 0x1f, R18 ;  /* 0x0000001fff1b7819 */ /* 0x000fe40000011412 */
[----:B------:R-:W-:-:S04]  /*07d0*/  IADD3 R18, P1, P4, R18, UR8, R11 ;  /* 0x0000000812127c10 */ /* 0x000fc8000fc3e00b */
[----:B------:R-:W-:Y:S02]  /*07e0*/  IADD3.X R27, PT, PT, R27, UR9, RZ, P1, P4 ;  /* 0x000000091b1b7c10 */ /* 0x000fe40008fe84ff */
[----:B0-----:R-:W-:Y:S01]  /*07f0*/  SHF.R.S32.HI R4, RZ, 0x1f, R14 ;  /* 0x0000001fff047819 */ /* 0x001fe2000001140e */
[----:B------:R-:W-:Y:S01]  /*0800*/  VIADD R15, R15, 0x8 ;  /* 0x000000080f0f7836 */ /* 0x000fe20000000000 */
[CC--:B-----5:R-:W-:Y:S02]  /*0810*/  ISETP.NE.AND P0, PT, R8.reuse, R17.reuse, PT ;  /* 0x000000110800720c */ /* 0x0e0fe40003f05270 */
[----:B------:R-:W-:Y:S02]  /*0820*/  ISETP.NE.AND P3, PT, R8, R17, P2 ;  /* 0x000000110800720c */ /* 0x000fe40001765270 */
[----:B------:R-:W-:-:S04]  /*0830*/  @!P2 SEL R28, RZ, 0x1, !P0 ;  /* 0x00000001ff1ca807 */ /* 0x000fc80004000000 */
[----:B------:R-:W-:Y:S02]  /*0840*/  SEL R28, R28, 0x1, !P3 ;  /* 0x000000011c1c7807 */ /* 0x000fe40005800000 */
[----:B------:R-:W-:Y:S02]  /*0850*/  ISETP.LT.U32.AND P0, PT, R18, R25, PT ;  /* 0x000000191200720c */ /* 0x000fe40003f01070 */
[----:B------:R-:W-:Y:S02]  /*0860*/  LOP3.LUT P1, RZ, R28, 0xff, RZ, 0xc0, !PT ;  /* 0x000000ff1cff7812 */ /* 0x000fe4000782c0ff */
[----:B------:R-:W-:-:S04]  /*0870*/  ISETP.LT.AND.EX P0, PT, R27, R16, PT, P0 ;  /* 0x000000101b00720c */ /* 0x000fc80003f01300 */
[----:B------:R-:W-:Y:S02]  /*0880*/  SEL R3, R18, R25, P0 ;  /* 0x0000001912037207 */ /* 0x000fe40000000000 */
[CC--:B------:R-:W-:Y:S02]  /*0890*/  SEL R2, R27.reuse, R16.reuse, P0 ;  /* 0x000000101b027207 */ /* 0x0c0fe40000000000 */
[----:B--2---:R-:W-:Y:S02]  /*08a0*/  ISETP.NE.AND P0, PT, R6, R7, PT ;  /* 0x000000070600720c */ /* 0x004fe40003f05270 */
[----:B------:R-:W-:Y:S02]  /*08b0*/  @!P3 SEL R3, R18, R25, !P2 ;  /* 0x000000191203b207 */ /* 0x000fe40005000000 */
[----:B------:R-:W-:Y:S02]  /*08c0*/  @!P3 SEL R2, R27, R16, !P2 ;  /* 0x000000101b02b207 */ /* 0x000fe40005000000 */
[----:B------:R-:W-:-:S02]  /*08d0*/  ISETP.NE.AND P3, PT, R6, R7, P1 ;  /* 0x000000070600720c */ /* 0x000fc40000f65270 */
[----:B------:R-:W-:Y:S02]  /*08e0*/  @!P1 SEL R28, RZ, 0x1, !P0 ;  /* 0x00000001ff1c9807 */ /* 0x000fe40004000000 */
[----:B------:R-:W-:Y:S02]  /*08f0*/  IADD3 R8, P4, P5, R14, UR8, R11 ;  /* 0x000000080e087c10 */ /* 0x000fe4000fd9e00b */
[----:B------:R-:W-:Y:S02]  /*0900*/  SEL R28, R28, 0x1, !P3 ;  /* 0x000000011c1c7807 */ /* 0x000fe40005800000 */
[----:B------:R-:W-:Y:S02]  /*0910*/  IADD3.X R17, PT, PT, R4, UR9, RZ, P4, P5 ;  /* 0x0000000904117c10 */ /* 0x000fe4000a7ea4ff */
[----:B------:R-:W-:Y:S02]  /*0920*/  ISETP.LT.U32.AND P0, PT, R8, R3, PT ;  /* 0x000000030800720c */ /* 0x000fe40003f01070 */
[----:B------:R-:W-:-:S02]  /*0930*/  LOP3.LUT P2, RZ, R28, 0xff, RZ, 0xc0, !PT ;  /* 0x000000ff1cff7812 */ /* 0x000fc4000784c0ff */
[----:B------:R-:W-:Y:S01]  /*0940*/  ISETP.LT.AND.EX P0, PT, R17, R2, PT, P0 ;  /* 0x000000021100720c */ /* 0x000fe20003f01300 */
[----:B------:R-:W-:-:S03]  /*0950*/  VIADD R6, R14, 0x100 ;  /* 0x000001000e067836 */ /* 0x000fc60000000000 */
[----:B------:R-:W-:Y:S02]  /*0960*/  SEL R4, R8, R3, P0 ;  /* 0x0000000308047207 */ /* 0x000fe40000000000 */
[CC--:B------:R-:W-:Y:S02]  /*0970*/  SEL R5, R17.reuse, R2.reuse, P0 ;  /* 0x0000000211057207 */ /* 0x0c0fe40000000000 */
[----:B---3--:R-:W-:Y:S02]  /*0980*/  ISETP.NE.AND P0, PT, R22, R21, PT ;  /* 0x000000151600720c */ /* 0x008fe40003f05270 */
[----:B------:R-:W-:Y:S02]  /*0990*/  @!P3 SEL R4, R8, R3, !P1 ;  /* 0x000000030804b207 */ /* 0x000fe40004800000 */
[----:B------:R-:W-:Y:S02]  /*09a0*/  @!P3 SEL R5, R17, R2, !P1 ;  /* 0x000000021105b207 */ /* 0x000fe40004800000 */
[----:B------:R-:W-:-:S02]  /*09b0*/  ISETP.NE.AND P3, PT, R22, R21, P2 ;  /* 0x000000151600720c */ /* 0x000fc40001765270 */
[----:B------:R-:W-:Y:S02]  /*09c0*/  @!P2 SEL R28, RZ, 0x1, !P0 ;  /* 0x00000001ff1ca807 */ /* 0x000fe40004000000 */
[----:B------:R-:W-:Y:S02]  /*09d0*/  SHF.R.S32.HI R3, RZ, 0x1f, R6 ;  /* 0x0000001fff037819 */ /* 0x000fe40000011406 */
[----:B------:R-:W-:Y:S02]  /*09e0*/  IADD3 R7, P4, P5, R6, UR8, R11 ;  /* 0x0000000806077c10 */ /* 0x000fe4000fd9e00b */
[----:B------:R-:W-:Y:S02]  /*09f0*/  SEL R28, R28, 0x1, !P3 ;  /* 0x000000011c1c7807 */ /* 0x000fe40005800000 */
[----:B------:R-:W-:Y:S02]  /*0a00*/  IADD3.X R8, PT, PT, R3, UR9, RZ, P4, P5 ;  /* 0x0000000903087c10 */ /* 0x000fe4000a7ea4ff */
[----:B------:R-:W-:-:S02]  /*0a10*/  ISETP.LT.U32.AND P0, PT, R7, R4, PT ;  /* 0x000000040700720c */ /* 0x000fc40003f01070 */
[----:B------:R-:W-:Y:S01]  /*0a20*/  LOP3.LUT P1, RZ, R28, 0xff, RZ, 0xc0, !PT ;  /* 0x000000ff1cff7812 */ /* 0x000fe2000782c0ff */
[----:B------:R-:W-:Y:S01]  /*0a30*/  VIADD R6, R14, 0x200 ;  /* 0x000002000e067836 */ /* 0x000fe20000000000 */
[----:B------:R-:W-:-:S04]  /*0a40*/  ISETP.LT.AND.EX P0, PT, R8, R5, PT, P0 ;  /* 0x000000050800720c */ /* 0x000fc80003f01300 */
[CC--:B------:R-:W-:Y:S02]  /*0a50*/  SEL R2, R7.reuse, R4.reuse, P0 ;  /* 0x0000000407027207 */ /* 0x0c0fe40000000000 */
[-C--:B------:R-:W-:Y:S02]  /*0a60*/  SEL R3, R8, R5.reuse, P0 ;  /* 0x0000000508037207 */ /* 0x080fe40000000000 */
[----:B------:R-:W-:Y:S02]  /*0a70*/  @!P3 SEL R2, R7, R4, !P2 ;  /* 0x000000040702b207 */ /* 0x000fe40005000000 */
[----:B------:R-:W-:Y:S02]  /*0a80*/  SHF.R.S32.HI R4, RZ, 0x1f, R6 ;  /* 0x0000001fff047819 */ /* 0x000fe40000011406 */
[----:B------:R-:W-:Y:S02]  /*0a90*/  IADD3 R7, P0, P4, R6, UR8, R11 ;  /* 0x0000000806077c10 */ /* 0x000fe4000fc1e00b */
[----:B------:R-:W-:-:S02]  /*0aa0*/  @!P3 SEL R3, R8, R5, !P2 ;  /* 0x000000050803b207 */ /* 0x000fc40005000000 */
[CC--:B----4-:R-:W-:Y:S02]  /*0ab0*/  ISETP.NE.AND P2, PT, R19.reuse, R20.reuse, PT ;  /* 0x000000141300720c */ /* 0x0d0fe40003f45270 */
[----:B------:R-:W-:Y:S02]  /*0ac0*/  ISETP.NE.AND P3, PT, R19, R20, P1 ;  /* 0x000000141300720c */ /* 0x000fe40000f65270 */
[----:B------:R-:W-:Y:S01]  /*0ad0*/  IADD3.X R6, PT, PT, R4, UR9, RZ, P0, P4 ;  /* 0x0000000904067c10 */ /* 0x000fe200087e84ff */
[----:B------:R-:W-:Y:S01]  /*0ae0*/  VIADD R4, R14, 0x300 ;  /* 0x000003000e047836 */ /* 0x000fe20000000000 */
[----:B------:R-:W-:Y:S02]  /*0af0*/  @!P1 SEL R28, RZ, 0x1, !P2 ;  /* 0x00000001ff1c9807 */ /* 0x000fe40005000000 */
[----:B------:R-:W-:Y:S02]  /*0b00*/  ISETP.LT.U32.AND P0, PT, R7, R2, PT ;  /* 0x000000020700720c */ /* 0x000fe40003f01070 */
[----:B------:R-:W-:-:S02]  /*0b10*/  SHF.R.S32.HI R5, RZ, 0x1f, R4 ;  /* 0x0000001fff057819 */ /* 0x000fc40000011404 */
[----:B------:R-:W-:Y:S02]  /*0b20*/  SEL R28, R28, 0x1, !P3 ;  /* 0x000000011c1c7807 */ /* 0x000fe40005800000 */
[----:B------:R-:W-:Y:S02]  /*0b30*/  IADD3 R4, P4, P5, R4, UR8, R11 ;  /* 0x0000000804047c10 */ /* 0x000fe4000fd9e00b */
[----:B------:R-:W-:Y:S02]  /*0b40*/  ISETP.LT.AND.EX P0, PT, R6, R3, PT, P0 ;  /* 0x000000030600720c */ /* 0x000fe40003f01300 */
[----:B------:R-:W-:Y:S02]  /*0b50*/  LOP3.LUT P2, RZ, R28, 0xff, RZ, 0xc0, !PT ;  /* 0x000000ff1cff7812 */ /* 0x000fe4000784c0ff */
[----:B------:R-:W-:Y:S02]  /*0b60*/  IADD3.X R5, PT, PT, R5, UR9, RZ, P4, P5 ;  /* 0x0000000905057c10 */ /* 0x000fe4000a7ea4ff */
[----:B------:R-:W-:-:S02]  /*0b70*/  SEL R17, R7, R2, P0 ;  /* 0x0000000207117207 */ /* 0x000fc40000000000 */
[CC--:B------:R-:W-:Y:S02]  /*0b80*/  SEL R16, R6.reuse, R3.reuse, P0 ;  /* 0x0000000306107207 */ /* 0x0c0fe40000000000 */
[----:B------:R-:W-:Y:S02]  /*0b90*/  ISETP.NE.AND P4, PT, R15, RZ, PT ;  /* 0x000000ff0f00720c */ /* 0x000fe40003f85270 */
[----:B------:R-:W-:Y:S02]  /*0ba0*/  @!P3 SEL R17, R7, R2, !P1 ;  /* 0x000000020711b207 */ /* 0x000fe40004800000 */
[----:B------:R-:W-:Y:S02]  /*0bb0*/  @!P3 SEL R16, R6, R3, !P1 ;  /* 0x000000030610b207 */ /* 0x000fe40004800000 */
[----:B------:R-:W-:Y:S02]  /*0bc0*/  ISETP.NE.AND P3, PT, R23, R24, P2 ;  /* 0x000000181700720c */ /* 0x000fe40001765270 */
[----:B------:R-:W-:-:S02]  /*0bd0*/  ISETP.LT.U32.AND P0, PT, R4, R17, PT ;  /* 0x000000110400720c */ /* 0x000fc40003f01070 */
[----:B------:R-:W-:Y:S02]  /*0be0*/  ISETP.NE.AND P1, PT, R23, R24, PT ;  /* 0x000000181700720c */ /* 0x000fe40003f25270 */
[CC--:B------:R-:W-:Y:S02]  /*0bf0*/  ISETP.LT.AND.EX P0, PT, R5.reuse, R16.reuse, PT, P0 ;  /* 0x000000100500720c */ /* 0x0c0fe40003f01300 */
[----:B------:R-:W-:Y:S01]  /*0c00*/  @!P2 SEL R28, RZ, 0x1, !P1 ;  /* 0x00000001ff1ca807 */ /* 0x000fe20004800000 */
[----:B------:R-:W-:Y:S01]  /*0c10*/  VIADD R14, R14, 0x800 ;  /* 0x000008000e0e7836 */ /* 0x000fe20000000000 */
[----:B------:R-:W-:Y:S02]  /*0c20*/  SEL R6, R4, R17, P0 ;  /* 0x0000001104067207 */ /* 0x000fe40000000000 */
[----:B------:R-:W-:Y:S02]  /*0c30*/  SEL R7, R5, R16, P0 ;  /* 0x0000001005077207 */ /* 0x000fe40000000000 */
[----:B------:R-:W-:-:S02]  /*0c40*/  SEL R8, R28, 0x1, !P3 ;  /* 0x000000011c087807 */ /* 0x000fc40005800000 */
[----:B------:R-:W-:Y:S02]  /*0c50*/  @!P3 SEL R6, R4, R17, !P2 ;  /* 0x000000110406b207 */ /* 0x000fe40005000000 */
[----:B------:R-:W-:Y:S01]  /*0c60*/  @!P3 SEL R7, R5, R16, !P2 ;  /* 0x000000100507b207 */ /* 0x000fe20005000000 */
[----:B------:R-:W-:Y:S06]  /*0c70*/  @P4 BRA `(.L_x_697) ;  /* 0xfffffff400b44947 */ /* 0x000fec000383ffff */
[----:B------:R-:W-:Y:S05]  /*0c80*/  BSYNC.RECONVERGENT B3 ;  /* 0x0000000000037941 */ /* 0x000fea0003800200 */
.L_x_696:
[----:B------:R-:W-:-:S07]  /*0c90*/  VIADD R14, R14, 0xfffffc00 ;  /* 0xfffffc000e0e7836 */ /* 0x000fce0000000000 */
.L_x_695:
[----:B------:R-:W-:Y:S05]  /*0ca0*/  BSYNC.RECONVERGENT B2 ;  /* 0x0000000000027941 */ /* 0x000fea0003800200 */
.L_x_694:
[----:B------:R-:W-:-:S13]  /*0cb0*/  ISETP.NE.AND P0, PT, R26, RZ, PT ;  /* 0x000000ff1a00720c */ /* 0x000fda0003f05270 */
[----:B------:R-:W-:Y:S05]  /*0cc0*/  @!P0 BRA `(.L_x_693) ;  /* 0x00000008007c8947 */ /* 0x000fea0003800000 */
[----:B------:R-:W-:Y:S01]  /*0cd0*/  ISETP.GE.U32.AND P0, PT, R26, 0x4, PT ;  /* 0x000000041a00780c */ /* 0x000fe20003f06070 */
[----:B------:R-:W-:Y:S01]  /*0ce0*/  BSSY.RECONVERGENT B2, `(.L_x_698) ;  /* 0x0000050000027945 */ /* 0x000fe20003800200 */
[----:B------:R-:W-:-:S11]  /*0cf0*/  LOP3.LUT P1, R13, R13, 0x3, RZ, 0xc0, !PT ;  /* 0x000000030d0d7812 */ /* 0x000fd6000782c0ff */
[----:B------:R-:W-:Y:S05]  /*0d00*/  @!P0 BRA `(.L_x_699) ;  /* 0x0000000400348947 */ /* 0x000fea0003800000 */
[----:B------:R-:W0:Y:S01]  /*0d10*/  LDCU.128 UR16, c[0x0][0x380] ;  /* 0x00007000ff1077ac */ /* 0x000e220008000c00 */
[----:B------:R-:W-:Y:S01]  /*0d20*/  IADD3 R23, P0, PT, R11, R14, RZ ;  /* 0x0000000e0b177210 */ /* 0x000fe20007f1e0ff */
[----:B------:R-:W1:Y:S03]  /*0d30*/  LDCU.64 UR10, c[0x0][0x3a0] ;  /* 0x00007400ff0a77ac */ /* 0x000e660008000a00 */
[----:B------:R-:W-:Y:S01]  /*0d40*/  LEA.HI.X.SX32 R24, R14, RZ, 0x1, P0 ;  /* 0x000000ff0e187211 */ /* 0x000fe200000f0eff */
[----:B------:R-:W-:-:S03]  /*0d50*/  IMAD.SHL.U32 R2, R23, 0x4, RZ ;  /* 0x0000000417027824 */ /* 0x000fc600078e00ff */
[----:B------:R-:W-:Y:S02]  /*0d60*/  SHF.L.U64.HI R3, R23, 0x2, R24 ;  /* 0x0000000217037819 */ /* 0x000fe40000010218 */
[C---:B0-----:R-:W-:Y:S02]  /*0d70*/  IADD3 R4, P0, PT, R2.reuse, UR16, RZ ;  /* 0x0000001002047c10 */ /* 0x041fe4000ff1e0ff */
        /* <DEDUP_REMOVED lines=8> */
[----:B------:R-:W4:Y:S04]  /*0e00*/  LDG.E R18, desc[UR12][R2.64+0x800] ;  /* 0x0008000c02127981 */ /* 0x000f28000c1e1900 */
[----:B------:R0:W5:Y:S04]  /*0e10*/  LDG.E R15, desc[UR12][R4.64+0xc00] ;  /* 0x000c000c040f7981 */ /* 0x000168000c1e1900 */
[----:B------:R0:W5:Y:S01]  /*0e20*/  LDG.E R16, desc[UR12][R2.64+0xc00] ;  /* 0x000c000c02107981 */ /* 0x000162000c1e1900 */
[----:B------:R-:W-:-:S02]  /*0e30*/  LOP3.LUT P3, RZ, R8, 0xff, RZ, 0xc0, !PT ;  /* 0x000000ff08ff7812 */ /* 0x000fc4000786c0ff */
[----:B-1----:R-:W-:Y:S01]  /*0e40*/  IADD3 R23, P2, PT, R23, UR10, RZ ;  /* 0x0000000a17177c10 */ /* 0x002fe2000ff5e0ff */
[----:B0-----:R-:W-:-:S03]  /*0e50*/  VIADD R4, R14, 0x100 ;  /* 0x000001000e047836 */ /* 0x001fc60000000000 */
[----:B------:R-:W-:Y:S02]  /*0e60*/  IADD3.X R24, PT, PT, R24, UR11, RZ, P2, !PT ;  /* 0x0000000b18187c10 */ /* 0x000fe400097fe4ff */
[----:B------:R-:W-:Y:S02]  /*0e70*/  SHF.R.S32.HI R3, RZ, 0x1f, R4 ;  /* 0x0000001fff037819 */ /* 0x000fe40000011404 */
[CC--:B--2---:R-:W-:Y:S02]  /*0e80*/  ISETP.NE.AND P0, PT, R21.reuse, R22.reuse, PT ;  /* 0x000000161500720c */ /* 0x0c4fe40003f05270 */
[----:B------:R-:W-:Y:S02]  /*0e90*/  ISETP.NE.AND P4, PT, R21, R22, P3 ;  /* 0x000000161500720c */ /* 0x000fe40001f85270 */
[----:B------:R-:W-:Y:S02]  /*0ea0*/  @!P3 SEL R8, RZ, 0x1, !P0 ;  /* 0x00000001ff08b807 */ /* 0x000fe40004000000 */
[----:B------:R-:W-:-:S02]  /*0eb0*/  ISETP.LT.U32.AND P0, PT, R23, R6, PT ;  /* 0x000000061700720c */ /* 0x000fc40003f01070 */
[----:B------:R-:W-:Y:S02]  /*0ec0*/  SEL R8, R8, 0x1, !P4 ;  /* 0x0000000108087807 */ /* 0x000fe40006000000 */
[-C--:B------:R-:W-:Y:S02]  /*0ed0*/  ISETP.LT.AND.EX P0, PT, R24, R7.reuse, PT, P0 ;  /* 0x000000071800720c */ /* 0x080fe40003f01300 */
[----:B------:R-:W-:Y:S02]  /*0ee0*/  LOP3.LUT P2, RZ, R8, 0xff, RZ, 0xc0, !PT ;  /* 0x000000ff08ff7812 */ /* 0x000fe4000784c0ff */
[CC--:B------:R-:W-:Y:S02]  /*0ef0*/  SEL R22, R23.reuse, R6.reuse, P0 ;  /* 0x0000000617167207 */ /* 0x0c0fe40000000000 */
[----:B------:R-:W-:Y:S02]  /*0f00*/  SEL R2, R24, R7, P0 ;  /* 0x0000000718027207 */ /* 0x000fe40000000000 */
[----:B------:R-:W-:-:S02]  /*0f10*/  @!P4 SEL R22, R23, R6, !P3 ;  /* 0x000000061716c207 */ /* 0x000fc40005800000 */
[----:B------:R-:W-:Y:S02]  /*0f20*/  @!P4 SEL R2, R24, R7, !P3 ;  /* 0x000000071802c207 */ /* 0x000fe40005800000 */
[CC--:B---3--:R-:W-:Y:S02]  /*0f30*/  ISETP.NE.AND P3, PT, R20.reuse, R19.reuse, PT ;  /* 0x000000131400720c */ /* 0x0c8fe40003f65270 */
[----:B------:R-:W-:Y:S02]  /*0f40*/  ISETP.NE.AND P4, PT, R20, R19, P2 ;  /* 0x000000131400720c */ /* 0x000fe40001785270 */
[----:B------:R-:W-:Y:S02]  /*0f50*/  @!P2 SEL R8, RZ, 0x1, !P3 ;  /* 0x00000001ff08a807 */ /* 0x000fe40005800000 */
[----:B------:R-:W-:Y:S01]  /*0f60*/  IADD3 R5, P5, P0, R4, UR10, R11 ;  /* 0x0000000a04057c10 */ /* 0x000fe2000f8be00b */
[----:B------:R-:W-:Y:S01]  /*0f70*/  VIADD R4, R14, 0x200 ;  /* 0x000002000e047836 */ /* 0x000fe20000000000 */
[----:B------:R-:W-:-:S02]  /*0f80*/  SEL R8, R8, 0x1, !P4 ;  /* 0x0000000108087807 */ /* 0x000fc40006000000 */
[----:B------:R-:W-:Y:S02]  /*0f90*/  IADD3.X R7, PT, PT, R3, UR11, RZ, P5, P0 ;  /* 0x0000000b03077c10 */ /* 0x000fe4000afe04ff */
[----:B------:R-:W-:Y:S02]  /*0fa0*/  ISETP.LT.U32.AND P0, PT, R5, R22, PT ;  /* 0x000000160500720c */ /* 0x000fe40003f01070 */
[----:B------:R-:W-:Y:S02]  /*0fb0*/  LOP3.LUT P3, RZ, R8, 0xff, RZ, 0xc0, !PT ;  /* 0x000000ff08ff7812 */ /* 0x000fe4000786c0ff */
[----:B------:R-:W-:Y:S02]  /*0fc0*/  ISETP.LT.AND.EX P0, PT, R7, R2, PT, P0 ;  /* 0x000000020700720c */ /* 0x000fe40003f01300 */
[----:B------:R-:W-:Y:S02]  /*0fd0*/  SHF.R.S32.HI R3, RZ, 0x1f, R4 ;  /* 0x0000001fff037819 */ /* 0x000fe40000011404 */
[----:B------:R-:W-:-:S02]  /*0fe0*/  SEL R19, R5, R22, P0 ;  /* 0x0000001605137207 */ /* 0x000fc40000000000 */
[----:B------:R-:W-:Y:S02]  /*0ff0*/  SEL R20, R7, R2, P0 ;  /* 0x0000000207147207 */ /* 0x000fe40000000000 */
[----:B------:R-:W-:Y:S02]  /*1000*/  @!P4 SEL R19, R5, R22, !P2 ;  /* 0x000000160513c207 */ /* 0x000fe40005000000 */
[----:B------:R-:W-:Y:S01]  /*1010*/  @!P4 SEL R20, R7, R2, !P2 ;  /* 0x000000020714c207 */ /* 0x000fe20005000000 */
[C---:B------:R-:W-:Y:S01]  /*1020*/  VIADD R2, R14.reuse, 0x300 ;  /* 0x000003000e027836 */ /* 0x040fe20000000000 */
[CC--:B----4-:R-:W-:Y:S01]  /*1030*/  ISETP.NE.AND P4, PT, R17.reuse, R18.reuse, PT ;  /* 0x000000121100720c */ /* 0x0d0fe20003f85270 */
[----:B------:R-:W-:Y:S01]  /*1040*/  VIADD R14, R14, 0x400 ;  /* 0x000004000e0e7836 */ /* 0x000fe20000000000 */
[----:B------:R-:W-:Y:S02]  /*1050*/  IADD3 R6, P5, P0, R4, UR10, R11 ;  /* 0x0000000a04067c10 */ /* 0x000fe4000f8be00b */
[----:B------:R-:W-:-:S02]  /*1060*/  ISETP.NE.AND P2, PT, R17, R18, P3 ;  /* 0x000000121100720c */ /* 0x000fc40001f45270 */
[----:B------:R-:W-:Y:S02]  /*1070*/  @!P3 SEL R8, RZ, 0x1, !P4 ;  /* 0x00000001ff08b807 */ /* 0x000fe40006000000 */
[----:B------:R-:W-:Y:S02]  /*1080*/  IADD3.X R7, PT, PT, R3, UR11, RZ, P5, P0 ;  /* 0x0000000b03077c10 */ /* 0x000fe4000afe04ff */
[----:B------:R-:W-:Y:S02]  /*1090*/  ISETP.LT.U32.AND P0, PT, R6, R19, PT ;  /* 0x000000130600720c */ /* 0x000fe40003f01070 */
[----:B------:R-:W-:Y:S02]  /*10a0*/  SEL R8, R8, 0x1, !P2 ;  /* 0x0000000108087807 */ /* 0x000fe40005000000 */
[----:B------:R-:W-:Y:S02]  /*10b0*/  ISETP.LT.AND.EX P0, PT, R7, R20, PT, P0 ;  /* 0x000000140700720c */ /* 0x000fe40003f01300 */
[----:B------:R-:W-:-:S02]  /*10c0*/  LOP3.LUT P4, RZ, R8, 0xff, RZ, 0xc0, !PT ;  /* 0x000000ff08ff7812 */ /* 0x000fc4000788c0ff */
[CC--:B------:R-:W-:Y:S02]  /*10d0*/  SEL R5, R6.reuse, R19.reuse, P0 ;  /* 0x0000001306057207 */ /* 0x0c0fe40000000000 */
[CC--:B------:R-:W-:Y:S02]  /*10e0*/  SEL R4, R7.reuse, R20.reuse, P0 ;  /* 0x0000001407047207 */ /* 0x0c0fe40000000000 */
[----:B------:R-:W-:Y:S02]  /*10f0*/  SHF.R.S32.HI R3, RZ, 0x1f, R2 ;  /* 0x0000001fff037819 */ /* 0x000fe40000011402 */
[----:B------:R-:W-:Y:S02]  /*1100*/  @!P2 SEL R5, R6, R19, !P3 ;  /* 0x000000130605a207 */ /* 0x000fe40005800000 */
[----:B------:R-:W-:Y:S02]  /*1110*/  @!P2 SEL R4, R7, R20, !P3 ;  /* 0x000000140704a207 */ /* 0x000fe40005800000 */
[----:B------:R-:W-:-:S02]  /*1120*/  IADD3 R2, P5, P6, R2, UR10, R11 ;  /* 0x0000000a02027c10 */ /* 0x000fc4000febe00b */
[-C--:B-----5:R-:W-:Y:S02]  /*1130*/  ISETP.NE.AND P3, PT, R15, R16.reuse, P4 ;  /* 0x000000100f00720c */ /* 0x0a0fe40002765270 */
[----:B------:R-:W-:Y:S02]  /*1140*/  IADD3.X R3, PT, PT, R3, UR11, RZ, P5, P6 ;  /* 0x0000000b03037c10 */ /* 0x000fe4000afec4ff */
[----:B------:R-:W-:Y:S02]  /*1150*/  ISETP.LT.U32.AND P0, PT, R2, R5, PT ;  /* 0x000000050200720c */ /* 0x000fe40003f01070 */
[----:B------:R-:W-:Y:S02]  /*1160*/  ISETP.NE.AND P2, PT, R15, R16, PT ;  /* 0x000000100f00720c */ /* 0x000fe40003f45270 */
[----:B------:R-:W-:Y:S02]  /*1170*/  ISETP.LT.AND.EX P0, PT, R3, R4, PT, P0 ;  /* 0x000000040300720c */ /* 0x000fe40003f01300 */
[----:B------:R-:W-:-:S02]  /*1180*/  @!P4 SEL R8, RZ, 0x1, !P2 ;  /* 0x00000001ff08c807 */ /* 0x000fc40005000000 */
[-C--:B------:R-:W-:Y:S02]  /*1190*/  SEL R6, R2, R5.reuse, P0 ;  /* 0x0000000502067207 */ /* 0x080fe40000000000 */
[CC--:B------:R-:W-:Y:S02]  /*11a0*/  SEL R7, R3.reuse, R4.reuse, P0 ;  /* 0x0000000403077207 */ /* 0x0c0fe40000000000 */
[----:B------:R-:W-:Y:S02]  /*11b0*/  SEL R8, R8, 0x1, !P3 ;  /* 0x0000000108087807 */ /* 0x000fe40005800000 */
[----:B------:R-:W-:Y:S02]  /*11c0*/  @!P3 SEL R6, R2, R5, !P4 ;  /* 0x000000050206b207 */ /* 0x000fe40006000000 */
[----:B------:R-:W-:-:S07]  /*11d0*/  @!P3 SEL R7, R3, R4, !P4 ;  /* 0x000000040307b207 */ /* 0x000fce0006000000 */
.L_x_699:
[----:B------:R-:W-:Y:S05]  /*11e0*/  BSYNC.RECONVERGENT B2 ;  /* 0x0000000000027941 */ /* 0x000fea0003800200 */
.L_x_698:
[----:B------:R-:W-:Y:S05]  /*11f0*/  @!P1 BRA `(.L_x_693) ;  /* 0x0000000400309947 */ /* 0x000fea0003800000 */
[----:B------:R-:W-:Y:S01]  /*1200*/  ISETP.NE.AND P0, PT, R13, 0x1, PT ;  /* 0x000000010d00780c */ /* 0x000fe20003f05270 */
[----:B------:R-:W-:Y:S01]  /*1210*/  BSSY.RECONVERGENT B2, `(.L_x_700) ;  /* 0x000002e000027945 */ /* 0x000fe20003800200 */
[----:B------:R-:W-:-:S11]  /*1220*/  LOP3.LUT P1, RZ, R12, 0x100, RZ, 0xc0, !PT ;  /* 0x000001000cff7812 */ /* 0x000fd6000782c0ff */
        /* <DEDUP_REMOVED lines=13> */
[----:B------:R0:W3:Y:S04]  /*1300*/  LDG.E R18, desc[UR12][R2.64+0x400] ;  /* 0x0004000c02127981 */ /* 0x0000e8000c1e1900 */
[----:B------:R4:W3:Y:S01]  /*1310*/  LDG.E R19, desc[UR12][R4.64+0x400] ;  /* 0x0004000c04137981 */ /* 0x0008e2000c1e1900 */
[----:B------:R-:W-:-:S02]  /*1320*/  LOP3.LUT P2, RZ, R8, 0xff, RZ, 0xc0, !PT ;  /* 0x000000ff08ff7812 */ /* 0x000fc4000784c0ff */
[----:B-1----:R-:W-:-:S04]  /*1330*/  IADD3 R15, P0, PT, R12, UR10, RZ ;  /* 0x0000000a0c0f7c10 */ /* 0x002fc8000ff1e0ff */
[----:B------:R-:W-:Y:S02]  /*1340*/  IADD3.X R12, PT, PT, R13, UR11, RZ, P0, !PT ;  /* 0x0000000b0d0c7c10 */ /* 0x000fe400087fe4ff */
[----:B------:R-:W-:-:S04]  /*1350*/  ISETP.LT.U32.AND P0, PT, R15, R6, PT ;  /* 0x000000060f00720c */ /* 0x000fc80003f01070 */
[----:B------:R-:W-:-:S04]  /*1360*/  ISETP.LT.AND.EX P0, PT, R12, R7, PT, P0 ;  /* 0x000000070c00720c */ /* 0x000fc80003f01300 */
[----:B0-----:R-:W-:Y:S02]  /*1370*/  SEL R2, R15, R6, P0 ;  /* 0x000000060f027207 */ /* 0x001fe40000000000 */
[----:B------:R-:W-:Y:S02]  /*1380*/  SEL R3, R12, R7, P0 ;  /* 0x000000070c037207 */ /* 0x000fe40000000000 */
[CC--:B--2---:R-:W-:Y:S02]  /*1390*/  ISETP.NE.AND P4, PT, R16.reuse, R17.reuse, PT ;  /* 0x000000111000720c */ /* 0x0c4fe40003f85270 */
[----:B------:R-:W-:Y:S01]  /*13a0*/  ISETP.NE.AND P3, PT, R16, R17, P2 ;  /* 0x000000111000720c */ /* 0x000fe20001765270 */
[C---:B------:R-:W-:Y:S01]  /*13b0*/  VIADD R16, R14.reuse, 0x100 ;  /* 0x000001000e107836 */ /* 0x040fe20000000000 */
[----:B------:R-:W-:Y:S01]  /*13c0*/  @!P2 SEL R8, RZ, 0x1, !P4 ;  /* 0x00000001ff08a807 */ /* 0x000fe20006000000 */
[----:B------:R-:W-:-:S03]  /*13d0*/  VIADD R14, R14, 0x200 ;  /* 0x000002000e0e7836 */ /* 0x000fc60000000000 */
[----:B------:R-:W-:Y:S02]  /*13e0*/  SEL R8, R8, 0x1, !P3 ;  /* 0x0000000108087807 */ /* 0x000fe40005800000 */
[----:B----4-:R-:W-:Y:S02]  /*13f0*/  SHF.R.S32.HI R4, RZ, 0x1f, R16 ;  /* 0x0000001fff047819 */ /* 0x010fe40000011410 */
[----:B------:R-:W-:Y:S02]  /*1400*/  LOP3.LUT P4, RZ, R8, 0xff, RZ, 0xc0, !PT ;  /* 0x000000ff08ff7812 */ /* 0x000fe4000788c0ff */
[----:B------:R-:W-:Y:S02]  /*1410*/  IADD3 R5, P5, P6, R16, UR10, R11 ;  /* 0x0000000a10057c10 */ /* 0x000fe4000febe00b */
[----:B------:R-:W-:Y:S02]  /*1420*/  @!P3 SEL R2, R15, R6, !P2 ;  /* 0x000000060f02b207 */ /* 0x000fe40005000000 */
[----:B------:R-:W-:-:S02]  /*1430*/  @!P3 SEL R3, R12, R7, !P2 ;  /* 0x000000070c03b207 */ /* 0x000fc40005000000 */
[-C--:B---3--:R-:W-:Y:S02]  /*1440*/  ISETP.NE.AND P3, PT, R18, R19.reuse, P4 ;  /* 0x000000131200720c */ /* 0x088fe40002765270 */
[----:B------:R-:W-:Y:S02]  /*1450*/  IADD3.X R4, PT, PT, R4, UR11, RZ, P5, P6 ;  /* 0x0000000b04047c10 */ /* 0x000fe4000afec4ff */
[----:B------:R-:W-:Y:S02]  /*1460*/  ISETP.LT.U32.AND P0, PT, R5, R2, PT ;  /* 0x000000020500720c */ /* 0x000fe40003f01070 */
[----:B------:R-:W-:Y:S02]  /*1470*/  ISETP.NE.AND P2, PT, R18, R19, PT ;  /* 0x000000131200720c */ /* 0x000fe40003f45270 */
[----:B------:R-:W-:Y:S02]  /*1480*/  ISETP.LT.AND.EX P0, PT, R4, R3, PT, P0 ;  /* 0x000000030400720c */ /* 0x000fe40003f01300 */
[----:B------:R-:W-:-:S02]  /*1490*/  @!P4 SEL R8, RZ, 0x1, !P2 ;  /* 0x00000001ff08c807 */ /* 0x000fc40005000000 */
[CC--:B------:R-:W-:Y:S02]  /*14a0*/  SEL R6, R5.reuse, R2.reuse, P0 ;  /* 0x0000000205067207 */ /* 0x0c0fe40000000000 */
[-C--:B------:R-:W-:Y:S02]  /*14b0*/  SEL R7, R4, R3.reuse, P0 ;  /* 0x0000000304077207 */ /* 0x080fe40000000000 */
[----:B------:R-:W-:Y:S02]  /*14c0*/  SEL R8, R8, 0x1, !P3 ;  /* 0x0000000108087807 */ /* 0x000fe40005800000 */
[----:B------:R-:W-:Y:S02]  /*14d0*/  @!P3 SEL R6, R5, R2, !P4 ;  /* 0x000000020506b207 */ /* 0x000fe40006000000 */
[----:B------:R-:W-:-:S07]  /*14e0*/  @!P3 SEL R7, R4, R3, !P4 ;  /* 0x000000030407b207 */ /* 0x000fce0006000000 */
.L_x_701:
[----:B------:R-:W-:Y:S05]  /*14f0*/  BSYNC.RECONVERGENT B2 ;  /* 0x0000000000027941 */ /* 0x000fea0003800200 */
.L_x_700:
[----:B------:R-:W-:Y:S05]  /*1500*/  @P1 BRA `(.L_x_693) ;  /* 0x00000000006c1947 */ /* 0x000fea0003800000 */
        /* <DEDUP_REMOVED lines=11> */
[----:B------:R-:W2:Y:S01]  /*15c0*/  LDG.E R5, desc[UR12][R4.64] ;  /* 0x0000000c04057981 */ /* 0x000ea2000c1e1900 */
[----:B------:R-:W-:Y:S02]  /*15d0*/  LOP3.LUT P3, RZ, R8, 0xff, RZ, 0xc0, !PT ;  /* 0x000000ff08ff7812 */ /* 0x000fe4000786c0ff */
[----:B-1----:R-:W-:-:S04]  /*15e0*/  IADD3 R13, P0, PT, R11, UR10, RZ ;  /* 0x0000000a0b0d7c10 */ /* 0x002fc8000ff1e0ff */
[----:B------:R-:W-:Y:S02]  /*15f0*/  IADD3.X R12, PT, PT, R12, UR11, RZ, P0, !PT ;  /* 0x0000000b0c0c7c10 */ /* 0x000fe400087fe4ff */
[----:B------:R-:W-:-:S04]  /*1600*/  ISETP.LT.U32.AND P0, PT, R13, R6, PT ;  /* 0x000000060d00720c */ /* 0x000fc80003f01070 */
[----:B------:R-:W-:-:S04]  /*1610*/  ISETP.LT.AND.EX P0, PT, R12, R7, PT, P0 ;  /* 0x000000070c00720c */ /* 0x000fc80003f01300 */
[----:B------:R-:W-:Y:S02]  /*1620*/  SEL R11, R13, R6, P0 ;  /* 0x000000060d0b7207 */ /* 0x000fe40000000000 */
[CC--:B--2---:R-:W-:Y:S02]  /*1630*/  ISETP.NE.AND P2, PT, R2.reuse, R5.reuse, P3 ;  /* 0x000000050200720c */ /* 0x0c4fe40001f45270 */
[----:B------:R-:W-:Y:S02]  /*1640*/  ISETP.NE.AND P1, PT, R2, R5, PT ;  /* 0x000000050200720c */ /* 0x000fe40003f25270 */
[----:B------:R-:W-:Y:S02]  /*1650*/  SEL R2, R12, R7, P0 ;  /* 0x000000070c027207 */ /* 0x000fe40000000000 */
[----:B------:R-:W-:-:S04]  /*1660*/  @!P3 SEL R8, RZ, 0x1, !P1 ;  /* 0x00000001ff08b807 */ /* 0x000fc80004800000 */
[----:B------:R-:W-:-:S03]  /*1670*/  SEL R8, R8, 0x1, !P2 ;  /* 0x0000000108087807 */ /* 0x000fc60005000000 */
[----:B------:R-:W-:Y:S02]  /*1680*/  @!P2 SEL R11, R13, R6, !P3 ;  /* 0x000000060d0ba207 */ /* 0x000fe40005800000 */
[----:B------:R-:W-:-:S03]  /*1690*/  @!P2 SEL R2, R12, R7, !P3 ;  /* 0x000000070c02a207 */ /* 0x000fc60005800000 */
[----:B------:R-:W-:Y:S02]  /*16a0*/  IMAD.MOV.U32 R6, RZ, RZ, R11 ;  /* 0x000000ffff067224 */ /* 0x000fe400078e000b */
[----:B------:R-:W-:-:S07]  /*16b0*/  IMAD.MOV.U32 R7, RZ, RZ, R2 ;  /* 0x000000ffff077224 */ /* 0x000fce00078e0002 */
.L_x_693:
[----:B------:R-:W-:Y:S05]  /*16c0*/  BSYNC.RECONVERGENT B1 ;  /* 0x0000000000017941 */ /* 0x000fea0003800200 */
.L_x_692:
[----:B------:R-:W-:-:S13]  /*16d0*/  ISETP.GE.AND P0, PT, R9, 0x100, PT ;  /* 0x000001000900780c */ /* 0x000fda0003f06270 */
[----:B------:R-:W-:Y:S05]  /*16e0*/  @!P0 BRA `(.L_x_702) ;  /* 0x0000000c00408947 */ /* 0x000fea0003800000 */
[----:B------:R-:W0:Y:S01]  /*16f0*/  S2R R9, SR_LANEID ;  /* 0x0000000000097919 */ /* 0x000e220000000000 */
[----:B------:R-:W-:Y:S01]  /*1700*/  LOP3.LUT R2, R8, 0xff, RZ, 0xc0, !PT ;  /* 0x000000ff08027812 */ /* 0x000fe200078ec0ff */
[----:B------:R-:W-:Y:S01]  /*1710*/  BSSY.RECONVERGENT B1, `(.L_x_703) ;  /* 0x0000016000017945 */ /* 0x000fe20003800200 */
[----:B------:R1:W2:Y:S04]  /*1720*/  SHFL.DOWN PT, R5, R6, 0x1, 0x1f ;  /* 0x08201f0006057f89 */ /* 0x0002a800000e0000 */
[----:B------:R1:W3:Y:S04]  /*1730*/  SHFL.DOWN PT, R4, R7, 0x1, 0x1f ;  /* 0x08201f0007047f89 */ /* 0x0002e800000e0000 */
[----:B------:R1:W4:Y:S01]  /*1740*/  SHFL.DOWN PT, R3, R2, 0x1, 0x1f ;  /* 0x08201f0002037f89 */ /* 0x00032200000e0000 */
        /* <DEDUP_REMOVED lines=18> */
.L_x_704:
[----:B------:R-:W-:Y:S05]  /*1870*/  BSYNC.RECONVERGENT B1 ;  /* 0x0000000000017941 */ /* 0x000fea0003800200 */
.L_x_703:
        /* <DEDUP_REMOVED lines=23> */
.L_x_706:
[----:B------:R-:W-:Y:S05]  /*19f0*/  BSYNC.RECONVERGENT B1 ;  /* 0x0000000000017941 */ /* 0x000fea0003800200 */
.L_x_705:
        /* <DEDUP_REMOVED lines=20> */
.L_x_708:
[----:B------:R-:W-:Y:S05]  /*1b40*/  BSYNC.RECONVERGENT B1 ;  /* 0x0000000000017941 */ /* 0x000fea0003800200 */
.L_x_707:
        /* <DEDUP_REMOVED lines=20> */
.L_x_710:
[----:B------:R-:W-:Y:S05]  /*1c90*/  BSYNC.RECONVERGENT B1 ;  /* 0x0000000000017941 */ /* 0x000fea0003800200 */
.L_x_709:
        /* <DEDUP_REMOVED lines=20> */
.L_x_712:
[----:B------:R-:W-:Y:S05]  /*1de0*/  BSYNC.RECONVERGENT B1 ;  /* 0x0000000000017941 */ /* 0x000fea0003800200 */
.L_x_711:
        /* <DEDUP_REMOVED lines=10> */
.L_x_714:
[----:B------:R-:W-:Y:S05]  /*1e90*/  BSYNC.RECONVERGENT B1 ;  /* 0x0000000000017941 */ /* 0x000fea0003800200 */
.L_x_713:
        /* <DEDUP_REMOVED lines=8> */
[----:B------:R-:W1:Y:S04]  /*1f20*/  LDS.64 R12, [UR4+0x20] ;  /* 0x00002004ff0c7984 */ /* 0x000e680008000a00 */
[----:B------:R-:W3:Y:S04]  /*1f30*/  LDS.U8 R16, [UR4+0x28] ;  /* 0x00002804ff107984 */ /* 0x000ee80008000000 */
[----:B------:R-:W3:Y:S04]  /*1f40*/  LDS.64 R10, [UR4+0x30] ;  /* 0x00003004ff0a7984 */ /* 0x000ee80008000a00 */
[----:B------:R-:W3:Y:S04]  /*1f50*/  LDS.U8 R17, [UR4+0x38] ;  /* 0x00003804ff117984 */ /* 0x000ee80008000000 */
[----:B0-----:R-:W0:Y:S04]  /*1f60*/  LDS.64 R2, [UR4+0x40] ;  /* 0x00004004ff027984 */ /* 0x001e280008000a00 */
[----:B------:R-:W0:Y:S04]  /*1f70*/  LDS.U8 R14, [UR4+0x48] ;  /* 0x00004804ff0e7984 */ /* 0x000e280008000000 */
[----:B--2-4-:R-:W2:Y:S01]  /*1f80*/  LDS.64 R4, [UR4+0x50] ;  /* 0x00005004ff047984 */ /* 0x014ea20008000a00 */
[----:B-----5:R-:W-:-:S04]  /*1f90*/  ISETP.NE.AND P2, PT, R9, RZ, PT ;  /* 0x000000ff0900720c */ /* 0x020fc80003f45270 */
[----:B------:R-:W-:Y:S02]  /*1fa0*/  @P4 SEL R9, R8, 0x1, !P2 ;  /* 0x0000000108094807 */ /* 0x000fe40005000000 */
[-C--:B-1----:R-:W-:Y:S02]  /*1fb0*/  ISETP.LT.U32.AND P0, PT, R12, R6.reuse, PT ;  /* 0x000000060c00720c */ /* 0x082fe40003f01070 */
[----:B------:R-:W-:Y:S02]  /*1fc0*/  LOP3.LUT P3, RZ, R9, 0xff, RZ, 0xc0, !PT ;  /* 0x000000ff09ff7812 */ /* 0x000fe4000786c0ff */
[----:B------:R-:W-:Y:S02]  /*1fd0*/  ISETP.LT.AND.EX P0, PT, R13, R7, PT, P0 ;  /* 0x000000070d00720c */ /* 0x000fe40003f01300 */
[----:B---3--:R-:W-:Y:S02]  /*1fe0*/  ISETP.NE.AND P5, PT, R16, RZ, PT ;  /* 0x000000ff1000720c */ /* 0x008fe40003fa5270 */
[----:B------:R-:W-:-:S02]  /*1ff0*/  @P2 SEL R6, R12, R6, P0 ;  /* 0x000000060c062207 */ /* 0x000fc40000000000 */
[C---:B------:R-:W-:Y:S02]  /*2000*/  @P2 SEL R7, R13.reuse, R7, P0 ;  /* 0x000000070d072207 */ /* 0x040fe40000000000 */
[----:B------:R-:W-:Y:S02]  /*2010*/  SEL R15, R12, R6, !P4 ;  /* 0x000000060c0f7207 */ /* 0x000fe40006000000 */
[----:B------:R-:W-:Y:S01]  /*2020*/  SEL R7, R13, R7, !P4 ;  /* 0x000000070d077207 */ /* 0x000fe20006000000 */
[----:B------:R-:W1:Y:S01]  /*2030*/  LDS.U8 R12, [UR4+0x58] ;  /* 0x00005804ff0c7984 */ /* 0x000e620008000000 */
[----:B------:R-:W-:Y:S02]  /*2040*/  ISETP.LT.U32.AND P0, PT, R10, R15, PT ;  /* 0x0000000f0a00720c */ /* 0x000fe40003f01070 */
[----:B------:R-:W-:Y:S02]  /*2050*/  @P3 SEL R16, R9, 0x1, !P5 ;  /* 0x0000000109103807 */ /* 0x000fe40006800000 */
[----:B------:R-:W-:Y:S01]  /*2060*/  ISETP.LT.AND.EX P0, PT, R11, R7, PT, P0 ;  /* 0x000000070b00720c */ /* 0x000fe20003f01300 */
[----:B------:R-:W3:Y:S01]  /*2070*/  LDS.64 R8, [UR4+0x60] ;  /* 0x00006004ff087984 */ /* 0x000ee20008000a00 */
[----:B------:R-:W-:-:S02]  /*2080*/  LOP3.LUT P2, RZ, R16, 0xff, RZ, 0xc0, !PT ;  /* 0x000000ff10ff7812 */ /* 0x000fc4000784c0ff */
[C---:B------:R-:W-:Y:S02]  /*2090*/  @P5 SEL R15, R10.reuse, R15, P0 ;  /* 0x0000000f0a0f5207 */ /* 0x040fe40000000000 */
[----:B------:R-:W-:Y:S02]  /*20a0*/  ISETP.NE.AND P4, PT, R17, RZ, PT ;  /* 0x000000ff1100720c */ /* 0x000fe40003f85270 */
[C---:B------:R-:W-:Y:S02]  /*20b0*/  @P5 SEL R7, R11.reuse, R7, P0 ;  /* 0x000000070b075207 */ /* 0x040fe40000000000 */
[----:B------:R-:W-:Y:S02]  /*20c0*/  SEL R13, R10, R15, !P3 ;  /* 0x0000000f0a0d7207 */ /* 0x000fe40005800000 */
[----:B------:R-:W-:Y:S01]  /*20d0*/  SEL R15, R11, R7, !P3 ;  /* 0x000000070b0f7207 */ /* 0x000fe20005800000 */
[----:B------:R-:W-:Y:S01]  /*20e0*/  LDS.U8 R10, [UR4+0x78] ;  /* 0x00007804ff0a7984 */ /* 0x000fe20008000000 */
[----:B0-----:R-:W-:-:S02]  /*20f0*/  ISETP.LT.U32.AND P0, PT, R2, R13, PT ;  /* 0x0000000d0200720c */ /* 0x001fc40003f01070 */
[----:B------:R-:W-:Y:S01]  /*2100*/  @P2 SEL R17, R16, 0x1, !P4 ;  /* 0x0000000110112807 */ /* 0x000fe20006000000 */
[----:B------:R-:W-:Y:S01]  /*2110*/  LDS.64 R6, [UR4+0x70] ;  /* 0x00007004ff067984 */ /* 0x000fe20008000a00 */
[----:B------:R-:W-:Y:S02]  /*2120*/  ISETP.LT.AND.EX P0, PT, R3, R15, PT, P0 ;  /* 0x0000000f0300720c */ /* 0x000fe40003f01300 */
[----:B------:R-:W-:Y:S01]  /*2130*/  LOP3.LUT P5, RZ, R17, 0xff, RZ, 0xc0, !PT ;  /* 0x000000ff11ff7812 */ /* 0x000fe200078ac0ff */
[----:B------:R-:W0:Y:S01]  /*2140*/  LDS.U8 R16, [UR4+0x68] ;  /* 0x00006804ff107984 */ /* 0x000e220008000000 */
[----:B------:R-:W-:Y:S02]  /*2150*/  @P4 SEL R13, R2, R13, P0 ;  /* 0x0000000d020d4207 */ /* 0x000fe40000000000 */
[----:B------:R-:W-:Y:S02]  /*2160*/  ISETP.NE.AND P3, PT, R14, RZ, PT ;  /* 0x000000ff0e00720c */ /* 0x000fe40003f65270 */
[----:B------:R-:W-:-:S02]  /*2170*/  @P4 SEL R15, R3, R15, P0 ;  /* 0x0000000f030f4207 */ /* 0x000fc40000000000 */
[----:B------:R-:W-:Y:S02]  /*2180*/  SEL R11, R2, R13, !P2 ;  /* 0x0000000d020b7207 */ /* 0x000fe40005000000 */
[----:B------:R-:W-:Y:S02]  /*2190*/  SEL R13, R3, R15, !P2 ;  /* 0x0000000f030d7207 */ /* 0x000fe40005000000 */
[----:B--2---:R-:W-:Y:S01]  /*21a0*/  ISETP.LT.U32.AND P0, PT, R4, R11, PT ;  /* 0x0000000b0400720c */ /* 0x004fe20003f01070 */
[----:B------:R-:W2:Y:S01]  /*21b0*/  LDS.64 R2, [UR4+0x80] ;  /* 0x00008004ff027984 */ /* 0x000ea20008000a00 */
[----:B------:R-:W-:Y:S02]  /*21c0*/  @P5 SEL R14, R17, 0x1, !P3 ;  /* 0x00000001110e5807 */ /* 0x000fe40005800000 */
[----:B------:R-:W-:Y:S02]  /*21d0*/  ISETP.LT.AND.EX P0, PT, R5, R13, PT, P0 ;  /* 0x0000000d0500720c */ /* 0x000fe40003f01300 */
[----:B------:R-:W-:-:S02]  /*21e0*/  LOP3.LUT P4, RZ, R14, 0xff, RZ, 0xc0, !PT ;  /* 0x000000ff0eff7812 */ /* 0x000fc4000788c0ff */
[----:B------:R-:W-:Y:S02]  /*21f0*/  @P3 SEL R11, R4, R11, P0 ;  /* 0x0000000b040b3207 */ /* 0x000fe40000000000 */
[----:B-1----:R-:W-:Y:S02]  /*2200*/  ISETP.NE.AND P2, PT, R12, RZ, PT ;  /* 0x000000ff0c00720c */ /* 0x002fe40003f45270 */
[C---:B------:R-:W-:Y:S02]  /*2210*/  @P3 SEL R13, R5.reuse, R13, P0 ;  /* 0x0000000d050d3207 */ /* 0x040fe40000000000 */
[----:B------:R-:W-:Y:S02]  /*2220*/  SEL R11, R4, R11, !P5 ;  /* 0x0000000b040b7207 */ /* 0x000fe40006800000 */
[----:B------:R-:W-:Y:S02]  /*2230*/  SEL R13, R5, R13, !P5 ;  /* 0x0000000d050d7207 */ /* 0x000fe40006800000 */
[----:B---3--:R-:W-:-:S02]  /*2240*/  ISETP.LT.U32.AND P0, PT, R8, R11, PT ;  /* 0x0000000b0800720c */ /* 0x008fc40003f01070 */
[----:B------:R-:W-:Y:S02]  /*2250*/  @P4 SEL R12, R14, 0x1, !P2 ;  /* 0x000000010e0c4807 */ /* 0x000fe40005000000 */
[C---:B------:R-:W-:Y:S02]  /*2260*/  ISETP.LT.AND.EX P0, PT, R9.reuse, R13, PT, P0 ;  /* 0x0000000d0900720c */ /* 0x040fe40003f01300 */
[----:B------:R-:W-:Y:S02]  /*2270*/  LOP3.LUT P5, RZ, R12, 0xff, RZ, 0xc0, !PT ;  /* 0x000000ff0cff7812 */ /* 0x000fe400078ac0ff */
[----:B------:R-:W-:Y:S02]  /*2280*/  @P2 SEL R11, R8, R11, P0 ;  /* 0x0000000b080b2207 */ /* 0x000fe40000000000 */
[----:B------:R-:W-:Y:S02]  /*2290*/  @P2 SEL R13, R9, R13, P0 ;  /* 0x0000000d090d2207 */ /* 0x000fe40000000000 */
[----:B0-----:R-:W-:-:S02]  /*22a0*/  ISETP.NE.AND P3, PT, R16, RZ, PT ;  /* 0x000000ff1000720c */ /* 0x001fc40003f65270 */
[----:B------:R-:W-:Y:S02]  /*22b0*/  SEL R5, R8, R11, !P4 ;  /* 0x0000000b08057207 */ /* 0x000fe40006000000 */
[----:B------:R-:W-:Y:S02]  /*22c0*/  SEL R9, R9, R13, !P4 ;  /* 0x0000000d09097207 */ /* 0x000fe40006000000 */
[----:B------:R-:W-:Y:S02]  /*22d0*/  ISETP.LT.U32.AND P0, PT, R6, R5, PT ;  /* 0x000000050600720c */ /* 0x000fe40003f01070 */
[----:B------:R-:W-:Y:S02]  /*22e0*/  @P5 SEL R16, R12, 0x1, !P3 ;  /* 0x000000010c105807 */ /* 0x000fe40005800000 */
[----:B------:R-:W-:Y:S02]  /*22f0*/  ISETP.LT.AND.EX P0, PT, R7, R9, PT, P0 ;  /* 0x000000090700720c */ /* 0x000fe40003f01300 */
[----:B------:R-:W-:-:S02]  /*2300*/  ISETP.NE.AND P4, PT, R10, RZ, PT ;  /* 0x000000ff0a00720c */ /* 0x000fc40003f85270 */
[----:B------:R-:W-:Y:S02]  /*2310*/  @P3 SEL R5, R6, R5, P0 ;  /* 0x0000000506053207 */ /* 0x000fe40000000000 */
[----:B------:R-:W-:Y:S02]  /*2320*/  LOP3.LUT P2, RZ, R16, 0xff, RZ, 0xc0, !PT ;  /* 0x000000ff10ff7812 */ /* 0x000fe4000784c0ff */
[C---:B------:R-:W-:Y:S02]  /*2330*/  @P3 SEL R9, R7.reuse, R9, P0 ;  /* 0x0000000907093207 */ /* 0x040fe40000000000 */
[----:B------:R-:W-:Y:S02]  /*2340*/  SEL R5, R6, R5, !P5 ;  /* 0x0000000506057207 */ /* 0x000fe40006800000 */
[----:B------:R-:W-:Y:S02]  /*2350*/  SEL R7, R7, R9, !P5 ;  /* 0x0000000907077207 */ /* 0x000fe40006800000 */
[----:B--2---:R-:W-:-:S04]  /*2360*/  ISETP.LT.U32.AND P0, PT, R2, R5, PT ;  /* 0x000000050200720c */ /* 0x004fc80003f01070 */
        /* <DEDUP_REMOVED lines=8> */
.L_x_702:
[----:B------:R-:W0:Y:S01]  /*23f0*/  S2R R13, SR_LANEID ;  /* 0x00000000000d7919 */ /* 0x000e220000000000 */
[----:B------:R-:W-:Y:S01]  /*2400*/  LOP3.LUT R2, R10, 0x3e0, RZ, 0xc0, !PT ;  /* 0x000003e00a027812 */ /* 0x000fe200078ec0ff */
[----:B------:R-:W-:Y:S04]  /*2410*/  BSSY.RECONVERGENT B1, `(.L_x_716) ;  /* 0x0000022000017945 */ /* 0x000fe80003800200 */
[----:B------:R-:W-:Y:S01]  /*2420*/  VIADD R4, R2, 0x20 ;  /* 0x0000002002047836 */ /* 0x000fe20000000000 */
[----:B------:R-:W-:-:S04]  /*2430*/  LOP3.LUT R2, RZ, R2, RZ, 0x33, !PT ;  /* 0x00000002ff027212 */ /* 0x000fc800078e33ff */
[----:B------:R-:W-:Y:S01]  /*2440*/  ISETP.GT.AND P0, PT, R4, R9, PT ;  /* 0x000000090400720c */ /* 0x000fe20003f04270 */
[----:B------:R-:W-:-:S05]  /*2450*/  IMAD.IADD R2, R9, 0x1, R2 ;  /* 0x0000000109027824 */ /* 0x000fca00078e0202 */
[----:B------:R-:W-:-:S05]  /*2460*/  SEL R2, R2, 0x1f, P0 ;  /* 0x0000001f02027807 */ /* 0x000fca0000000000 */
[----:B------:R1:W2:Y:S01]  /*2470*/  SHFL.DOWN PT, R4, R7, 0x1, R2 ;  /* 0x0820000007047989 */ /* 0x0002a200000e0002 */
[C---:B0-----:R-:W-:Y:S01]  /*2480*/  VIADD R3, R13.reuse, 0x2 ;  /* 0x000000020d037836 */ /* 0x041fe20000000000 */
[CC--:B------:R-:W-:Y:S01]  /*2490*/  ISETP.GE.AND P0, PT, R13.reuse, R2.reuse, PT ;  /* 0x000000020d00720c */ /* 0x0c0fe20003f06270 */
[C---:B------:R-:W-:Y:S01]  /*24a0*/  VIADD R11, R13.reuse, 0x8 ;  /* 0x000000080d0b7836 */ /* 0x040fe20000000000 */
[C---:B------:R-:W-:Y:S01]  /*24b0*/  ISETP.NE.AND P1, PT, R13.reuse, RZ, PT ;  /* 0x000000ff0d00720c */ /* 0x040fe20003f25270 */
[----:B------:R-:W-:Y:S01]  /*24c0*/  VIADD R5, R13, 0x4 ;  /* 0x000000040d057836 */ /* 0x000fe20000000000 */
[-C--:B------:R-:W-:Y:S02]  /*24d0*/  ISETP.GT.AND P5, PT, R3, R2.reuse, PT ;  /* 0x000000020300720c */ /* 0x080fe40003fa4270 */
[----:B------:R-:W-:Y:S02]  /*24e0*/  LOP3.LUT R3, R8, 0xff, RZ, 0xc0, !PT ;  /* 0x000000ff08037812 */ /* 0x000fe400078ec0ff */
[----:B------:R-:W-:-:S02]  /*24f0*/  ISETP.GT.AND P2, PT, R11, R2, PT ;  /* 0x000000020b00720c */ /* 0x000fc40003f44270 */
[----:B------:R1:W0:Y:S01]  /*2500*/  SHFL.DOWN PT, R11, R6, 0x1, R2 ;  /* 0x08200000060b7989 */ /* 0x00022200000e0002 */
[----:B------:R-:W-:Y:S01]  /*2510*/  ISETP.GT.AND P3, PT, R5, R2, PT ;  /* 0x000000020500720c */ /* 0x000fe20003f64270 */
[----:B------:R-:W-:Y:S02]  /*2520*/  VIADD R5, R13, 0x10 ;  /* 0x000000100d057836 */ /* 0x000fe40000000000 */
[----:B------:R1:W3:Y:S01]  /*2530*/  SHFL.DOWN PT, R3, R3, 0x1, R2 ;  /* 0x0820000003037989 */ /* 0x0002e200000e0002 */
[----:B--2---:R-:W-:Y:S09]  /*2540*/  @P0 BRA `(.L_x_717) ;  /* 0x0000000000380947 */ /* 0x004ff20003800000 */
[----:B---3--:R-:W-:Y:S01]  /*2550*/  LOP3.LUT P0, RZ, R3, 0xff, RZ, 0xc0, !PT ;  /* 0x000000ff03ff7812 */ /* 0x008fe2000780c0ff */
[----:B------:R-:W-:Y:S01]  /*2560*/  IMAD.MOV.U32 R13, RZ, RZ, 0x1 ;  /* 0x00000001ff0d7424 */ /* 0x000fe200078e00ff */
[----:B------:R-:W-:-:S04]  /*2570*/  LOP3.LUT P4, R12, R8, 0xff, RZ, 0xc0, !PT ;  /* 0x000000ff080c7812 */ /* 0x000fc8000788c0ff */
[----:B------:R-:W-:-:S13]  /*2580*/  PLOP3.LUT P0, PT, P4, P0, PT, 0x2f, 0xf2 ;  /* 0x0000000000f2781c */ /* 0x000fda0002700577 */
[----:B0-----:R-:W-:Y:S02]  /*2590*/  @!P0 ISETP.LT.U32.AND P4, PT, R11, R6, PT ;  /* 0x000000060b00820c */ /* 0x001fe40003f81070 */
[----:B------:R-:W-:Y:S02]  /*25a0*/  @P0 ISETP.NE.AND P6, PT, R12, RZ, PT ;  /* 0x000000ff0c00020c */ /* 0x000fe40003fc5270 */
[----:B------:R-:W-:Y:S02]  /*25b0*/  @!P0 PRMT R8, R13, 0x7610, R8 ;  /* 0x000076100d088816 */ /* 0x000fe40000000008 */
[----:B------:R-:W-:Y:S02]  /*25c0*/  @!P0 ISETP.LT.AND.EX P4, PT, R4, R7, PT, P4 ;  /* 0x000000070400820c */ /* 0x000fe40003f81340 */
[----:B------:R-:W-:Y:S02]  /*25d0*/  @P0 SEL R3, R3, R8, !P6 ;  /* 0x0000000803030207 */ /* 0x000fe40007000000 */
[----:B-1----:R-:W-:-:S02]  /*25e0*/  @!P0 SEL R6, R11, R6, P4 ;  /* 0x000000060b068207 */ /* 0x002fc40002000000 */
[C---:B------:R-:W-:Y:S02]  /*25f0*/  @!P0 SEL R7, R4.reuse, R7, P4 ;  /* 0x0000000704078207 */ /* 0x040fe40002000000 */
[----:B------:R-:W-:Y:S02]  /*2600*/  @P0 PRMT R8, R3, 0x7610, R8 ;  /* 0x0000761003080816 */ /* 0x000fe40000000008 */
[----:B------:R-:W-:Y:S02]  /*2610*/  @P0 SEL R6, R11, R6, !P6 ;  /* 0x000000060b060207 */ /* 0x000fe40007000000 */
[----:B------:R-:W-:-:S07]  /*2620*/  @P0 SEL R7, R4, R7, !P6 ;  /* 0x0000000704070207 */ /* 0x000fce0007000000 */
.L_x_717:
[----:B------:R-:W-:Y:S05]  /*2630*/  BSYNC.RECONVERGENT B1 ;  /* 0x0000000000017941 */ /* 0x000fea0003800200 */
.L_x_716:
[----:B---3--:R-:W-:Y:S01]  /*2640*/  LOP3.LUT R3, R8, 0xff, RZ, 0xc0, !PT ;  /* 0x000000ff08037812 */ /* 0x008fe200078ec0ff */
[----:B------:R2:W3:Y:S01]  /*2650*/  SHFL.DOWN PT, R4, R7, 0x2, R2 ;  /* 0x0840000007047989 */ /* 0x0004e200000e0002 */
[----:B------:R-:W-:Y:S01]  /*2660*/  ISETP.GT.AND P4, PT, R5, R2, PT ;  /* 0x000000020500720c */ /* 0x000fe20003f84270 */
[----:B------:R-:W-:Y:S02]  /*2670*/  BSSY.RECONVERGENT B1, `(.L_x_718) ;  /* 0x0000012000017945 */ /* 0x000fe40003800200 */
[----:B------:R2:W4:Y:S04]  /*2680*/  SHFL.DOWN PT, R5, R6, 0x2, R2 ;  /* 0x0840000006057989 */ /* 0x00052800000e0002 */
[----:B------:R2:W0:Y:S01]  /*2690*/  SHFL.DOWN PT, R3, R3, 0x2, R2 ;  /* 0x0840000003037989 */ /* 0x00042200000e0002 */
        /* <DEDUP_REMOVED lines=10> */
[----:B-12---:R-:W-:-:S02]  /*2740*/  @!P0 SEL R6, R5, R6, P5 ;  /* 0x0000000605068207 */ /* 0x006fc40002800000 */
[C---:B------:R-:W-:Y:S02]  /*2750*/  @!P0 SEL R7, R4.reuse, R7, P5 ;  /* 0x0000000704078207 */ /* 0x040fe40002800000 */
[----:B------:R-:W-:Y:S02]  /*2760*/  @P0 PRMT R8, R3, 0x7610, R8 ;  /* 0x0000761003080816 */ /* 0x000fe40000000008 */
[----:B------:R-:W-:Y:S02]  /*2770*/  @P0 SEL R6, R5, R6, !P6 ;  /* 0x0000000605060207 */ /* 0x000fe40007000000 */
[----:B------:R-:W-:-:S07]  /*2780*/  @P0 SEL R7, R4, R7, !P6 ;  /* 0x0000000704070207 */ /* 0x000fce0007000000 */
.L_x_719:
[----:B------:R-:W-:Y:S05]  /*2790*/  BSYNC.RECONVERGENT B1 ;  /* 0x0000000000017941 */ /* 0x000fea0003800200 */
.L_x_718:
[----:B0-----:R-:W-:Y:S01]  /*27a0*/  LOP3.LUT R3, R8, 0xff, RZ, 0xc0, !PT ;  /* 0x000000ff08037812 */ /* 0x001fe200078ec0ff */
[----:B----4-:R0:W4:Y:S01]  /*27b0*/  SHFL.DOWN PT, R5, R6, 0x4, R2 ;  /* 0x0880000006057989 */ /* 0x01012200000e0002 */
[----:B------:R-:W-:Y:S03]  /*27c0*/  BSSY.RECONVERGENT B1, `(.L_x_720) ;  /* 0x0000012000017945 */ /* 0x000fe60003800200 */
[----:B---3--:R0:W3:Y:S04]  /*27d0*/  SHFL.DOWN PT, R4, R7, 0x4, R2 ;  /* 0x0880000007047989 */ /* 0x0080e800000e0002 */
        /* <DEDUP_REMOVED lines=16> */
.L_x_721:
[----:B------:R-:W-:Y:S05]  /*28e0*/  BSYNC.RECONVERGENT B1 ;  /* 0x0000000000017941 */ /* 0x000fea0003800200 */
.L_x_720:
        /* <DEDUP_REMOVED lines=20> */
.L_x_723:
[----:B------:R-:W-:Y:S05]  /*2a30*/  BSYNC.RECONVERGENT B1 ;  /* 0x0000000000017941 */ /* 0x000fea0003800200 */
.L_x_722:
        /* <DEDUP_REMOVED lines=8> */
[----:B-12---:R-:W-:-:S04]  /*2ac0*/  LOP3.LUT P2, R2, R8, 0xff, RZ, 0xc0, !PT ;  /* 0x000000ff08027812 */ /* 0x006fc8000784c0ff */
[----:B------:R-:W-:-:S13]  /*2ad0*/  PLOP3.LUT P0, PT, P2, P0, PT, 0x2f, 0xf2 ;  /* 0x0000000000f2781c */ /* 0x000fda0001700577 */
[----:B----4-:R-:W-:Y:S02]  /*2ae0*/  @!P0 ISETP.LT.U32.AND P2, PT, R5, R6, PT ;  /* 0x000000060500820c */ /* 0x010fe40003f41070 */
[----:B------:R-:W-:Y:S02]  /*2af0*/  @P0 ISETP.NE.AND P3, PT, R2, RZ, PT ;  /* 0x000000ff0200020c */ /* 0x000fe40003f65270 */
[----:B------:R-:W-:Y:S02]  /*2b00*/  @!P0 PRMT R8, R11, 0x7610, R8 ;  /* 0x000076100b088816 */ /* 0x000fe40000000008 */
[----:B---3--:R-:W-:Y:S02]  /*2b10*/  @!P0 ISETP.LT.AND.EX P2, PT, R4, R7, PT, P2 ;  /* 0x000000070400820c */ /* 0x008fe40003f41320 */
[----:B------:R-:W-:Y:S02]  /*2b20*/  @P0 SEL R2, R3, R8, !P3 ;  /* 0x0000000803020207 */ /* 0x000fe40005800000 */
[----:B------:R-:W-:-:S02]  /*2b30*/  @!P0 SEL R6, R5, R6, P2 ;  /* 0x0000000605068207 */ /* 0x000fc40001000000 */
[----:B------:R-:W-:Y:S02]  /*2b40*/  @!P0 SEL R7, R4, R7, P2 ;  /* 0x0000000704078207 */ /* 0x000fe40001000000 */
[----:B------:R-:W-:Y:S02]  /*2b50*/  @P0 PRMT R8, R2, 0x7610, R8 ;  /* 0x0000761002080816 */ /* 0x000fe40000000008 */
[----:B------:R-:W-:Y:S02]  /*2b60*/  @P0 SEL R6, R5, R6, !P3 ;  /* 0x0000000605060207 */ /* 0x000fe40005800000 */
[----:B------:R-:W-:-:S07]  /*2b70*/  @P0 SEL R7, R4, R7, !P3 ;  /* 0x0000000704070207 */ /* 0x000fce0005800000 */
.L_x_725:
[----:B------:R-:W-:Y:S05]  /*2b80*/  BSYNC.RECONVERGENT B1 ;  /* 0x0000000000017941 */ /* 0x000fea0003800200 */
.L_x_724:
[----:B------:R-:W-:Y:S04]  /*2b90*/  BSSY.RECONVERGENT B1, `(.L_x_726) ;  /* 0x000000a000017945 */ /* 0x000fe80003800200 */
[----:B------:R-:W-:Y:S05]  /*2ba0*/  @P1 BRA `(.L_x_727) ;  /* 0x0000000000201947 */ /* 0x000fea0003800000 */
[----:B---3--:R-:W3:Y:S01]  /*2bb0*/  S2R R4, SR_CgaCtaId ;  /* 0x0000000000047919 */ /* 0x008ee20000008800 */
[----:B0-----:R-:W-:Y:S02]  /*2bc0*/  MOV R3, 0x400 ;  /* 0x0000040000037802 */ /* 0x001fe40000000f00 */
[----:B-12---:R-:W-:-:S04]  /*2bd0*/  SHF.R.U32.HI R2, RZ, 0x1, R10 ;  /* 0x00000001ff027819 */ /* 0x006fc8000001160a */
[----:B------:R-:W-:Y:S02]  /*2be0*/  LOP3.LUT R2, R2, 0x1f0, RZ, 0xc0, !PT ;  /* 0x000001f002027812 */ /* 0x000fe400078ec0ff */
[----:B---3--:R-:W-:-:S05]  /*2bf0*/  LEA R3, R4, R3, 0x18 ;  /* 0x0000000304037211 */ /* 0x008fca00078ec0ff */
[----:B------:R-:W-:-:S05]  /*2c00*/  IMAD.IADD R3, R2, 0x1, R3 ;  /* 0x0000000102037824 */ /* 0x000fca00078e0203 */
[----:B------:R0:W-:Y:S04]  /*2c10*/  STS.64 [R3+0x10], R6 ;  /* 0x0000100603007388 */ /* 0x0001e80000000a00 */
[----:B------:R0:W-:Y:S02]  /*2c20*/  STS.U8 [R3+0x8], R8 ;  /* 0x0000080803007388 */ /* 0x0001e40000000000 */
.L_x_727:
[----:B------:R-:W-:Y:S05]  /*2c30*/  BSYNC.RECONVERGENT B1 ;  /* 0x0000000000017941 */ /* 0x000fea0003800200 */
.L_x_726:
[----:B------:R-:W-:Y:S01]  /*2c40*/  BAR.SYNC.DEFER_BLOCKING 0x0 ;  /* 0x0000000000007b1d */ /* 0x000fe20000010000 */
[----:B------:R-:W-:-:S13]  /*2c50*/  ISETP.NE.AND P1, PT, R10, RZ, PT ;  /* 0x000000ff0a00720c */ /* 0x000fda0003f25270 */
[----:B------:R-:W-:Y:S05]  /*2c60*/  @P1 BRA `(.L_x_715) ;  /* 0x0000003000481947 */ /* 0x000fea0003800000 */
[C---:B------:R-:W-:Y:S02]  /*2c70*/  ISETP.GE.AND P0, PT, R9.reuse, 0x21, PT ;  /* 0x000000210900780c */ /* 0x040fe40003f06270 */
[C---:B------:R-:W-:Y:S02]  /*2c80*/  ISETP.GE.AND P2, PT, R9.reuse, 0x41, PT ;  /* 0x000000410900780c */ /* 0x040fe40003f46270 */
[C---:B------:R-:W-:Y:S02]  /*2c90*/  ISETP.GE.AND P3, PT, R9.reuse, 0x61, PT ;  /* 0x000000610900780c */ /* 0x040fe40003f66270 */
[----:B------:R-:W-:-:S07]  /*2ca0*/  ISETP.GE.AND P4, PT, R9, 0x81, PT ;  /* 0x000000810900780c */ /* 0x000fce0003f86270 */
[----:B------:R-:W-:Y:S06]  /*2cb0*/  @!P0 BRA `(.L_x_728) ;  /* 0x00000000003c8947 */ /* 0x000fec0003800000 */
[----:B------:R-:W5:Y:S01]  /*2cc0*/  S2UR UR5, SR_CgaCtaId ;  /* 0x00000000000579c3 */ /* 0x000f620000008800 */
[----:B------:R-:W-:Y:S01]  /*2cd0*/  UMOV UR4, 0x400 ;  /* 0x0000040000047882 */ /* 0x000fe20000000000 */
[----:B------:R-:W-:Y:S01]  /*2ce0*/  LOP3.LUT P5, RZ, R8, 0xff, RZ, 0xc0, !PT ;  /* 0x000000ff08ff7812 */ /* 0x000fe200078ac0ff */
[----:B-----5:R-:W-:-:S09]  /*2cf0*/  ULEA UR4, UR5, UR4, 0x18 ;  /* 0x0000000405047291 */ /* 0x020fd2000f8ec0ff */
[----:B---3--:R-:W3:Y:S04]  /*2d00*/  LDS.U8 R4, [UR4+0x18] ;  /* 0x00001804ff047984 */ /* 0x008ee80008000000 */
[----:B012---:R-:W0:Y:S01]  /*2d10*/  LDS.64 R2, [UR4+0x20] ;  /* 0x00002004ff027984 */ /* 0x007e220008000a00 */
[----:B---3--:R-:W-:Y:S02]  /*2d20*/  ISETP.NE.AND P6, PT, R4, RZ, PT ;  /* 0x000000ff0400720c */ /* 0x008fe40003fc5270 */
        /* <DEDUP_REMOVED lines=8> */
.L_x_728:
[----:B------:R-:W-:Y:S01]  /*2db0*/  ISETP.GE.AND P5, PT, R9, 0xa1, PT ;  /* 0x000000a10900780c */ /* 0x000fe20003fa6270 */
[----:B------:R-:W-:-:S12]  /*2dc0*/  @!P2 BRA `(.L_x_729) ;  /* 0x00000000003ca947 */ /* 0x000fd80003800000 */
        /* <DEDUP_REMOVED lines=15> */
.L_x_729:
        /* <DEDUP_REMOVED lines=17> */
.L_x_730:
        /* <DEDUP_REMOVED lines=17> */
.L_x_731:
[----:B------:R-:W-:Y:S05]  /*30e0*/  @!P5 BRA `(.L_x_732) ;  /* 0x00000000003cd947 */ /* 0x000fea0003800000 */
        /* <DEDUP_REMOVED lines=15> */
.L_x_732:
        /* <DEDUP_REMOVED lines=16> */
.L_x_733:
        /* <DEDUP_REMOVED lines=17> */
.L_x_691:
[----:B------:R-:W0:Y:S01]  /*33f0*/  S2R R4, SR_TID.X ;  /* 0x0000000000047919 */ /* 0x000e220000002100 */
[----:B------:R-:W1:Y:S01]  /*3400*/  LDCU.128 UR8, c[0x0][0x380] ;  /* 0x00007000ff0877ac */ /* 0x000e620008000c00 */
[----:B------:R-:W2:Y:S01]  /*3410*/  LDCU.64 UR6, c[0x0][0x3a0] ;  /* 0x00007400ff0677ac */ /* 0x000ea20008000a00 */
[----:B0-----:R-:W-:-:S05]  /*3420*/  IADD3 R5, P0, PT, R11, R4, RZ ;  /* 0x000000040b057210 */ /* 0x001fca0007f1e0ff */
[----:B------:R-:W-:Y:S02]  /*3430*/  IMAD.SHL.U32 R6, R5, 0x4, RZ ;  /* 0x0000000405067824 */ /* 0x000fe400078e00ff */
[----:B------:R-:W-:-:S03]  /*3440*/  IMAD.X R8, RZ, RZ, RZ, P0 ;  /* 0x000000ffff087224 */ /* 0x000fc600000e06ff */
[C---:B-1----:R-:W-:Y:S02]  /*3450*/  IADD3 R12, P0, PT, R6.reuse, UR8, RZ ;  /* 0x00000008060c7c10 */ /* 0x042fe4000ff1e0ff */
[----:B------:R-:W-:Y:S02]  /*3460*/  SHF.L.U64.HI R5, R5, 0x2, R8 ;  /* 0x0000000205057819 */ /* 0x000fe40000010208 */
[----:B------:R-:W-:Y:S02]  /*3470*/  IADD3 R6, P1, PT, R6, UR10, RZ ;  /* 0x0000000a06067c10 */ /* 0x000fe4000ff3e0ff */
[C---:B------:R-:W-:Y:S02]  /*3480*/  IADD3.X R13, PT, PT, R5.reuse, UR9, RZ, P0, !PT ;  /* 0x00000009050d7c10 */ /* 0x040fe400087fe4ff */
[----:B------:R-:W-:-:S03]  /*3490*/  IADD3.X R7, PT, PT, R5, UR11, RZ, P1, !PT ;  /* 0x0000000b05077c10 */ /* 0x000fc60008ffe4ff */
[----:B------:R-:W3:Y:S04]  /*34a0*/  LDG.E R9, desc[UR12][R12.64] ;  /* 0x0000000c0c097981 */ /* 0x000ee8000c1e1900 */
[----:B------:R-:W3:Y:S04]  /*34b0*/  LDG.E R14, desc[UR12][R6.64] ;  /* 0x0000000c060e7981 */ /* 0x000ee8000c1e1900 */
[----:B------:R-:W4:Y:S04]  /*34c0*/  LDG.E R8, desc[UR12][R12.64+0x800] ;  /* 0x0008000c0c087981 */ /* 0x000f28000c1e1900 */
[----:B------:R-:W4:Y:S04]  /*34d0*/  LDG.E R5, desc[UR12][R6.64+0x800] ;  /* 0x0008000c06057981 */ /* 0x000f28000c1e1900 */
[----:B------:R-:W5:Y:S04]  /*34e0*/  LDG.E R15, desc[UR12][R12.64+0x400] ;  /* 0x0004000c0c0f7981 */ /* 0x000f68000c1e1900 */
[----:B------:R-:W5:Y:S04]  /*34f0*/  LDG.E R16, desc[UR12][R6.64+0x400] ;  /* 0x0004000c06107981 */ /* 0x000f68000c1e1900 */
[----:B------:R0:W5:Y:S04]  /*3500*/  LDG.E R10, desc[UR12][R12.64+0xc00] ;  /* 0x000c000c0c0a7981 */ /* 0x000168000c1e1900 */
[----:B------:R1:W5:Y:S01]  /*3510*/  LDG.E R17, desc[UR12][R6.64+0xc00] ;  /* 0x000c000c06117981 */ /* 0x000362000c1e1900 */
[----:B--2---:R-:W-:-:S02]  /*3520*/  IADD3 R23, P1, PT, R11, UR6, RZ ;  /* 0x000000060b177c10 */ /* 0x004fc4000ff3e0ff */
[----:B---3--:R-:W-:Y:S01]  /*3530*/  ISETP.NE.AND P0, PT, R9, R14, PT ;  /* 0x0000000e0900720c */ /* 0x008fe20003f05270 */
[C---:B------:R-:W-:Y:S02]  /*3540*/  VIADD R9, R4.reuse, 0x100 ;  /* 0x0000010004097836 */ /* 0x040fe40000000000 */
[----:B------:R-:W-:-:S03]  /*3550*/  VIADD R14, R4, 0x200 ;  /* 0x00000200040e7836 */ /* 0x000fc60000000000 */
[----:B------:R-:W-:Y:S01]  /*3560*/  SEL R18, R4, R9, P0 ;  /* 0x0000000904127207 */ /* 0x000fe20000000000 */
[----:B------:R-:W-:Y:S01]  /*3570*/  IMAD.U32 R9, RZ, RZ, UR7 ;  /* 0x00000007ff097e24 */ /* 0x000fe2000f8e00ff */
[-C--:B------:R-:W-:Y:S02]  /*3580*/  IADD3 R19, P3, PT, R14, R23.reuse, RZ ;  /* 0x000000170e137210 */ /* 0x080fe40007f7e0ff */
[----:B------:R-:W-:Y:S01]  /*3590*/  IADD3 R14, P4, PT, R18, R23, RZ ;  /* 0x00000017120e7210 */ /* 0x000fe20007f9e0ff */
[----:B0-----:R-:W-:Y:S01]  /*35a0*/  IMAD.X R13, RZ, RZ, R9, P1 ;  /* 0x000000ffff0d7224 */ /* 0x001fe200008e0609 */
[----:B----4-:R-:W-:Y:S02]  /*35b0*/  ISETP.NE.AND P2, PT, R8, R5, PT ;  /* 0x000000050800720c */ /* 0x010fe40003f45270 */
[----:B------:R-:W-:Y:S01]  /*35c0*/  ISETP.LT.U32.AND P1, PT, R19, R14, PT ;  /* 0x0000000e1300720c */ /* 0x000fe20003f21070 */
[--C-:B------:R-:W-:Y:S01]  /*35d0*/  IMAD.X R12, RZ, RZ, R13.reuse, P3 ;  /* 0x000000ffff0c7224 */ /* 0x100fe200018e060d */
[----:B-----5:R-:W-:Y:S01]  /*35e0*/  ISETP.NE.OR P0, PT, R15, R16, P0 ;  /* 0x000000100f00720c */ /* 0x020fe20000705670 */
[----:B-1----:R-:W-:Y:S01]  /*35f0*/  IMAD.X R7, RZ, RZ, R13, P4 ;  /* 0x000000ffff077224 */ /* 0x002fe200020e060d */
[----:B------:R-:W-:-:S04]  /*3600*/  IADD3 R13, P4, PT, R19, 0x100, RZ ;  /* 0x00000100130d7810 */ /* 0x000fc80007f9e0ff */
[----:B------:R-:W-:Y:S02]  /*3610*/  ISETP.LT.AND.EX P1, PT, R12, R7, PT, P1 ;  /* 0x000000070c00720c */ /* 0x000fe40003f21310 */
[----:B------:R-:W-:Y:S02]  /*3620*/  ISETP.NE.AND P3, PT, R10, R17, PT ;  /* 0x000000110a00720c */ /* 0x000fe40003f65270 */
[----:B------:R-:W-:Y:S02]  /*3630*/  @P2 SEL R14, R19, R14, P1 ;  /* 0x0000000e130e2207 */ /* 0x000fe40000800000 */
[----:B------:R-:W-:Y:S02]  /*3640*/  @P2 SEL R7, R12, R7, P1 ;  /* 0x000000070c072207 */ /* 0x000fe40000800000 */
[----:B------:R-:W-:Y:S02]  /*3650*/  ISETP.GE.U32.AND P1, PT, R21, UR5, PT ;  /* 0x0000000515007c0c */ /* 0x000fe4000bf26070 */
[----:B------:R-:W-:-:S02]  /*3660*/  SEL R6, R14, R19, P0 ;  /* 0x000000130e067207 */ /* 0x000fc40000000000 */
[----:B------:R-:W-:Y:S02]  /*3670*/  ISETP.GE.U32.AND.EX P1, PT, R20, UR4, PT, P1 ;  /* 0x0000000414007c0c */ /* 0x000fe4000bf26110 */
[----:B------:R-:W-:Y:S01]  /*3680*/  SEL R7, R7, R12, P0 ;  /* 0x0000000c07077207 */ /* 0x000fe20000000000 */
[----:B------:R-:W-:Y:S01]  /*3690*/  IMAD.X R12, RZ, RZ, R12, P4 ;  /* 0x000000ffff0c7224 */ /* 0x000fe200020e060c */
[----:B------:R-:W-:Y:S02]  /*36a0*/  ISETP.LT.U32.AND P2, PT, R13, R6, PT ;  /* 0x000000060d00720c */ /* 0x000fe40003f41070 */
[----:B------:R-:W-:Y:S02]  /*36b0*/  ISETP.NE.OR P0, PT, R8, R5, P0 ;  /* 0x000000050800720c */ /* 0x000fe40000705670 */
[----:B------:R-:W-:Y:S02]  /*36c0*/  ISETP.LT.AND.EX P2, PT, R12, R7, PT, P2 ;  /* 0x000000070c00720c */ /* 0x000fe40003f41320 */
[----:B------:R-:W-:-:S02]  /*36d0*/  ISETP.NE.OR P4, PT, R10, R17, P0 ;  /* 0x000000110a00720c */ /* 0x000fc40000785670 */
[----:B------:R-:W-:Y:S02]  /*36e0*/  @P3 SEL R6, R13, R6, P2 ;  /* 0x000000060d063207 */ /* 0x000fe40001000000 */
[----:B------:R-:W-:Y:S02]  /*36f0*/  @P3 SEL R7, R12, R7, P2 ;  /* 0x000000070c073207 */ /* 0x000fe40001000000 */
[----:B------:R-:W-:Y:S02]  /*3700*/  SEL R8, RZ, 0x1, !P4 ;  /* 0x00000001ff087807 */ /* 0x000fe40006000000 */
[----:B------:R-:W-:Y:S02]  /*3710*/  SEL R6, R6, R13, P0 ;  /* 0x0000000d06067207 */ /* 0x000fe40000000000 */
[----:B------:R-:W-:Y:S01]  /*3720*/  SEL R7, R7, R12, P0 ;  /* 0x0000000c07077207 */ /* 0x000fe20000000000 */
[----:B------:R-:W-:Y:S06]  /*3730*/  @!P1 BRA `(.L_x_734) ;  /* 0x0000001800549947 */ /* 0x000fec0003800000 */
[----:B------:R-:W-:Y:S02]  /*3740*/  IADD3 R10, P1, PT, R11, UR5, RZ ;  /* 0x000000050b0a7c10 */ /* 0x000fe4000ff3e0ff */
[----:B------:R-:W-:Y:S02]  /*3750*/  IADD3 R13, P2, PT, R2, -0x400, RZ ;  /* 0xfffffc00020d7810 */ /* 0x000fe40007f5e0ff */
[----:B------:R-:W-:Y:S01]  /*3760*/  LOP3.LUT R5, RZ, R4, RZ, 0x33, !PT ;  /* 0x00000004ff057212 */ /* 0x000fe200078e33ff */
[----:B------:R-:W-:Y:S01]  /*3770*/  IMAD.X R12, RZ, RZ, UR4, P1 ;  /* 0x00000004ff0c7e24 */ /* 0x000fe200088e06ff */
[----:B------:R-:W-:Y:S01]  /*3780*/  ISETP.GT.U32.AND P0, PT, R10, R13, PT ;  /* 0x0000000d0a00720c */ /* 0x000fe20003f04070 */
[----:B------:R-:W-:Y:S01]  /*3790*/  UMOV UR4, URZ ;  /* 0x000000ff00047c82 */ /* 0x000fe20008000000 */
[----:B------:R-:W-:Y:S02]  /*37a0*/  IADD3.X R17, PT, PT, R3, -0x1, RZ, P2, !PT ;  /* 0xffffffff03117810 */ /* 0x000fe400017fe4ff */
[----:B------:R-:W-:-:S02]  /*37b0*/  IADD3 R16, PT, PT, R2, -UR5, R5 ;  /* 0x8000000502107c10 */ /* 0x000fc4000fffe005 */
[----:B------:R-:W-:-:S03]  /*37c0*/  ISETP.GT.U32.AND.EX P0, PT, R12, R17, PT, P0 ;  /* 0x000000110c00720c */ /* 0x000fc60003f04100 */
[----:B------:R-:W-:-:S10]  /*37d0*/  IMAD.IADD R16, R16, 0x1, -R11 ;  /* 0x0000000110107824 */ /* 0x000fd400078e0a0b */
[----:B------:R-:W-:Y:S05]  /*37e0*/  @P0 BRA `(.L_x_735) ;  /* 0x0000000400540947 */ /* 0x000fea0003800000 */
[----:B------:R-:W0:Y:S01]  /*37f0*/  LDC.64 R2, c[0x0][0x3d8] ;  /* 0x0000f600ff027b82 */ /* 0x000e220000000a00 */
[----:B------:R-:W1:Y:S01]  /*3800*/  LDCU.64 UR6, c[0x0][0x3a0] ;  /* 0x00007400ff0677ac */ /* 0x000e620008000a00 */
[----:B------:R-:W2:Y:S01]  /*3810*/  LDCU.128 UR8, c[0x0][0x380] ;  /* 0x00007000ff0877ac */ /* 0x000ea20008000c00 */
[----:B------:R-:W-:Y:S01]  /*3820*/  NOP ;  /* 0x0000000000007918 */ /* 0x000fe20000000000 */
.L_x_736:
[----:B------:R-:W3:Y:S02]  /*3830*/  S2R R21, SR_TID.X ;  /* 0x0000000000157919 */ /* 0x000ee40000002100 */
[----:B---3--:R-:W-:-:S05]  /*3840*/  IADD3 R21, P0, PT, R21, R10, RZ ;  /* 0x0000000a15157210 */ /* 0x008fca0007f1e0ff */
[----:B------:R-:W-:Y:S02]  /*3850*/  IMAD.X R24, RZ, RZ, R12, P0 ;  /* 0x000000ffff187224 */ /* 0x000fe400000e060c */
[----:B------:R-:W-:-:S03]  /*3860*/  IMAD.SHL.U32 R4, R21, 0x4, RZ ;  /* 0x0000000415047824 */ /* 0x000fc600078e00ff */
[----:B------:R-:W-:Y:S02]  /*3870*/  SHF.L.U64.HI R5, R21, 0x2, R24 ;  /* 0x0000000215057819 */ /* 0x000fe40000010218 */
[C---:B--2---:R-:W-:Y:S02]  /*3880*/  IADD3 R14, P0, PT, R4.reuse, UR8, RZ ;  /* 0x00000008040e7c10 */ /* 0x044fe4000ff1e0ff */
        /* <DEDUP_REMOVED lines=9> */
[----:B------:R5:W4:Y:S04]  /*3920*/  LDG.E R11, desc[UR12][R14.64+0xc00] ;  /* 0x000c000c0e0b7981 */ /* 0x000b28000c1e1900 */
[----:B------:R0:W4:Y:S01]  /*3930*/  LDG.E R18, desc[UR12][R4.64+0xc00] ;  /* 0x000c000c04127981 */ /* 0x000122000c1e1900 */
[----:B-1----:R-:W-:Y:S01]  /*3940*/  IADD3 R21, P0, PT, R21, UR6, RZ ;  /* 0x0000000615157c10 */ /* 0x002fe2000ff1e0ff */
[----:B------:R-:W-:Y:S01]  /*3950*/  IMAD.MOV.U32 R25, RZ, RZ, R7 ;  /* 0x000000ffff197224 */ /* 0x000fe200078e0007 */
[----:B------:R-:W-:Y:S01]  /*3960*/  LOP3.LUT P4, RZ, R8, 0xff, RZ, 0xc0, !PT ;  /* 0x000000ff08ff7812 */ /* 0x000fe2000788c0ff */
[----:B------:R-:W-:Y:S01]  /*3970*/  USHF.R.S32.HI UR14, URZ, 0x1f, UR5 ;  /* 0x0000001fff0e7899 */ /* 0x000fe20008011405 */
[----:B-----5:R-:W-:-:S02]  /*3980*/  IADD3 R15, P5, PT, R21, 0x100, RZ ;  /* 0x00000100150f7810 */ /* 0x020fc40007fbe0ff */
[----:B--2---:R-:W-:Y:S01]  /*3990*/  ISETP.NE.AND P2, PT, R9, R26, PT ;  /* 0x0000001a0900720c */ /* 0x004fe20003f45270 */
[----:B------:R-:W-:Y:S02]  /*39a0*/  IMAD.U32 R9, RZ, RZ, UR7 ;  /* 0x00000007ff097e24 */ /* 0x000fe4000f8e00ff */
[----:B------:R-:W-:Y:S01]  /*39b0*/  IMAD.MOV.U32 R26, RZ, RZ, R6 ;  /* 0x000000ffff1a7224 */ /* 0x000fe200078e0006 */
[----:B------:R-:W-:Y:S01]  /*39c0*/  SEL R7, RZ, 0x1, !P2 ;  /* 0x00000001ff077807 */ /* 0x000fe20005000000 */
[----:B------:R-:W-:-:S04]  /*39d0*/  IMAD.X R6, R24, 0x1, R9, P0 ;  /* 0x0000000118067824 */ /* 0x000fc800000e0609 */
[----:B------:R-:W-:Y:S02]  /*39e0*/  @P4 SEL R7, R8, 0x1, !P2 ;  /* 0x0000000108074807 */ /* 0x000fe40005000000 */
[----:B------:R-:W-:Y:S01]  /*39f0*/  ISETP.LT.U32.AND P0, PT, R21, R26, PT ;  /* 0x0000001a1500720c */ /* 0x000fe20003f01070 */
[----:B------:R-:W-:Y:S01]  /*3a00*/  IMAD.X R8, RZ, RZ, R6, P5 ;  /* 0x000000ffff087224 */ /* 0x000fe200028e0606 */
[----:B---3--:R-:W-:Y:S02]  /*3a10*/  ISETP.NE.AND P3, PT, R23, R22, PT ;  /* 0x000000161700720c */ /* 0x008fe40003f65270 */
[----:B------:R-:W-:Y:S02]  /*3a20*/  ISETP.LT.AND.EX P0, PT, R6, R25, PT, P0 ;  /* 0x000000190600720c */ /* 0x000fe40003f01300 */
[----:B------:R-:W-:Y:S02]  /*3a30*/  LOP3.LUT P1, RZ, R7, 0xff, RZ, 0xc0, !PT ;  /* 0x000000ff07ff7812 */ /* 0x000fe4000782c0ff */
[----:B------:R-:W-:-:S02]  /*3a40*/  @P2 SEL R26, R21, R26, P0 ;  /* 0x0000001a151a2207 */ /* 0x000fc40000000000 */
[C---:B------:R-:W-:Y:S02]  /*3a50*/  @P2 SEL R25, R6.reuse, R25, P0 ;  /* 0x0000001906192207 */ /* 0x040fe40000000000 */
[----:B0-----:R-:W-:Y:S02]  /*3a60*/  SEL R4, R21, R26, !P4 ;  /* 0x0000001a15047207 */ /* 0x001fe40006000000 */
[----:B------:R-:W-:Y:S02]  /*3a70*/  SEL R5, R6, R25, !P4 ;  /* 0x0000001906057207 */ /* 0x000fe40006000000 */
[----:B------:R-:W-:Y:S02]  /*3a80*/  ISETP.LT.U32.AND P0, PT, R15, R4, PT ;  /* 0x000000040f00720c */ /* 0x000fe40003f01070 */
[----:B----4-:R-:W-:Y:S02]  /*3a90*/  ISETP.NE.AND P2, PT, R19, R20, PT ;  /* 0x000000141300720c */ /* 0x010fe40003f45270 */
[----:B------:R-:W-:-:S02]  /*3aa0*/  ISETP.LT.AND.EX P0, PT, R8, R5, PT, P0 ;  /* 0x000000050800720c */ /* 0x000fc40003f01300 */
[----:B------:R-:W-:Y:S02]  /*3ab0*/  SEL R14, RZ, 0x1, !P3 ;  /* 0x00000001ff0e7807 */ /* 0x000fe40005800000 */
[----:B------:R-:W-:Y:S02]  /*3ac0*/  @P3 SEL R4, R15, R4, P0 ;  /* 0x000000040f043207 */ /* 0x000fe40000000000 */
[----:B------:R-:W-:Y:S02]  /*3ad0*/  @P3 SEL R5, R8, R5, P0 ;  /* 0x0000000508053207 */ /* 0x000fe40000000000 */
[----:B------:R-:W-:Y:S02]  /*3ae0*/  IADD3 R19, P0, PT, R21, 0x200, RZ ;  /* 0x0000020015137810 */ /* 0x000fe40007f1e0ff */
[----:B------:R-:W-:Y:S02]  /*3af0*/  SEL R4, R15, R4, !P1 ;  /* 0x000000040f047207 */ /* 0x000fe40004800000 */
[----:B------:R-:W-:-:S02]  /*3b00*/  @P1 SEL R14, R7, 0x1, !P3 ;  /* 0x00000001070e1807 */ /* 0x000fc40005800000 */
[----:B------:R-:W-:Y:S01]  /*3b10*/  SEL R7, R8, R5, !P1 ;  /* 0x0000000508077207 */ /* 0x000fe20004800000 */
[----:B------:R-:W-:Y:S01]  /*3b20*/  IMAD.X R8, RZ, RZ, R6, P0 ;  /* 0x000000ffff087224 */ /* 0x000fe200000e0606 */
[----:B------:R-:W-:Y:S02]  /*3b30*/  ISETP.LT.U32.AND P0, PT, R19, R4, PT ;  /* 0x000000041300720c */ /* 0x000fe40003f01070 */
[----:B------:R-:W-:Y:S02]  /*3b40*/  LOP3.LUT P1, RZ, R14, 0xff, RZ, 0xc0, !PT ;  /* 0x000000ff0eff7812 */ /* 0x000fe4000782c0ff */
[CC--:B------:R-:W-:Y:S02]  /*3b50*/  ISETP.LT.AND.EX P0, PT, R8.reuse, R7.reuse, PT, P0 ;  /* 0x000000070800720c */ /* 0x0c0fe40003f01300 */
[----:B------:R-:W-:Y:S02]  /*3b60*/  SEL R5, RZ, 0x1, !P2 ;  /* 0x00000001ff057807 */ /* 0x000fe40005000000 */
[----:B------:R-:W-:-:S02]  /*3b70*/  @P2 SEL R7, R8, R7, P0 ;  /* 0x0000000708072207 */ /* 0x000fc40000000000 */
[----:B------:R-:W-:Y:S02]  /*3b80*/  @P2 SEL R4, R19, R4, P0 ;  /* 0x0000000413042207 */ /* 0x000fe40000000000 */
[----:B------:R-:W-:Y:S02]  /*3b90*/  SEL R7, R8, R7, !P1 ;  /* 0x0000000708077207 */ /* 0x000fe40004800000 */
[----:B------:R-:W-:Y:S02]  /*3ba0*/  IADD3 R21, P0, PT, R21, 0x300, RZ ;  /* 0x0000030015157810 */ /* 0x000fe40007f1e0ff */
[----:B------:R-:W-:Y:S02]  /*3bb0*/  IADD3 R8, P4, PT, -R10, R2, RZ ;  /* 0x000000020a087210 */ /* 0x000fe40007f9e1ff */
[----:B------:R-:W-:Y:S01]  /*3bc0*/  @P1 SEL R5, R14, 0x1, !P2 ;  /* 0x000000010e051807 */ /* 0x000fe20005000000 */
[----:B------:R-:W-:Y:S01]  /*3bd0*/  IMAD.X R14, RZ, RZ, R6, P0 ;  /* 0x000000ffff0e7224 */ /* 0x000fe200000e0606 */
[----:B------:R-:W-:Y:S01]  /*3be0*/  ISETP.GE.U32.AND P0, PT, R8, UR5, PT ;  /* 0x0000000508007c0c */ /* 0x000fe2000bf06070 */
[----:B------:R-:W-:Y:S01]  /*3bf0*/  IMAD.X R6, R3, 0x1, ~R12, P4 ;  /* 0x0000000103067824 */ /* 0x000fe200020e0e0c */
[----:B------:R-:W-:-:S02]  /*3c00*/  ISETP.NE.AND P2, PT, R11, R18, PT ;  /* 0x000000120b00720c */ /* 0x000fc40003f45270 */
[----:B------:R-:W-:Y:S02]  /*3c10*/  SEL R4, R19, R4, !P1 ;  /* 0x0000000413047207 */ /* 0x000fe40004800000 */
[----:B------:R-:W-:Y:S02]  /*3c20*/  ISETP.GE.U32.AND.EX P0, PT, R6, UR14, PT, P0 ;  /* 0x0000000e06007c0c */ /* 0x000fe4000bf06100 */
[----:B------:R-:W-:Y:S02]  /*3c30*/  LOP3.LUT P3, RZ, R5, 0xff, RZ, 0xc0, !PT ;  /* 0x000000ff05ff7812 */ /* 0x000fe4000786c0ff */
[----:B------:R-:W-:Y:S02]  /*3c40*/  ISETP.LT.U32.AND P1, PT, R21, R4, PT ;  /* 0x000000041500720c */ /* 0x000fe40003f21070 */
[----:B------:R-:W-:Y:S02]  /*3c50*/  SEL R8, RZ, 0x1, !P2 ;  /* 0x00000001ff087807 */ /* 0x000fe40005000000 */
[----:B------:R-:W-:-:S04]  /*3c60*/  ISETP.LT.AND.EX P1, PT, R14, R7, PT, P1 ;  /* 0x000000070e00720c */ /* 0x000fc80003f21310 */
[----:B------:R-:W-:Y:S02]  /*3c70*/  @P2 SEL R4, R21, R4, P1 ;  /* 0x0000000415042207 */ /* 0x000fe40000800000 */
[C---:B------:R-:W-:Y:S02]  /*3c80*/  @P2 SEL R7, R14.reuse, R7, P1 ;  /* 0x000000070e072207 */ /* 0x040fe40000800000 */
[----:B------:R-:W-:Y:S02]  /*3c90*/  @P3 SEL R8, R5, 0x1, !P2 ;  /* 0x0000000105083807 */ /* 0x000fe40005000000 */
[----:B------:R-:W-:Y:S02]  /*3ca0*/  SEL R6, R21, R4, !P3 ;  /* 0x0000000415067207 */ /* 0x000fe40005800000 */
[----:B------:R-:W-:Y:S01]  /*3cb0*/  SEL R7, R14, R7, !P3 ;  /* 0x000000070e077207 */ /* 0x000fe20005800000 */
[----:B------:R-:W-:Y:S06]  /*3cc0*/  @!P0 BRA `(.L_x_734) ;  /* 0x0000001000f08947 */ /* 0x000fec0003800000 */
[----:B------:R-:W-:Y:S01]  /*3cd0*/  IADD3 R10, P0, PT, R10, UR5, RZ ;  /* 0x000000050a0a7c10 */ /* 0x000fe2000ff1e0ff */
[----:B------:R-:W-:Y:S01]  /*3ce0*/  UIADD3 UR4, UPT, UPT, UR4, 0x1, URZ ;  /* 0x0000000104047890 */ /* 0x000fe2000fffe0ff */
[----:B------:R-:W-:Y:S02]  /*3cf0*/  VIADD R16, R16, -UR5 ;  /* 0x8000000510107c36 */ /* 0x000fe40008000000 */
[----:B------:R-:W-:Y:S02]  /*3d00*/  IADD3.X R12, PT, PT, R12, UR14, RZ, P0, !PT ;  /* 0x0000000e0c0c7c10 */ /* 0x000fe400087fe4ff */
[----:B------:R-:W-:-:S04]  /*3d10*/  ISETP.GT.U32.AND P0, PT, R10, R13, PT ;  /* 0x0000000d0a00720c */ /* 0x000fc80003f04070 */
[----:B------:R-:W-:-:S13]  /*3d20*/  ISETP.GT.U32.AND.EX P0, PT, R12, R17, PT, P0 ;  /* 0x000000110c00720c */ /* 0x000fda0003f04100 */
[----:B------:R-:W-:Y:S05]  /*3d30*/  @!P0 BRA `(.L_x_736) ;  /* 0xfffffff800bc8947 */ /* 0x000fea000383ffff */
.L_x_735:
[----:B------:R-:W0:Y:S01]  /*3d40*/  S2R R13, SR_TID.X ;  /* 0x00000000000d7919 */ /* 0x000e220000002100 */
[----:B------:R-:W-:Y:S01]  /*3d50*/  IMAD.IADD R4, R2, 0x1, -R10 ;  /* 0x0000000102047824 */ /* 0x000fe200078e0a0a */
[----:B------:R-:W-:Y:S01]  /*3d60*/  ISETP.GE.U32.AND P1, PT, R10, R2, PT ;  /* 0x000000020a00720c */ /* 0x000fe20003f26070 */
[----:B------:R-:W-:Y:S03]  /*3d70*/  BSSY.RECONVERGENT B1, `(.L_x_734) ;  /* 0x0000131000017945 */ /* 0x000fe60003800200 */
[----:B0-----:R-:W-:-:S04]  /*3d80*/  ISETP.GE.AND P0, PT, R13, R4, PT ;  /* 0x000000040d00720c */ /* 0x001fc80003f06270 */
[----:B------:R-:W-:-:S13]  /*3d90*/  ISETP.GE.U32.OR.EX P0, PT, R12, R3, P0, P1 ;  /* 0x000000030c00720c */ /* 0x000fda0000706510 */
[----:B------:R-:W-:Y:S05]  /*3da0*/  @P0 BRA `(.L_x_737) ;  /* 0x0000001000b40947 */ /* 0x000fea0003800000 */
[----:B------:R-:W0:Y:S01]  /*3db0*/  LDC R3, c[0x0][0x3e0] ;  /* 0x0000f800ff037b82 */ /* 0x000e220000000800 */
[----:B------:R-:W-:Y:S01]  /*3dc0*/  LOP3.LUT R11, RZ, R13, RZ, 0x33, !PT ;  /* 0x0000000dff0b7212 */ /* 0x000fe200078e33ff */
[----:B------:R-:W-:Y:S01]  /*3dd0*/  IMAD.SHL.U32 R4, R0, 0x400, RZ ;  /* 0x0000040000047824 */ /* 0x000fe200078e00ff */
[----:B------:R-:W-:Y:S03]  /*3de0*/  BSSY.RECONVERGENT B2, `(.L_x_738) ;  /* 0x0000093000027945 */ /* 0x000fe60003800200 */
[----:B------:R-:W-:-:S05]  /*3df0*/  IMAD.IADD R11, R11, 0x1, R2 ;  /* 0x000000010b0b7824 */ /* 0x000fca00078e0202 */
[----:B------:R-:W-:Y:S01]  /*3e00*/  IADD3 R2, PT, PT, R11, -UR5, -R4 ;  /* 0x800000050b027c10 */ /* 0x000fe2000fffe804 */
[----:B0-----:R-:W-:-:S04]  /*3e10*/  IMAD R3, R3, UR4, RZ ;  /* 0x0000000403037c24 */ /* 0x001fc8000f8e02ff */
[----:B------:R-:W-:-:S05]  /*3e20*/  IMAD R2, R3, -0x400, R2 ;  /* 0xfffffc0003027824 */ /* 0x000fca00078e0202 */
[C---:B------:R-:W-:Y:S02]  /*3e30*/  ISETP.GE.U32.AND P0, PT, R2.reuse, 0x700, PT ;  /* 0x000007000200780c */ /* 0x040fe40003f06070 */
[----:B------:R-:W-:-:S04]  /*3e40*/  LEA.HI R14, R2, 0x1, RZ, 0x18 ;  /* 0x00000001020e7811 */ /* 0x000fc800078fc0ff */
[----:B------:R-:W-:-:S04]  /*3e50*/  LOP3.LUT R26, R14, 0x7, RZ, 0xc0, !PT ;  /* 0x000000070e1a7812 */ /* 0x000fc800078ec0ff */
[----:B------:R-:W-:-:S03]  /*3e60*/  ISETP.NE.AND P1, PT, R26, RZ, PT ;  /* 0x000000ff1a00720c */ /* 0x000fc60003f25270 */
[----:B------:R-:W-:Y:S10]  /*3e70*/  @!P0 BRA `(.L_x_739) ;  /* 0x0000000800248947 */ /* 0x000ff40003800000 */
[----:B------:R-:W-:-:S04]  /*3e80*/  LEA.HI R16, R16, 0x1, RZ, 0x18 ;  /* 0x0000000110107811 */ /* 0x000fc800078fc0ff */
[----:B------:R-:W-:-:S05]  /*3e90*/  LOP3.LUT R16, R16, 0x1fffff8, RZ, 0xc0, !PT ;  /* 0x01fffff810107812 */ /* 0x000fca00078ec0ff */
[----:B------:R-:W-:-:S07]  /*3ea0*/  IMAD.MOV R15, RZ, RZ, -R16 ;  /* 0x000000ffff0f7224 */ /* 0x000fce00078e0a10 */
.L_x_740:
[----:B------:R-:W-:-:S05]  /*3eb0*/  IADD3 R17, P0, PT, R13, R10, RZ ;  /* 0x0000000a0d117210 */ /* 0x000fca0007f1e0ff */
[----:B------:R-:W-:Y:S02]  /*3ec0*/  IMAD.X R22, RZ, RZ, R12, P0 ;  /* 0x000000ffff167224 */ /* 0x000fe400000e060c */
        /* <DEDUP_REMOVED lines=15> */
[----:B------:R-:W-:-:S03]  /*3fc0*/  LOP3.LUT P3, RZ, R25, 0xff, RZ, 0xc0, !PT ;  /* 0x000000ff19ff7812 */ /* 0x000fc6000786c0ff */
[----:B------:R-:W-:Y:S01]  /*3fd0*/  IMAD.X R8, R22, 0x1, R9, P0 ;  /* 0x0000000116087824 */ /* 0x000fe200000e0609 */
[----:B------:R-:W-:-:S04]  /*3fe0*/  ISETP.LT.U32.AND P0, PT, R17, R6, PT ;  /* 0x000000061100720c */ /* 0x000fc80003f01070 */
[----:B------:R-:W-:-:S04]  /*3ff0*/  ISETP.LT.AND.EX P0, PT, R8, R7, PT, P0 ;  /* 0x000000070800720c */ /* 0x000fc80003f01300 */
[----:B------:R-:W-:Y:S02]  /*4000*/  SEL R24, R17, R6, P0 ;  /* 0x0000000611187207 */ /* 0x000fe40000000000 */
[CC--:B--2---:R-:W-:Y:S02]  /*4010*/  ISETP.NE.AND P2, PT, R16.reuse, R19.reuse, PT ;  /* 0x000000131000720c */ /* 0x0c4fe40003f45270 */
[----:B------:R-:W-:Y:S02]  /*4020*/  ISETP.NE.AND P4, PT, R16, R19, P3 ;  /* 0x000000131000720c */ /* 0x000fe40001f85270 */
[----:B------:R-:W-:Y:S02]  /*4030*/  @!P3 SEL R25, RZ, 0x1, !P2 ;  /* 0x00000001ff19b807 */ /* 0x000fe40005000000 */
[----:B------:R-:W-:Y:S02]  /*4040*/  SEL R19, R8, R7, P0 ;  /* 0x0000000708137207 */ /* 0x000fe40000000000 */
[----:B------:R-:W-:-:S02]  /*4050*/  SEL R16, R25, 0x1, !P4 ;  /* 0x0000000119107807 */ /* 0x000fc40006000000 */
[----:B------:R-:W-:Y:S02]  /*4060*/  IADD3 R25, P0, PT, R17, 0x100, RZ ;  /* 0x0000010011197810 */ /* 0x000fe40007f1e0ff */
[----:B------:R-:W-:-:S03]  /*4070*/  LOP3.LUT P2, RZ, R16, 0xff, RZ, 0xc0, !PT ;  /* 0x000000ff10ff7812 */ /* 0x000fc6000784c0ff */
[----:B------:R-:W-:Y:S01]  /*4080*/  @!P4 SEL R24, R17, R6, !P3 ;  /* 0x000000061118c207 */ /* 0x000fe20005800000 */
[----:B------:R-:W-:Y:S01]  /*4090*/  IMAD.X R6, RZ, RZ, R8, P0 ;  /* 0x000000ffff067224 */ /* 0x000fe200000e0608 */
[----:B------:R-:W-:Y:S02]  /*40a0*/  @!P4 SEL R19, R8, R7, !P3 ;  /* 0x000000070813c207 */ /* 0x000fe40005800000 */
[CC--:B---3--:R-:W-:Y:S01]  /*40b0*/  ISETP.NE.AND P3, PT, R18.reuse, R23.reuse, PT ;  /* 0x000000171200720c */ /* 0x0c8fe20003f65270 */
[----:B------:R-:W2:Y:S01]  /*40c0*/  LDG.E R7, desc[UR12][R2.64+0xc00] ;  /* 0x000c000c02077981 */ /* 0x000ea2000c1e1900 */
[----:B------:R-:W-:-:S03]  /*40d0*/  ISETP.NE.AND P4, PT, R18, R23, P2 ;  /* 0x000000171200720c */ /* 0x000fc60001785270 */
[----:B------:R-:W2:Y:S01]  /*40e0*/  LDG.E R18, desc[UR12][R4.64+0xc00] ;  /* 0x000c000c04127981 */ /* 0x000ea2000c1e1900 */
[----:B------:R-:W-:Y:S02]  /*40f0*/  ISETP.LT.U32.AND P0, PT, R25, R24, PT ;  /* 0x000000181900720c */ /* 0x000fe40003f01070 */
[----:B------:R-:W-:Y:S02]  /*4100*/  @!P2 SEL R16, RZ, 0x1, !P3 ;  /* 0x00000001ff10a807 */ /* 0x000fe40005800000 */
[----:B------:R-:W-:-:S04]  /*4110*/  ISETP.LT.AND.EX P0, PT, R6, R19, PT, P0 ;  /* 0x000000130600720c */ /* 0x000fc80003f01300 */
[CC--:B------:R-:W-:Y:S02]  /*4120*/  SEL R23, R6.reuse, R19.reuse, P0 ;  /* 0x0000001306177207 */ /* 0x0c0fe40000000000 */
[----:B------:R-:W-:Y:S02]  /*4130*/  @!P4 SEL R23, R6, R19, !P2 ;  /* 0x000000130617c207 */ /* 0x000fe40005000000 */
[----:B------:R-:W-:Y:S01]  /*4140*/  SEL R6, R16, 0x1, !P4 ;  /* 0x0000000110067807 */ /* 0x000fe20006000000 */
[----:B------:R-:W3:Y:S04]  /*4150*/  LDG.E R19, desc[UR12][R4.64+0x1000] ;  /* 0x0010000c04137981 */ /* 0x000ee8000c1e1900 */
[----:B------:R-:W3:Y:S01]  /*4160*/  LDG.E R16, desc[UR12][R2.64+0x1000] ;  /* 0x0010000c02107981 */ /* 0x000ee2000c1e1900 */
[----:B------:R-:W-:-:S02]  /*4170*/  LOP3.LUT P3, RZ, R6, 0xff, RZ, 0xc0, !PT ;  /* 0x000000ff06ff7812 */ /* 0x000fc4000786c0ff */
[CC--:B------:R-:W-:Y:S02]  /*4180*/  SEL R22, R25.reuse, R24.reuse, P0 ;  /* 0x0000001819167207 */ /* 0x0c0fe40000000000 */
[----:B------:R-:W-:Y:S02]  /*4190*/  @!P4 SEL R22, R25, R24, !P2 ;  /* 0x000000181916c207 */ /* 0x000fe40005000000 */
[CC--:B----4-:R-:W-:Y:S02]  /*41a0*/  ISETP.NE.AND P2, PT, R20.reuse, R21.reuse, PT ;  /* 0x000000151400720c */ /* 0x0d0fe40003f45270 */
[----:B------:R-:W-:Y:S02]  /*41b0*/  ISETP.NE.AND P4, PT, R20, R21, P3 ;  /* 0x000000151400720c */ /* 0x000fe40001f85270 */
[----:B------:R-:W4:Y:S01]  /*41c0*/  LDG.E R20, desc[UR12][R4.64+0x1400] ;  /* 0x0014000c04147981 */ /* 0x000f22000c1e1900 */
[----:B------:R-:W-:-:S03]  /*41d0*/  IADD3 R27, P0, PT, R17, 0x200, RZ ;  /* 0x00000200111b7810 */ /* 0x000fc60007f1e0ff */
[----:B------:R-:W4:Y:S02]  /*41e0*/  LDG.E R21, desc[UR12][R2.64+0x1400] ;  /* 0x0014000c02157981 */ /* 0x000f24000c1e1900 */
[----:B------:R-:W-:Y:S01]  /*41f0*/  IMAD.X R24, RZ, RZ, R8, P0 ;  /* 0x000000ffff187224 */ /* 0x000fe200000e0608 */
[----:B------:R-:W-:-:S04]  /*4200*/  ISETP.LT.U32.AND P0, PT, R27, R22, PT ;  /* 0x000000161b00720c */ /* 0x000fc80003f01070 */
[----:B------:R-:W-:-:S04]  /*4210*/  ISETP.LT.AND.EX P0, PT, R24, R23, PT, P0 ;  /* 0x000000171800720c */ /* 0x000fc80003f01300 */
[CC--:B------:R-:W-:Y:S02]  /*4220*/  SEL R25, R27.reuse, R22.reuse, P0 ;  /* 0x000000161b197207 */ /* 0x0c0fe40000000000 */
[----:B------:R-:W-:Y:S02]  /*4230*/  @!P4 SEL R25, R27, R22, !P3 ;  /* 0x000000161b19c207 */ /* 0x000fe40005800000 */
[CC--:B------:R-:W-:Y:S01]  /*4240*/  SEL R22, R24.reuse, R23.reuse, P0 ;  /* 0x0000001718167207 */ /* 0x0c0fe20000000000 */
[----:B------:R-:W5:Y:S01]  /*4250*/  LDG.E R27, desc[UR12][R4.64+0x1c00] ;  /* 0x001c000c041b7981 */ /* 0x000f62000c1e1900 */
[----:B------:R-:W-:-:S03]  /*4260*/  @!P4 SEL R22, R24, R23, !P3 ;  /* 0x000000171816c207 */ /* 0x000fc60005800000 */
[----:B------:R-:W5:Y:S04]  /*4270*/  LDG.E R23, desc[UR12][R4.64+0x1800] ;  /* 0x0018000c04177981 */ /* 0x000f68000c1e1900 */
[----:B------:R0:W5:Y:S01]  /*4280*/  LDG.E R24, desc[UR12][R2.64+0x1800] ;  /* 0x0018000c02187981 */ /* 0x000162000c1e1900 */
[----:B------:R-:W-:-:S04]  /*4290*/  @!P3 SEL R6, RZ, 0x1, !P2 ;  /* 0x00000001ff06b807 */ /* 0x000fc80005000000 */
[----:B------:R-:W-:-:S04]  /*42a0*/  SEL R6, R6, 0x1, !P4 ;  /* 0x0000000106067807 */ /* 0x000fc80006000000 */
[----:B------:R-:W-:Y:S01]  /*42b0*/  LOP3.LUT P4, RZ, R6, 0xff, RZ, 0xc0, !PT ;  /* 0x000000ff06ff7812 */ /* 0x000fe2000788c0ff */
[----:B------:R-:W-:Y:S02]  /*42c0*/  VIADD R15, R15, 0x8 ;  /* 0x000000080f0f7836 */ /* 0x000fe40000000000 */
[----:B------:R-:W-:Y:S01]  /*42d0*/  VIADD R13, R13, 0x800 ;  /* 0x000008000d0d7836 */ /* 0x000fe20000000000 */
[CC--:B--2---:R-:W-:Y:S02]  /*42e0*/  ISETP.NE.AND P0, PT, R18.reuse, R7.reuse, PT ;  /* 0x000000071200720c */ /* 0x0c4fe40003f05270 */
[----:B------:R-:W-:-:S07]  /*42f0*/  ISETP.NE.AND P5, PT, R18, R7, P4 ;  /* 0x000000071200720c */ /* 0x000fce00027a5270 */
[----:B------:R-:W-:Y:S02]  /*4300*/  @!P4 SEL R6, RZ, 0x1, !P0 ;  /* 0x00000001ff06c807 */ /* 0x000fe40004000000 */
[----:B------:R-:W-:Y:S02]  /*4310*/  IADD3 R18, P2, PT, R17, 0x300, RZ ;  /* 0x0000030011127810 */ /* 0x000fe40007f5e0ff */
[----:B------:R-:W-:-:S03]  /*4320*/  SEL R6, R6, 0x1, !P5 ;  /* 0x0000000106067807 */ /* 0x000fc60006800000 */
[----:B------:R-:W-:Y:S01]  /*4330*/  IMAD.X R7, RZ, RZ, R8, P2 ;  /* 0x000000ffff077224 */ /* 0x000fe200010e0608 */
[----:B------:R-:W-:Y:S02]  /*4340*/  LOP3.LUT P2, RZ, R6, 0xff, RZ, 0xc0, !PT ;  /* 0x000000ff06ff7812 */ /* 0x000fe4000784c0ff */
[----:B------:R-:W-:-:S04]  /*4350*/  ISETP.LT.U32.AND P0, PT, R18, R25, PT ;  /* 0x000000191200720c */ /* 0x000fc80003f01070 */
[----:B------:R-:W-:Y:S02]  /*4360*/  ISETP.LT.AND.EX P0, PT, R7, R22, PT, P0 ;  /* 0x000000160700720c */ /* 0x000fe40003f01300 */
[CC--:B---3--:R-:W-:Y:S02]  /*4370*/  ISETP.NE.AND P6, PT, R19.reuse, R16.reuse, PT ;  /* 0x000000101300720c */ /* 0x0c8fe40003fc5270 */
[CC--:B0-----:R-:W-:Y:S02]  /*4380*/  SEL R3, R18.reuse, R25.reuse, P0 ;  /* 0x0000001912037207 */ /* 0x0c1fe40000000000 */
[----:B------:R-:W-:Y:S02]  /*4390*/  @!P5 SEL R3, R18, R25, !P4 ;  /* 0x000000191203d207 */ /* 0x000fe40006000000 */
[----:B------:R-:W-:Y:S02]  /*43a0*/  ISETP.NE.AND P3, PT, R19, R16, P2 ;  /* 0x000000101300720c */ /* 0x000fe40001765270 */
[----:B------:R-:W-:-:S02]  /*43b0*/  @!P2 SEL R6, RZ, 0x1, !P6 ;  /* 0x00000001ff06a807 */ /* 0x000fc40007000000 */
[-C--:B------:R-:W-:Y:S02]  /*43c0*/  SEL R18, R7, R22.reuse, P0 ;  /* 0x0000001607127207 */ /* 0x080fe40000000000 */
[----:B------:R-:W-:Y:S02]  /*43d0*/  IADD3 R16, P0, PT, R17, 0x400, RZ ;  /* 0x0000040011107810 */ /* 0x000fe40007f1e0ff */
[----:B------:R-:W-:Y:S02]  /*43e0*/  SEL R6, R6, 0x1, !P3 ;  /* 0x0000000106067807 */ /* 0x000fe40005800000 */
[----:B------:R-:W-:Y:S01]  /*43f0*/  @!P5 SEL R18, R7, R22, !P4 ;  /* 0x000000160712d207 */ /* 0x000fe20006000000 */
[----:B------:R-:W-:Y:S01]  /*4400*/  IMAD.X R5, RZ, RZ, R8, P0 ;  /* 0x000000ffff057224 */ /* 0x000fe200000e0608 */
[----:B------:R-:W-:Y:S02]  /*4410*/  ISETP.LT.U32.AND P0, PT, R16, R3, PT ;  /* 0x000000031000720c */ /* 0x000fe40003f01070 */
[----:B------:R-:W-:-:S02]  /*4420*/  LOP3.LUT P4, RZ, R6, 0xff, RZ, 0xc0, !PT ;  /* 0x000000ff06ff7812 */ /* 0x000fc4000788c0ff */
[----:B------:R-:W-:-:S04]  /*4430*/  ISETP.LT.AND.EX P0, PT, R5, R18, PT, P0 ;  /* 0x000000120500720c */ /* 0x000fc80003f01300 */
[----:B------:R-:W-:Y:S02]  /*4440*/  SEL R4, R16, R3, P0 ;  /* 0x0000000310047207 */ /* 0x000fe40000000000 */
[CC--:B------:R-:W-:Y:S02]  /*4450*/  SEL R2, R5.reuse, R18.reuse, P0 ;  /* 0x0000001205027207 */ /* 0x0c0fe40000000000 */
[----:B----4-:R-:W-:Y:S02]  /*4460*/  ISETP.NE.AND P0, PT, R20, R21, PT ;  /* 0x000000151400720c */ /* 0x010fe40003f05270 */
[----:B------:R-:W-:Y:S02]  /*4470*/  @!P3 SEL R4, R16, R3, !P2 ;  /* 0x000000031004b207 */ /* 0x000fe40005000000 */
[----:B------:R-:W-:Y:S02]  /*4480*/  @!P3 SEL R2, R5, R18, !P2 ;  /* 0x000000120502b207 */ /* 0x000fe40005000000 */
[----:B------:R-:W-:-:S02]  /*4490*/  ISETP.NE.AND P3, PT, R20, R21, P4 ;  /* 0x000000151400720c */ /* 0x000fc40002765270 */
[----:B------:R-:W-:Y:S02]  /*44a0*/  @!P4 SEL R6, RZ, 0x1, !P0 ;  /* 0x00000001ff06c807 */ /* 0x000fe40004000000 */
[----:B------:R-:W-:Y:S02]  /*44b0*/  IADD3 R3, P5, PT, R17, 0x500, RZ ;  /* 0x0000050011037810 */ /* 0x000fe40007fbe0ff */
[----:B------:R-:W-:Y:S02]  /*44c0*/  SEL R6, R6, 0x1, !P3 ;  /* 0x0000000106067807 */ /* 0x000fe40005800000 */
[----:B------:R-:W-:Y:S01]  /*44d0*/  ISETP.LT.U32.AND P0, PT, R3, R4, PT ;  /* 0x000000040300720c */ /* 0x000fe20003f01070 */
[----:B------:R-:W-:Y:S01]  /*44e0*/  IMAD.X R7, RZ, RZ, R8, P5 ;  /* 0x000000ffff077224 */ /* 0x000fe200028e0608 */
[----:B------:R-:W-:-:S04]  /*44f0*/  LOP3.LUT P2, RZ, R6, 0xff, RZ, 0xc0, !PT ;  /* 0x000000ff06ff7812 */ /* 0x000fc8000784c0ff */
[----:B------:R-:W-:-:S04]  /*4500*/  ISETP.LT.AND.EX P0, PT, R7, R2, PT, P0 ;  /* 0x000000020700720c */ /* 0x000fc80003f01300 */
[----:B------:R-:W-:Y:S02]  /*4510*/  SEL R16, R3, R4, P0 ;  /* 0x0000000403107207 */ /* 0x000fe40000000000 */
[----:B------:R-:W-:Y:S02]  /*4520*/  SEL R18, R7, R2, P0 ;  /* 0x0000000207127207 */ /* 0x000fe40000000000 */
[----:B------:R-:W-:Y:S02]  /*4530*/  @!P3 SEL R16, R3, R4, !P4 ;  /* 0x000000040310b207 */ /* 0x000fe40006000000 */
[----:B------:R-:W-:Y:S02]  /*4540*/  @!P3 SEL R18, R7, R2, !P4 ;  /* 0x000000020712b207 */ /* 0x000fe40006000000 */
[----:B-----5:R-:W-:Y:S02]  /*4550*/  ISETP.NE.AND P3, PT, R23, R24, PT ;  /* 0x000000181700720c */ /* 0x020fe40003f65270 */
[----:B------:R-:W-:-:S02]  /*4560*/  IADD3 R5, P0, PT, R17, 0x600, RZ ;  /* 0x0000060011057810 */ /* 0x000fc40007f1e0ff */
[----:B------:R-:W-:Y:S02]  /*4570*/  ISETP.NE.AND P4, PT, R23, R24, P2 ;  /* 0x000000181700720c */ /* 0x000fe40001785270 */
[----:B------:R-:W-:Y:S01]  /*4580*/  @!P2 SEL R6, RZ, 0x1, !P3 ;  /* 0x00000001ff06a807 */ /* 0x000fe20005800000 */
[----:B------:R-:W-:Y:S01]  /*4590*/  IMAD.X R7, RZ, RZ, R8, P0 ;  /* 0x000000ffff077224 */ /* 0x000fe200000e0608 */
[----:B------:R-:W-:Y:S02]  /*45a0*/  ISETP.LT.U32.AND P0, PT, R5, R16, PT ;  /* 0x000000100500720c */ /* 0x000fe40003f01070 */
[----:B------:R-:W-:Y:S02]  /*45b0*/  SEL R2, R6, 0x1, !P4 ;  /* 0x0000000106027807 */ /* 0x000fe40006000000 */
[----:B------:R-:W-:Y:S02]  /*45c0*/  IADD3 R17, P5, PT, R17, 0x700, RZ ;  /* 0x0000070011117810 */ /* 0x000fe40007fbe0ff */
[----:B------:R-:W-:-:S02]  /*45d0*/  LOP3.LUT P3, RZ, R2, 0xff, RZ, 0xc0, !PT ;  /* 0x000000ff02ff7812 */ /* 0x000fc4000786c0ff */
[----:B------:R-:W-:Y:S01]  /*45e0*/  ISETP.LT.AND.EX P0, PT, R7, R18, PT, P0 ;  /* 0x000000120700720c */ /* 0x000fe20003f01300 */
[----:B------:R-:W-:Y:S01]  /*45f0*/  IMAD.X R8, RZ, RZ, R8, P5 ;  /* 0x000000ffff087224 */ /* 0x000fe200028e0608 */
[----:B------:R-:W-:Y:S02]  /*4600*/  ISETP.NE.AND P5, PT, R15, RZ, PT ;  /* 0x000000ff0f00720c */ /* 0x000fe40003fa5270 */
[----:B------:R-:W-:Y:S02]  /*4610*/  SEL R4, R5, R16, P0 ;  /* 0x0000001005047207 */ /* 0x000fe40000000000 */
[----:B------:R-:W-:Y:S02]  /*4620*/  SEL R3, R7, R18, P0 ;  /* 0x0000001207037207 */ /* 0x000fe40000000000 */
[----:B------:R-:W-:Y:S02]  /*4630*/  @!P4 SEL R4, R5, R16, !P2 ;  /* 0x000000100504c207 */ /* 0x000fe40005000000 */
[----:B------:R-:W-:-:S02]  /*4640*/  @!P4 SEL R3, R7, R18, !P2 ;  /* 0x000000120703c207 */ /* 0x000fc40005000000 */
[CC--:B------:R-:W-:Y:S02]  /*4650*/  ISETP.NE.AND P4, PT, R27.reuse, R28.reuse, P3 ;  /* 0x0000001c1b00720c */ /* 0x0c0fe40001f85270 */
[----:B------:R-:W-:Y:S02]  /*4660*/  ISETP.NE.AND P2, PT, R27, R28, PT ;  /* 0x0000001c1b00720c */ /* 0x000fe40003f45270 */
[----:B------:R-:W-:Y:S02]  /*4670*/  ISETP.LT.U32.AND P0, PT, R17, R4, PT ;  /* 0x000000041100720c */ /* 0x000fe40003f01070 */
[----:B------:R-:W-:Y:S02]  /*4680*/  @!P3 SEL R2, RZ, 0x1, !P2 ;  /* 0x00000001ff02b807 */ /* 0x000fe40005000000 */
[----:B------:R-:W-:Y:S02]  /*4690*/  ISETP.LT.AND.EX P0, PT, R8, R3, PT, P0 ;  /* 0x000000030800720c */ /* 0x000fe40003f01300 */
[----:B------:R-:W-:-:S02]  /*46a0*/  SEL R2, R2, 0x1, !P4 ;  /* 0x0000000102027807 */ /* 0x000fc40006000000 */
[CC--:B------:R-:W-:Y:S02]  /*46b0*/  SEL R7, R8.reuse, R3.reuse, P0 ;  /* 0x0000000308077207 */ /* 0x0c0fe40000000000 */
[CC--:B------:R-:W-:Y:S02]  /*46c0*/  SEL R6, R17.reuse, R4.reuse, P0 ;  /* 0x0000000411067207 */ /* 0x0c0fe40000000000 */
[----:B------:R-:W-:Y:S02]  /*46d0*/  @!P4 SEL R7, R8, R3, !P3 ;  /* 0x000000030807c207 */ /* 0x000fe40005800000 */
[----:B------:R-:W-:Y:S02]  /*46e0*/  @!P4 SEL R6, R17, R4, !P3 ;  /* 0x000000041106c207 */ /* 0x000fe40005800000 */
[----:B------:R-:W-:Y:S01]  /*46f0*/  PRMT R8, R2, 0x7610, R8 ;  /* 0x0000761002087816 */ /* 0x000fe20000000008 */
[----:B------:R-:W-:Y:S06]  /*4700*/  @P5 BRA `(.L_x_740) ;  /* 0xfffffff400e85947 */ /* 0x000fec000383ffff */
.L_x_739:
[----:B------:R-:W-:Y:S05]  /*4710*/  BSYNC.RECONVERGENT B2 ;  /* 0x0000000000027941 */ /* 0x000fea0003800200 */
.L_x_738:
[----:B------:R-:W-:Y:S05]  /*4720*/  @!P1 BRA `(.L_x_737) ;  /* 0x0000000800549947 */ /* 0x000fea0003800000 */
[----:B------:R-:W-:Y:S01]  /*4730*/  ISETP.GE.U32.AND P0, PT, R26, 0x4, PT ;  /* 0x000000041a00780c */ /* 0x000fe20003f06070 */
[----:B------:R-:W-:Y:S01]  /*4740*/  BSSY.RECONVERGENT B2, `(.L_x_741) ;  /* 0x000004b000027945 */ /* 0x000fe20003800200 */
[----:B------:R-:W-:-:S11]  /*4750*/  LOP3.LUT P1, R14, R14, 0x3, RZ, 0xc0, !PT ;  /* 0x000000030e0e7812 */ /* 0x000fd6000782c0ff */
[----:B------:R-:W-:Y:S05]  /*4760*/  @!P0 BRA `(.L_x_742) ;  /* 0x0000000400208947 */ /* 0x000fea0003800000 */
        /* <DEDUP_REMOVED lines=14> */
[----:B------:R-:W5:Y:S04]  /*4850*/  LDG.E R15, desc[UR12][R4.64+0xc00] ;  /* 0x000c000c040f7981 */ /* 0x000f68000c1e1900 */
[----:B------:R0:W5:Y:S01]  /*4860*/  LDG.E R16, desc[UR12][R2.64+0xc00] ;  /* 0x000c000c02107981 */ /* 0x000162000c1e1900 */
[----:B------:R-:W-:-:S02]  /*4870*/  LOP3.LUT P4, RZ, R8, 0xff, RZ, 0xc0, !PT ;  /* 0x000000ff08ff7812 */ /* 0x000fc4000788c0ff */
[----:B------:R-:W-:Y:S01]  /*4880*/  IADD3 R23, P2, PT, R23, UR6, RZ ;  /* 0x0000000617177c10 */ /* 0x000fe2000ff5e0ff */
[----:B0-----:R-:W-:-:S05]  /*4890*/  VIADD R3, R13, 0x100 ;  /* 0x000001000d037836 */ /* 0x001fca0000000000 */
[----:B------:R-:W-:Y:S01]  /*48a0*/  IADD3 R2, P5, P6, R10, UR6, R3 ;  /* 0x000000060a027c10 */ /* 0x000fe2000febe003 */
[----:B------:R-:W-:-:S03]  /*48b0*/  VIADD R3, R13, 0x200 ;  /* 0x000002000d037836 */ /* 0x000fc60000000000 */
[----:B------:R-:W-:Y:S02]  /*48c0*/  IADD3.X R4, PT, PT, R12, R9, RZ, P5, P6 ;  /* 0x000000090c047210 */ /* 0x000fe40002fec4ff */
[CC--:B--2---:R-:W-:Y:S02]  /*48d0*/  ISETP.NE.AND P0, PT, R21.reuse, R22.reuse, PT ;  /* 0x000000161500720c */ /* 0x0c4fe40003f05270 */
[----:B------:R-:W-:Y:S01]  /*48e0*/  ISETP.NE.AND P3, PT, R21, R22, P4 ;  /* 0x000000161500720c */ /* 0x000fe20002765270 */
[----:B------:R-:W-:Y:S01]  /*48f0*/  IMAD.X R22, R24, 0x1, R9, P2 ;  /* 0x0000000118167824 */ /* 0x000fe200010e0609 */
[----:B------:R-:W-:Y:S02]  /*4900*/  @!P4 SEL R8, RZ, 0x1, !P0 ;  /* 0x00000001ff08c807 */ /* 0x000fe40004000000 */
[----:B------:R-:W-:Y:S02]  /*4910*/  ISETP.LT.U32.AND P0, PT, R23, R6, PT ;  /* 0x000000061700720c */ /* 0x000fe40003f01070 */
[----:B------:R-:W-:-:S02]  /*4920*/  SEL R8, R8, 0x1, !P3 ;  /* 0x0000000108087807 */ /* 0x000fc40005800000 */
[-C--:B------:R-:W-:Y:S02]  /*4930*/  ISETP.LT.AND.EX P0, PT, R22, R7.reuse, PT, P0 ;  /* 0x000000071600720c */ /* 0x080fe40003f01300 */
[----:B------:R-:W-:Y:S02]  /*4940*/  LOP3.LUT P2, RZ, R8, 0xff, RZ, 0xc0, !PT ;  /* 0x000000ff08ff7812 */ /* 0x000fe4000784c0ff */
[----:B------:R-:W-:Y:S02]  /*4950*/  SEL R5, R23, R6, P0 ;  /* 0x0000000617057207 */ /* 0x000fe40000000000 */
[----:B------:R-:W-:Y:S02]  /*4960*/  SEL R21, R22, R7, P0 ;  /* 0x0000000716157207 */ /* 0x000fe40000000000 */
[----:B---3--:R-:W-:Y:S02]  /*4970*/  ISETP.NE.AND P0, PT, R19, R20, PT ;  /* 0x000000141300720c */ /* 0x008fe40003f05270 */
[----:B------:R-:W-:-:S02]  /*4980*/  @!P3 SEL R5, R23, R6, !P4 ;  /* 0x000000061705b207 */ /* 0x000fc40006000000 */
[----:B------:R-:W-:Y:S02]  /*4990*/  @!P3 SEL R21, R22, R7, !P4 ;  /* 0x000000071615b207 */ /* 0x000fe40006000000 */
[----:B------:R-:W-:Y:S02]  /*49a0*/  ISETP.NE.AND P3, PT, R19, R20, P2 ;  /* 0x000000141300720c */ /* 0x000fe40001765270 */
[----:B------:R-:W-:Y:S02]  /*49b0*/  @!P2 SEL R8, RZ, 0x1, !P0 ;  /* 0x00000001ff08a807 */ /* 0x000fe40004000000 */
[----:B------:R-:W-:Y:S02]  /*49c0*/  ISETP.LT.U32.AND P0, PT, R2, R5, PT ;  /* 0x000000050200720c */ /* 0x000fe40003f01070 */
[----:B------:R-:W-:Y:S02]  /*49d0*/  SEL R8, R8, 0x1, !P3 ;  /* 0x0000000108087807 */ /* 0x000fe40005800000 */
[----:B------:R-:W-:-:S02]  /*49e0*/  ISETP.LT.AND.EX P0, PT, R4, R21, PT, P0 ;  /* 0x000000150400720c */ /* 0x000fc40003f01300 */
[----:B------:R-:W-:Y:S02]  /*49f0*/  LOP3.LUT P4, RZ, R8, 0xff, RZ, 0xc0, !PT ;  /* 0x000000ff08ff7812 */ /* 0x000fe4000788c0ff */
[----:B------:R-:W-:Y:S02]  /*4a00*/  SEL R7, R2, R5, P0 ;  /* 0x0000000502077207 */ /* 0x000fe40000000000 */
[----:B------:R-:W-:Y:S02]  /*4a10*/  SEL R19, R4, R21, P0 ;  /* 0x0000001504137207 */ /* 0x000fe40000000000 */
[----:B------:R-:W-:Y:S02]  /*4a20*/  @!P3 SEL R7, R2, R5, !P2 ;  /* 0x000000050207b207 */ /* 0x000fe40005000000 */
[----:B------:R-:W-:Y:S02]  /*4a30*/  @!P3 SEL R19, R4, R21, !P2 ;  /* 0x000000150413b207 */ /* 0x000fe40005000000 */
[----:B----4-:R-:W-:-:S02]  /*4a40*/  ISETP.NE.AND P3, PT, R17, R18, PT ;  /* 0x000000121100720c */ /* 0x010fc40003f65270 */
[----:B------:R-:W-:Y:S01]  /*4a50*/  IADD3 R2, P5, P0, R10, UR6, R3 ;  /* 0x000000060a027c10 */ /* 0x000fe2000f8be003 */
[----:B------:R-:W-:Y:S01]  /*4a60*/  VIADD R3, R13, 0x300 ;  /* 0x000003000d037836 */ /* 0x000fe20000000000 */
[----:B------:R-:W-:Y:S01]  /*4a70*/  ISETP.NE.AND P2, PT, R17, R18, P4 ;  /* 0x000000121100720c */ /* 0x000fe20002745270 */
[----:B------:R-:W-:Y:S01]  /*4a80*/  VIADD R13, R13, 0x400 ;  /* 0x000004000d0d7836 */ /* 0x000fe20000000000 */
[----:B------:R-:W-:Y:S02]  /*4a90*/  @!P4 SEL R8, RZ, 0x1, !P3 ;  /* 0x00000001ff08c807 */ /* 0x000fe40005800000 */
[----:B------:R-:W-:Y:S02]  /*4aa0*/  IADD3.X R6, PT, PT, R12, R9, RZ, P5, P0 ;  /* 0x000000090c067210 */ /* 0x000fe40002fe04ff */
[----:B------:R-:W-:Y:S02]  /*4ab0*/  ISETP.LT.U32.AND P0, PT, R2, R7, PT ;  /* 0x000000070200720c */ /* 0x000fe40003f01070 */
[----:B------:R-:W-:-:S02]  /*4ac0*/  SEL R8, R8, 0x1, !P2 ;  /* 0x0000000108087807 */ /* 0x000fc40005000000 */
[----:B------:R-:W-:Y:S02]  /*4ad0*/  ISETP.LT.AND.EX P0, PT, R6, R19, PT, P0 ;  /* 0x000000130600720c */ /* 0x000fe40003f01300 */
[----:B------:R-:W-:Y:S02]  /*4ae0*/  LOP3.LUT P3, RZ, R8, 0xff, RZ, 0xc0, !PT ;  /* 0x000000ff08ff7812 */ /* 0x000fe4000786c0ff */
[----:B------:R-:W-:Y:S02]  /*4af0*/  SEL R4, R2, R7, P0 ;  /* 0x0000000702047207 */ /* 0x000fe40000000000 */
[----:B------:R-:W-:Y:S02]  /*4b00*/  SEL R5, R6, R19, P0 ;  /* 0x0000001306057207 */ /* 0x000fe40000000000 */
[----:B------:R-:W-:Y:S02]  /*4b10*/  @!P2 SEL R4, R2, R7, !P4 ;  /* 0x000000070204a207 */ /* 0x000fe40006000000 */
[----:B------:R-:W-:-:S02]  /*4b20*/  @!P2 SEL R5, R6, R19, !P4 ;  /* 0x000000130605a207 */ /* 0x000fc40006000000 */
[----:B------:R-:W-:Y:S02]  /*4b30*/  IADD3 R3, P5, P6, R10, UR6, R3 ;  /* 0x000000060a037c10 */ /* 0x000fe4000febe003 */
[----:B-----5:R-:W-:Y:S02]  /*4b40*/  ISETP.NE.AND P4, PT, R15, R16, P3 ;  /* 0x000000100f00720c */ /* 0x020fe40001f85270 */
[----:B------:R-:W-:Y:S02]  /*4b50*/  IADD3.X R2, PT, PT, R12, R9, RZ, P5, P6 ;  /* 0x000000090c027210 */ /* 0x000fe40002fec4ff */
[----:B------:R-:W-:Y:S02]  /*4b60*/  ISETP.LT.U32.AND P0, PT, R3, R4, PT ;  /* 0x000000040300720c */ /* 0x000fe40003f01070 */
[----:B------:R-:W-:Y:S02]  /*4b70*/  ISETP.NE.AND P2, PT, R15, R16, PT ;  /* 0x000000100f00720c */ /* 0x000fe40003f45270 */
[----:B------:R-:W-:-:S02]  /*4b80*/  ISETP.LT.AND.EX P0, PT, R2, R5, PT, P0 ;  /* 0x000000050200720c */ /* 0x000fc40003f01300 */
[----:B------:R-:W-:Y:S02]  /*4b90*/  @!P3 SEL R8, RZ, 0x1, !P2 ;  /* 0x00000001ff08b807 */ /* 0x000fe40005000000 */
[CC--:B------:R-:W-:Y:S02]  /*4ba0*/  SEL R6, R3.reuse, R4.reuse, P0 ;  /* 0x0000000403067207 */ /* 0x0c0fe40000000000 */
[-C--:B------:R-:W-:Y:S02]  /*4bb0*/  SEL R7, R2, R5.reuse, P0 ;  /* 0x0000000502077207 */ /* 0x080fe40000000000 */
[----:B------:R-:W-:Y:S02]  /*4bc0*/  SEL R8, R8, 0x1, !P4 ;  /* 0x0000000108087807 */ /* 0x000fe40006000000 */
[----:B------:R-:W-:Y:S02]  /*4bd0*/  @!P4 SEL R6, R3, R4, !P3 ;  /* 0x000000040306c207 */ /* 0x000fe40005800000 */
[----:B------:R-:W-:-:S07]  /*4be0*/  @!P4 SEL R7, R2, R5, !P3 ;  /* 0x000000050207c207 */ /* 0x000fce0005800000 */
.L_x_742:
[----:B------:R-:W-:Y:S05]  /*4bf0*/  BSYNC.RECONVERGENT B2 ;  /* 0x0000000000027941 */ /* 0x000fea0003800200 */
.L_x_741:
[----:B------:R-:W-:Y:S05]  /*4c00*/  @!P1 BRA `(.L_x_737) ;  /* 0x00000004001c9947 */ /* 0x000fea0003800000 */
[----:B------:R-:W-:Y:S01]  /*4c10*/  ISETP.NE.AND P0, PT, R14, 0x1, PT ;  /* 0x000000010e00780c */ /* 0x000fe20003f05270 */
[----:B------:R-:W-:Y:S01]  /*4c20*/  BSSY.RECONVERGENT B2, `(.L_x_743) ;  /* 0x000002b000027945 */ /* 0x000fe20003800200 */
[----:B------:R-:W-:-:S11]  /*4c30*/  LOP3.LUT P1, RZ, R11, 0x100, RZ, 0xc0, !PT ;  /* 0x000001000bff7812 */ /* 0x000fd6000782c0ff */
        /* <DEDUP_REMOVED lines=14> */
[----:B------:R-:W-:-:S05]  /*4d20*/  IADD3 R11, P0, PT, R11, UR6, RZ ;  /* 0x000000060b0b7c10 */ /* 0x000fca000ff1e0ff */
[----:B------:R-:W-:Y:S01]  /*4d30*/  IMAD.X R14, R14, 0x1, R9, P0 ;  /* 0x000000010e0e7824 */ /* 0x000fe200000e0609 */
        /* <DEDUP_REMOVED lines=10> */
[----:B------:R-:W-:Y:S02]  /*4de0*/  IADD3 R15, P5, P6, R10, UR6, R15 ;  /* 0x000000060a0f7c10 */ /* 0x000fe4000febe00f */
[----:B------:R-:W-:Y:S02]  /*4df0*/  LOP3.LUT P4, RZ, R8, 0xff, RZ, 0xc0, !PT ;  /* 0x000000ff08ff7812 */ /* 0x000fe4000788c0ff */
[----:B-1----:R-:W-:Y:S02]  /*4e00*/  IADD3.X R4, PT, PT, R12, R9, RZ, P5, P6 ;  /* 0x000000090c047210 */ /* 0x002fe40002fec4ff */
[----:B------:R-:W-:Y:S02]  /*4e10*/  @!P3 SEL R2, R11, R6, !P2 ;  /* 0x000000060b02b207 */ /* 0x000fe40005000000 */
[----:B------:R-:W-:-:S02]  /*4e20*/  @!P3 SEL R3, R14, R7, !P2 ;  /* 0x000000070e03b207 */ /* 0x000fc40005000000 */
[----:B---3--:R-:W-:Y:S02]  /*4e30*/  ISETP.NE.AND P3, PT, R17, R18, P4 ;  /* 0x000000121100720c */ /* 0x008fe40002765270 */
[----:B------:R-:W-:Y:S02]  /*4e40*/  ISETP.LT.U32.AND P0, PT, R15, R2, PT ;  /* 0x000000020f00720c */ /* 0x000fe40003f01070 */
[----:B------:R-:W-:Y:S02]  /*4e50*/  ISETP.NE.AND P2, PT, R17, R18, PT ;  /* 0x000000121100720c */ /* 0x000fe40003f45270 */
[----:B------:R-:W-:Y:S02]  /*4e60*/  ISETP.LT.AND.EX P0, PT, R4, R3, PT, P0 ;  /* 0x000000030400720c */ /* 0x000fe40003f01300 */
[----:B------:R-:W-:Y:S02]  /*4e70*/  @!P4 SEL R8, RZ, 0x1, !P2 ;  /* 0x00000001ff08c807 */ /* 0x000fe40005000000 */
[----:B------:R-:W-:-:S02]  /*4e80*/  SEL R6, R15, R2, P0 ;  /* 0x000000020f067207 */ /* 0x000fc40000000000 */
[-C--:B------:R-:W-:Y:S02]  /*4e90*/  SEL R7, R4, R3.reuse, P0 ;  /* 0x0000000304077207 */ /* 0x080fe40000000000 */
[----:B------:R-:W-:Y:S02]  /*4ea0*/  SEL R8, R8, 0x1, !P3 ;  /* 0x0000000108087807 */ /* 0x000fe40005800000 */
[----:B------:R-:W-:Y:S02]  /*4eb0*/  @!P3 SEL R6, R15, R2, !P4 ;  /* 0x000000020f06b207 */ /* 0x000fe40006000000 */
[----:B------:R-:W-:-:S07]  /*4ec0*/  @!P3 SEL R7, R4, R3, !P4 ;  /* 0x000000030407b207 */ /* 0x000fce0006000000 */
.L_x_744:
[----:B------:R-:W-:Y:S05]  /*4ed0*/  BSYNC.RECONVERGENT B2 ;  /* 0x0000000000027941 */ /* 0x000fea0003800200 */
.L_x_743:
[----:B------:R-:W-:Y:S05]  /*4ee0*/  @P1 BRA `(.L_x_737) ;  /* 0x0000000000641947 */ /* 0x000fea0003800000 */
        /* <DEDUP_REMOVED lines=9> */
[----:B------:R-:W2:Y:S01]  /*4f80*/  LDG.E R5, desc[UR12][R4.64] ;  /* 0x0000000c04057981 */ /* 0x000ea2000c1e1900 */
[----:B------:R-:W-:Y:S02]  /*4f90*/  LOP3.LUT P3, RZ, R8, 0xff, RZ, 0xc0, !PT ;  /* 0x000000ff08ff7812 */ /* 0x000fe4000786c0ff */
[----:B------:R-:W-:-:S05]  /*4fa0*/  IADD3 R11, P0, PT, R10, UR6, RZ ;  /* 0x000000060a0b7c10 */ /* 0x000fca000ff1e0ff */
[----:B------:R-:W-:Y:S01]  /*4fb0*/  IMAD.X R12, R12, 0x1, R9, P0 ;  /* 0x000000010c0c7824 */ /* 0x000fe200000e0609 */
[----:B------:R-:W-:-:S04]  /*4fc0*/  ISETP.LT.U32.AND P0, PT, R11, R6, PT ;  /* 0x000000060b00720c */ /* 0x000fc80003f01070 */
[----:B------:R-:W-:-:S04]  /*4fd0*/  ISETP.LT.AND.EX P0, PT, R12, R7, PT, P0 ;  /* 0x000000070c00720c */ /* 0x000fc80003f01300 */
[----:B------:R-:W-:Y:S02]  /*4fe0*/  SEL R9, R11, R6, P0 ;  /* 0x000000060b097207 */ /* 0x000fe40000000000 */
[----:B------:R-:W-:Y:S02]  /*4ff0*/  SEL R10, R12, R7, P0 ;  /* 0x000000070c0a7207 */ /* 0x000fe40000000000 */
[CC--:B--2---:R-:W-:Y:S02]  /*5000*/  ISETP.NE.AND P2, PT, R2.reuse, R5.reuse, P3 ;  /* 0x000000050200720c */ /* 0x0c4fe40001f45270 */
[----:B------:R-:W-:-:S04]  /*5010*/  ISETP.NE.AND P1, PT, R2, R5, PT ;  /* 0x000000050200720c */ /* 0x000fc80003f25270 */
[----:B------:R-:W-:-:S04]  /*5020*/  @!P3 SEL R8, RZ, 0x1, !P1 ;  /* 0x00000001ff08b807 */ /* 0x000fc80004800000 */
[----:B------:R-:W-:-:S03]  /*5030*/  SEL R8, R8, 0x1, !P2 ;  /* 0x0000000108087807 */ /* 0x000fc60005000000 */
[----:B------:R-:W-:Y:S02]  /*5040*/  @!P2 SEL R9, R11, R6, !P3 ;  /* 0x000000060b09a207 */ /* 0x000fe40005800000 */
[----:B------:R-:W-:-:S03]  /*5050*/  @!P2 SEL R10, R12, R7, !P3 ;  /* 0x000000070c0aa207 */ /* 0x000fc60005800000 */
[----:B------:R-:W-:Y:S02]  /*5060*/  IMAD.MOV.U32 R6, RZ, RZ, R9 ;  /* 0x000000ffff067224 */ /* 0x000fe400078e0009 */
[----:B------:R-:W-:-:S07]  /*5070*/  IMAD.MOV.U32 R7, RZ, RZ, R10 ;  /* 0x000000ffff077224 */ /* 0x000fce00078e000a */
.L_x_737:
[----:B------:R-:W-:Y:S05]  /*5080*/  BSYNC.RECONVERGENT B1 ;  /* 0x0000000000017941 */ /* 0x000fea0003800200 */
.L_x_734:
[----:B------:R-:W0:Y:S01]  /*5090*/  S2R R10, SR_LANEID ;  /* 0x00000000000a7919 */ /* 0x000e220000000000 */
[----:B------:R-:W-:Y:S01]  /*50a0*/  LOP3.LUT R3, R8, 0xff, RZ, 0xc0, !PT ;  /* 0x000000ff08037812 */ /* 0x000fe200078ec0ff */
[----:B------:R-:W-:Y:S01]  /*50b0*/  BSSY.RECONVERGENT B1, `(.L_x_745) ;  /* 0x0000016000017945 */ /* 0x000fe20003800200 */
[----:B------:R-:W1:Y:S01]  /*50c0*/  S2R R9, SR_TID.X ;  /* 0x0000000000097919 */ /* 0x000e620000002100 */
[----:B------:R2:W3:Y:S04]  /*50d0*/  SHFL.DOWN PT, R5, R6, 0x1, 0x1f ;  /* 0x08201f0006057f89 */ /* 0x0004e800000e0000 */
[----:B------:R2:W4:Y:S04]  /*50e0*/  SHFL.DOWN PT, R4, R7, 0x1, 0x1f ;  /* 0x08201f0007047f89 */ /* 0x00052800000e0000 */
[----:B------:R-:W1:Y:S01]  /*50f0*/  SHFL.DOWN PT, R3, R3, 0x1, 0x1f ;  /* 0x08201f0003037f89 */ /* 0x000e6200000e0000 */
[----:B0-----:R-:W-:-:S02]  /*5100*/  ISETP.GT.AND P0, PT, R10, 0x1e, PT ;  /* 0x0000001e0a00780c */ /* 0x001fc40003f04270 */
[----:B------:R-:W-:-:S11]  /*5110*/  ISETP.GT.AND P4, PT, R10, 0x1d, PT ;  /* 0x0000001d0a00780c */ /* 0x000fd60003f84270 */
        /* <DEDUP_REMOVED lines=15> */
.L_x_746:
[----:B------:R-:W-:Y:S05]  /*5210*/  BSYNC.RECONVERGENT B1 ;  /* 0x0000000000017941 */ /* 0x000fea0003800200 */
.L_x_745:
[----:B------:R-:W-:Y:S01]  /*5220*/  LOP3.LUT R3, R8, 0xff, RZ, 0xc0, !PT ;  /* 0x000000ff08037812 */ /* 0x000fe200078ec0ff */
[----:B------:R0:W1:Y:S01]  /*5230*/  SHFL.DOWN PT, R5, R6, 0x2, 0x1f ;  /* 0x08401f0006057f89 */ /* 0x00006200000e0000 */
[----:B------:R-:W-:Y:S01]  /*5240*/  BSSY.RECONVERGENT B1, `(.L_x_747) ;  /* 0x0000016000017945 */ /* 0x000fe20003800200 */
[C---:B------:R-:W-:Y:S02]  /*5250*/  ISETP.GT.AND P5, PT, R10.reuse, 0x1b, PT ;  /* 0x0000001b0a00780c */ /* 0x040fe40003fa4270 */
[----:B------:R0:W2:Y:S01]  /*5260*/  SHFL.DOWN PT, R4, R7, 0x2, 0x1f ;  /* 0x08401f0007047f89 */ /* 0x0000a200000e0000 */
[C---:B------:R-:W-:Y:S02]  /*5270*/  ISETP.GT.AND P3, PT, R10.reuse, 0x17, PT ;  /* 0x000000170a00780c */ /* 0x040fe40003f64270 */
[C---:B------:R-:W-:Y:S01]  /*5280*/  ISETP.GT.AND P2, PT, R10.reuse, 0xf, PT ;  /* 0x0000000f0a00780c */ /* 0x040fe20003f44270 */
[----:B------:R-:W3:Y:S01]  /*5290*/  SHFL.DOWN PT, R3, R3, 0x2, 0x1f ;  /* 0x08401f0003037f89 */ /* 0x000ee200000e0000 */
[----:B------:R-:W-:Y:S01]  /*52a0*/  ISETP.NE.AND P1, PT, R10, RZ, PT ;  /* 0x000000ff0a00720c */ /* 0x000fe20003f25270 */
[----:B------:R-:W-:-:S12]  /*52b0*/  @P4 BRA `(.L_x_748) ;  /* 0x0000000000384947 */ /* 0x000fd80003800000 */
        /* <DEDUP_REMOVED lines=14> */
.L_x_748:
[----:B------:R-:W-:Y:S05]  /*53a0*/  BSYNC.RECONVERGENT B1 ;  /* 0x0000000000017941 */ /* 0x000fea0003800200 */
.L_x_747:
        /* <DEDUP_REMOVED lines=20> */
.L_x_750:
[----:B------:R-:W-:Y:S05]  /*54f0*/  BSYNC.RECONVERGENT B1 ;  /* 0x0000000000017941 */ /* 0x000fea0003800200 */
.L_x_749:
        /* <DEDUP_REMOVED lines=20> */
.L_x_752:
[----:B------:R-:W-:Y:S05]  /*5640*/  BSYNC.RECONVERGENT B1 ;  /* 0x0000000000017941 */ /* 0x000fea0003800200 */
.L_x_751:
        /* <DEDUP_REMOVED lines=20> */
.L_x_754:
[----:B------:R-:W-:Y:S05]  /*5790*/  BSYNC.RECONVERGENT B1 ;  /* 0x0000000000017941 */ /* 0x000fea0003800200 */
.L_x_753:
        /* <DEDUP_REMOVED lines=10> */
.L_x_756:
[----:B------:R-:W-:Y:S05]  /*5840*/  BSYNC.RECONVERGENT B1 ;  /* 0x0000000000017941 */ /* 0x000fea0003800200 */
.L_x_755:
        /* <DEDUP_REMOVED lines=84> */
.L_x_715:
[----:B------:R-:W-:Y:S05]  /*5d90*/  BSYNC.RECONVERGENT B0 ;  /* 0x0000000000007941 */ /* 0x000fea0003800200 */
.L_x_690:
[----:B------:R-:W-:Y:S05]  /*5da0*/  @P1 EXIT ;  /* 0x000000000000194d */ /* 0x000fea0003800000 */
[----:B012---:R-:W0:Y:S02]  /*5db0*/  LDC.64 R2, c[0x0][0x3a8] ;  /* 0x0000ea00ff027b82 */ /* 0x007e240000000a00 */
[----:B0-----:R-:W-:-:S05]  /*5dc0*/  IMAD.WIDE.U32 R2, R0, 0x10, R2 ;  /* 0x0000001000027825 */ /* 0x001fca00078e0002 */
[----:B------:R-:W-:Y:S04]  /*5dd0*/  STG.E.64 desc[UR12][R2.64+0x8], R6 ;  /* 0x0000080602007986 */ /* 0x000fe8000c101b0c */
[----:B------:R-:W-:Y:S01]  /*5de0*/  STG.E.U8 desc[UR12][R2.64], R8 ;  /* 0x0000000802007986 */ /* 0x000fe2000c10110c */
[----:B------:R-:W-:Y:S05]  /*5df0*/  EXIT ;  /* 0x000000000000794d */ /* 0x000fea0003800000 */
.L_x_757:
        /* <DEDUP_REMOVED lines=16> */
.L_x_1584:


//--------------------- .text._ZN3cub18CUB_300001_SM_10006detail6reduce28DeviceReduceSingleTileKernelINS2_10policy_hubIN4cuda3std3__45tupleIJblEEEyN6thrust24THRUST_300001_SM_1000_NS8cuda_cub9__find_if7functorIS9_EEE10Policy1000ENSB_12zip_iteratorINS8_IJNSD_26transform_input_iterator_tIbNSC_6detail35transform_pair_of_input_iterators_tIbNSB_6detail15normal_iteratorINSB_10device_ptrIiEEEESQ_NS7_8equal_toIiEEEENS7_10__not_fn_tINS7_10__identityEEEEENSB_17counting_iteratorIlNSB_11use_defaultESZ_SZ_EEEEEEEPS9_ySF_S9_S9_SV_EEvT0_T1_T2_T3_T4_T6_ --------------------------
	.section	.text._ZN3cub18CUB_300001_SM_10006detail6reduce28DeviceReduceSingleTileKernelINS2_10policy_hubIN4cuda3std3__45tupleIJblEEEyN6thrust24THRUST_300001_SM_1000_NS8cuda_cub9__find_if7functorIS9_EEE10Policy1000ENSB_12zip_iteratorINS8_IJNSD_26transform_input_iterator_tIbNSC_6detail35transform_pair_of_input_iterators_tIbNSB_6detail15normal_iteratorINSB_10device_ptrIiEEEESQ_NS7_8equal_toIiEEEENS7_10__not_fn_tINS7_10__identityEEEEENSB_17counting_iteratorIlNSB_11use_defaultESZ_SZ_EEEEEEEPS9_ySF_S9_S9_SV_EEvT0_T1_T2_T3_T4_T6_,"ax",@progbits
	.align	128
        .global         _ZN3cub18CUB_300001_SM_10006detail6reduce28DeviceReduceSingleTileKernelINS2_10policy_hubIN4cuda3std3__45tupleIJblEEEyN6thrust24THRUST_300001_SM_1000_NS8cuda_cub9__find_if7functorIS9_EEE10Policy1000ENSB_12zip_iteratorINS8_IJNSD_26transform_input_iterator_tIbNSC_6detail35transform_pair_of_input_iterators_tIbNSB_6detail15normal_iteratorINSB_10device_ptrIiEEEESQ_NS7_8equal_toIiEEEENS7_10__not_fn_tINS7_10__identityEEEEENSB_17counting_iteratorIlNSB_11use_defaultESZ_SZ_EEEEEEEPS9_ySF_S9_S9_SV_EEvT0_T1_T2_T3_T4_T6_
        .type           _ZN3cub18CUB_300001_SM_10006detail6reduce28DeviceReduceSingleTileKernelINS2_10policy_hubIN4cuda3std3__45tupleIJblEEEyN6thrust24THRUST_300001_SM_1000_NS8cuda_cub9__find_if7functorIS9_EEE10Policy1000ENSB_12zip_iteratorINS8_IJNSD_26transform_input_iterator_tIbNSC_6detail35transform_pair_of_input_iterators_tIbNSB_6detail15normal_iteratorINSB_10device_ptrIiEEEESQ_NS7_8equal_toIiEEEENS7_10__not_fn_tINS7_10__identityEEEEENSB_17counting_iteratorIlNSB_11use_defaultESZ_SZ_EEEEEEEPS9_ySF_S9_S9_SV_EEvT0_T1_T2_T3_T4_T6_,@function
        .size           _ZN3cub18CUB_300001_SM_10006detail6reduce28DeviceReduceSingleTileKernelINS2_10policy_hubIN4cuda3std3__45tupleIJblEEEyN6thrust24THRUST_300001_SM_1000_NS8cuda_cub9__find_if7functorIS9_EEE10Policy1000ENSB_12zip_iteratorINS8_IJNSD_26transform_input_iterator_tIbNSC_6detail35transform_pair_of_input_iterators_tIbNSB_6detail15normal_iteratorINSB_10device_ptrIiEEEESQ_NS7_8equal_toIiEEEENS7_10__not_fn_tINS7_10__identityEEEEENSB_17counting_iteratorIlNSB_11use_defaultESZ_SZ_EEEEEEEPS9_ySF_S9_S9_SV_EEvT0_T1_T2_T3_T4_T6_,(.L_x_1585 - _ZN3cub18CUB_300001_SM_10006detail6reduce28DeviceReduceSingleTileKernelINS2_10policy_hubIN4cuda3std3__45tupleIJblEEEyN6thrust24THRUST_300001_SM_1000_NS8cuda_cub9__find_if7functorIS9_EEE10Policy1000ENSB_12zip_iteratorINS8_IJNSD_26transform_input_iterator_tIbNSC_6detail35transform_pair_of_input_iterators_tIbNSB_6detail15normal_iteratorINSB_10device_ptrIiEEEESQ_NS7_8equal_toIiEEEENS7_10__not_fn_tINS7_10__identityEEEEENSB_17counting_iteratorIlNSB_11use_defaultESZ_SZ_EEEEEEEPS9_ySF_S9_S9_SV_EEvT0_T1_T2_T3_T4_T6_)
        .other          _ZN3cub18CUB_300001_SM_10006detail6reduce28DeviceReduceSingleTileKernelINS2_10policy_hubIN4cuda3std3__45tupleIJblEEEyN6thrust24THRUST_300001_SM_1000_NS8cuda_cub9__find_if7functorIS9_EEE10Policy1000ENSB_12zip_iteratorINS8_IJNSD_26transform_input_iterator_tIbNSC_6detail35transform_pair_of_input_iterators_tIbNSB_6detail15normal_iteratorINSB_10device_ptrIiEEEESQ_NS7_8equal_toIiEEEENS7_10__not_fn_tINS7_10__identityEEEEENSB_17counting_iteratorIlNSB_11use_defaultESZ_SZ_EEEEEEEPS9_ySF_S9_S9_SV_EEvT0_T1_T2_T3_T4_T6_,@"STO_CUDA_ENTRY STV_DEFAULT"
_ZN3cub18CUB_300001_SM_10006detail6reduce28DeviceReduceSingleTileKernelINS2_10policy_hubIN4cuda3std3__45tupleIJblEEEyN6thrust24THRUST_300001_SM_1000_NS8cuda_cub9__find_if7functorIS9_EEE10Policy1000ENSB_12zip_iteratorINS8_IJNSD_26transform_input_iterator_tIbNSC_6detail35transform_pair_of_input_iterators_tIbNSB_6detail15normal_iteratorINSB_10device_ptrIiEEEESQ_NS7_8equal_toIiEEEENS7_10__not_fn_tINS7_10__identityEEEEENSB_17counting_iteratorIlNSB_11use_defaultESZ_SZ_EEEEEEEPS9_ySF_S9_S9_SV_EEvT0_T1_T2_T3_T4_T6_:
.text._ZN3cub18CUB_300001_SM_10006detail6reduce28DeviceReduceSingleTileKernelINS2_10policy_hubIN4cuda3std3__45tupleIJblEEEyN6thrust24THRUST_300001_SM_1000_NS8cuda_cub9__find_if7functorIS9_EEE10Policy1000ENSB_12zip_iteratorINS8_IJNSD_26transform_input_iterator_tIbNSC_6detail35transform_pair_of_input_iterators_tIbNSB_6detail15normal_iteratorINSB_10device_ptrIiEEEESQ_NS7_8equal_toIiEEEENS7_10__not_fn_tINS7_10__identityEEEEENSB_17counting_iteratorIlNSB_11use_defaultESZ_SZ_EEEEEEEPS9_ySF_S9_S9_SV_EEvT0_T1_T2_T3_T4_T6_:
[----:B------:R-:W-:Y:S01]  /*0000*/  LDC R1, c[0x0][0x37c] ;  /* 0x0000df00ff017b82 */ /* 0x000fe20000000800 */
[----:B------:R-:W0:Y:S07]  /*0010*/  LDCU.64 UR4, c[0x0][0x3b0] ;  /* 0x00007600ff0477ac */ /* 0x000e2e0008000a00 */
[----:B------:R-:W1:Y:S01]  /*0020*/  LDC.U8 R0, c[0x0][0x3c0] ;  /* 0x0000f000ff007b82 */ /* 0x000e620000000000 */
[----:B------:R-:W2:Y:S01]  /*0030*/  LDCU.64 UR8, c[0x0][0x358] ;  /* 0x00006b00ff0877ac */ /* 0x000ea20008000a00 */
[----:B0-----:R-:W-:-:S04]  /*0040*/  UISETP.NE.U32.AND UP0, UPT, UR4, URZ, UPT ;  /* 0x000000ff0400728c */ /* 0x001fc8000bf05070 */
[----:B------:R-:W-:-:S09]  /*0050*/  UISETP.NE.AND.EX UP0, UPT, UR5, URZ, UPT, UP0 ;  /* 0x000000ff0500728c */ /* 0x000fd2000bf05300 */
        /* <DEDUP_REMOVED lines=9> */
.L_x_758:
[----:B------:R-:W-:Y:S01]  /*00f0*/  UISETP.GT.U32.AND UP0, UPT, UR4, 0x3ff, UPT ;  /* 0x000003ff0400788c */ /* 0x000fe2000bf04070 */
[----:B------:R-:W-:Y:S03]  /*0100*/  BSSY.RECONVERGENT B0, `(.L_x_759) ;  /* 0x000058d000007945 */ /* 0x000fe60003800200 */
[----:B------:R-:W-:-:S09]  /*0110*/  UISETP.GT.U32.AND.EX UP0, UPT, UR5, URZ, UPT, UP0 ;  /* 0x000000ff0500728c */ /* 0x000fd2000bf04100 */
[----:B------:R-:W-:Y:S05]  /*0120*/  BRA.U UP0, `(.L_x_760) ;  /* 0x0000003100247547 */ /* 0x000fea000b800000 */
[----:B------:R-:W0:Y:S01]  /*0130*/  S2R R13, SR_TID.X ;  /* 0x00000000000d7919 */ /* 0x000e220000002100 */
[----:B------:R-:W2:Y:S08]  /*0140*/  LDC.64 R2, c[0x0][0x380] ;  /* 0x0000e000ff027b82 */ /* 0x000eb00000000a00 */
[----:B------:R-:W3:Y:S01]  /*0150*/  LDC.64 R4, c[0x0][0x388] ;  /* 0x0000e200ff047b82 */ /* 0x000ee20000000a00 */
[----:B------:R-:W-:Y:S01]  /*0160*/  CS2R R10, SRZ ;  /* 0x00000000000a7805 */ /* 0x000fe2000001ff00 */
[----:B------:R-:W4:Y:S01]  /*0170*/  LDCU.64 UR6, c[0x0][0x3a0] ;  /* 0x00007400ff0677ac */ /* 0x000f220008000a00 */
[----:B0-----:R-:W-:-:S13]  /*0180*/  ISETP.GE.U32.AND P1, PT, R13, UR4, PT ;  /* 0x000000040d007c0c */ /* 0x001fda000bf26070 */
[C---:B--2---:R-:W-:Y:S01]  /*0190*/  @!P1 IMAD.WIDE.U32 R2, R13.reuse, 0x4, R2 ;  /* 0x000000040d029825 */ /* 0x044fe200078e0002 */
[----:B------:R-:W0:Y:S03]  /*01a0*/  @!P1 LDC.64 R6, c[0x0][0x3a0] ;  /* 0x0000e800ff069b82 */ /* 0x000e260000000a00 */
[C---:B---3--:R-:W-:Y:S02]  /*01b0*/  @!P1 IMAD.WIDE.U32 R4, R13.reuse, 0x4, R4 ;  /* 0x000000040d049825 */ /* 0x048fe400078e0004 */
[----:B------:R-:W2:Y:S04]  /*01c0*/  @!P1 LDG.E R2, desc[UR8][R2.64] ;  /* 0x0000000802029981 */ /* 0x000ea8000c1e1900 */
[----:B------:R-:W2:Y:S01]  /*01d0*/  @!P1 LDG.E R5, desc[UR8][R4.64] ;  /* 0x0000000804059981 */ /* 0x000ea2000c1e1900 */
[----:B------:R-:W-:Y:S01]  /*01e0*/  IMAD.MOV.U32 R15, RZ, RZ, R13 ;  /* 0x000000ffff0f7224 */ /* 0x000fe200078e000d */
[----:B------:R-:W-:Y:S01]  /*01f0*/  PRMT R12, RZ, 0x7610, R12 ;  /* 0x00007610ff0c7816 */ /* 0x000fe2000000000c */
[----:B------:R-:W-:Y:S01]  /*0200*/  @!P1 VIADD R15, R13, 0x100 ;  /* 0x000001000d0f9836 */ /* 0x000fe20000000000 */
[----:B------:R-:W-:Y:S04]  /*0210*/  BSSY.RECONVERGENT B1, `(.L_x_761) ;  /* 0x0000121000017945 */ /* 0x000fe80003800200 */
[----:B------:R-:W-:-:S02]  /*0220*/  ISETP.GE.U32.AND P2, PT, R15, UR4, PT ;  /* 0x000000040f007c0c */ /* 0x000fc4000bf46070 */
[----:B0-----:R-:W-:-:S05]  /*0230*/  @!P1 IADD3 R10, P3, PT, R13, R6, RZ ;  /* 0x000000060d0a9210 */ /* 0x001fca0007f7e0ff */
[----:B------:R-:W-:Y:S01]  /*0240*/  @!P1 IMAD.X R11, RZ, RZ, R7, P3 ;  /* 0x000000ffff0b9224 */ /* 0x000fe200018e0607 */
[----:B--2---:R-:W-:-:S04]  /*0250*/  @!P1 ISETP.NE.AND P0, PT, R2, R5, PT ;  /* 0x000000050200920c */ /* 0x004fc80003f05270 */
[----:B------:R-:W-:-:S04]  /*0260*/  @!P1 SEL R2, RZ, 0x1, !P0 ;  /* 0x00000001ff029807 */ /* 0x000fc80004000000 */
[----:B------:R-:W-:Y:S01]  /*0270*/  @!P1 PRMT R12, R2, 0x7610, R12 ;  /* 0x00007610020c9816 */ /* 0x000fe2000000000c */
[----:B----4-:R-:W-:Y:S06]  /*0280*/  @P2 BRA `(.L_x_762) ;  /* 0x0000001000642947 */ /* 0x010fec0003800000 */
[----:B------:R-:W-:Y:S01]  /*0290*/  LOP3.LUT R14, RZ, R15, RZ, 0x33, !PT ;  /* 0x0000000fff0e7212 */ /* 0x000fe200078e33ff */
[----:B------:R-:W-:Y:S04]  /*02a0*/  BSSY.RECONVERGENT B2, `(.L_x_763) ;  /* 0x000008a000027945 */ /* 0x000fe80003800200 */
[----:B------:R-:W-:-:S05]  /*02b0*/  VIADD R14, R14, UR4 ;  /* 0x000000040e0e7c36 */ /* 0x000fca0008000000 */
[C---:B------:R-:W-:Y:S02]  /*02c0*/  ISETP.GE.U32.AND P0, PT, R14.reuse, 0x700, PT ;  /* 0x000007000e00780c */ /* 0x040fe40003f06070 */
[----:B------:R-:W-:-:S04]  /*02d0*/  LEA.HI R16, R14, 0x1, RZ, 0x18 ;  /* 0x000000010e107811 */ /* 0x000fc800078fc0ff */
[----:B------:R-:W-:-:S04]  /*02e0*/  LOP3.LUT R35, R16, 0x7, RZ, 0xc0, !PT ;  /* 0x0000000710237812 */ /* 0x000fc800078ec0ff */
[----:B------:R-:W-:-:S03]  /*02f0*/  ISETP.NE.AND P1, PT, R35, RZ, PT ;  /* 0x000000ff2300720c */ /* 0x000fc60003f25270 */
[----:B------:R-:W-:Y:S10]  /*0300*/  @!P0 BRA `(.L_x_764) ;  /* 0x00000008000c8947 */ /* 0x000ff40003800000 */
[----:B------:R-:W0:Y:S01]  /*0310*/  LDC.64 R2, c[0x0][0x380] ;  /* 0x0000e000ff027b82 */ /* 0x000e220000000a00 */
[----:B------:R-:W-:-:S05]  /*0320*/  LOP3.LUT R18, R16, 0x1fffff8, RZ, 0xc0, !PT ;  /* 0x01fffff810127812 */ /* 0x000fca00078ec0ff */
[----:B------:R-:W-:Y:S02]  /*0330*/  IMAD.MOV R18, RZ, RZ, -R18 ;  /* 0x000000ffff127224 */ /* 0x000fe400078e0a12 */
[----:B------:R-:W2:Y:S05]  /*0340*/  LDC.64 R4, c[0x0][0x388] ;  /* 0x0000e200ff047b82 */ /* 0x000eaa0000000a00 */
.L_x_765:
[----:B0-----:R-:W-:-:S04]  /*0350*/  IMAD.WIDE.U32 R8, R15, 0x4, R2 ;  /* 0x000000040f087825 */ /* 0x001fc800078e0002 */
[C---:B--2---:R-:W-:Y:S01]  /*0360*/  IMAD.WIDE.U32 R6, R15.reuse, 0x4, R4 ;  /* 0x000000040f067825 */ /* 0x044fe200078e0004 */
[----:B------:R-:W2:Y:S04]  /*0370*/  LDG.E R33, desc[UR8][R8.64] ;  /* 0x0000000808217981 */ /* 0x000ea8000c1e1900 */
[----:B------:R-:W2:Y:S04]  /*0380*/  LDG.E R34, desc[UR8][R6.64] ;  /* 0x0000000806227981 */ /* 0x000ea8000c1e1900 */
[----:B------:R-:W3:Y:S04]  /*0390*/  LDG.E R32, desc[UR8][R8.64+0x400] ;  /* 0x0004000808207981 */ /* 0x000ee8000c1e1900 */
[----:B------:R-:W3:Y:S04]  /*03a0*/  LDG.E R31, desc[UR8][R6.64+0x400] ;  /* 0x00040008061f7981 */ /* 0x000ee8000c1e1900 */
[----:B------:R-:W4:Y:S04]  /*03b0*/  LDG.E R28, desc[UR8][R8.64+0x800] ;  /* 0x00080008081c7981 */ /* 0x000f28000c1e1900 */
[----:B------:R-:W4:Y:S04]  /*03c0*/  LDG.E R25, desc[UR8][R6.64+0x800] ;  /* 0x0008000806197981 */ /* 0x000f28000c1e1900 */
[----:B------:R-:W5:Y:S04]  /*03d0*/  LDG.E R26, desc[UR8][R8.64+0xc00] ;  /* 0x000c0008081a7981 */ /* 0x000f68000c1e1900 */
[----:B------:R-:W5:Y:S04]  /*03e0*/  LDG.E R19, desc[UR8][R6.64+0xc00] ;  /* 0x000c000806137981 */ /* 0x000f68000c1e1900 */
[----:B------:R-:W5:Y:S04]  /*03f0*/  LDG.E R20, desc[UR8][R8.64+0x1000] ;  /* 0x0010000808147981 */ /* 0x000f68000c1e1900 */
[----:B------:R-:W5:Y:S04]  /*0400*/  LDG.E R17, desc[UR8][R6.64+0x1000] ;  /* 0x0010000806117981 */ /* 0x000f68000c1e1900 */
[----:B------:R-:W5:Y:S04]  /*0410*/  LDG.E R23, desc[UR8][R8.64+0x1400] ;  /* 0x0014000808177981 */ /* 0x000f68000c1e1900 */
[----:B------:R-:W5:Y:S04]  /*0420*/  LDG.E R24, desc[UR8][R6.64+0x1400] ;  /* 0x0014000806187981 */ /* 0x000f68000c1e1900 */
[----:B------:R-:W5:Y:S04]  /*0430*/  LDG.E R21, desc[UR8][R8.64+0x1800] ;  /* 0x0018000808157981 */ /* 0x000f68000c1e1900 */
[----:B------:R-:W5:Y:S04]  /*0440*/  LDG.E R22, desc[UR8][R6.64+0x1800] ;  /* 0x0018000806167981 */ /* 0x000f68000c1e1900 */
[----:B------:R0:W5:Y:S04]  /*0450*/  LDG.E R27, desc[UR8][R8.64+0x1c00] ;  /* 0x001c0008081b7981 */ /* 0x000168000c1e1900 */
[----:B------:R1:W5:Y:S01]  /*0460*/  LDG.E R30, desc[UR8][R6.64+0x1c00] ;  /* 0x001c0008061e7981 */ /* 0x000362000c1e1900 */
[----:B------:R-:W-:Y:S01]  /*0470*/  PRMT R36, R12, 0x7610, R36 ;  /* 0x000076100c247816 */ /* 0x000fe20000000024 */
[----:B------:R-:W-:Y:S01]  /*0480*/  VIADD R18, R18, 0x8 ;  /* 0x0000000812127836 */ /* 0x000fe20000000000 */
[C---:B------:R-:W-:Y:S01]  /*0490*/  IADD3 R29, P3, PT, R15.reuse, UR6, RZ ;  /* 0x000000060f1d7c10 */ /* 0x040fe2000ff7e0ff */
[----:B------:R-:W-:Y:S01]  /*04a0*/  VIADD R15, R15, 0x800 ;  /* 0x000008000f0f7836 */ /* 0x000fe20000000000 */
[----:B------:R-:W-:-:S03]  /*04b0*/  LOP3.LUT P5, RZ, R36, 0xff, RZ, 0xc0, !PT ;  /* 0x000000ff24ff7812 */ /* 0x000fc600078ac0ff */
[----:B------:R-:W-:Y:S01]  /*04c0*/  IMAD.X R12, RZ, RZ, UR7, P3 ;  /* 0x00000007ff0c7e24 */ /* 0x000fe200098e06ff */
[CC--:B--2---:R-:W-:Y:S02]  /*04d0*/  ISETP.NE.AND P0, PT, R33.reuse, R34.reuse, PT ;  /* 0x000000222100720c */ /* 0x0c4fe40003f05270 */
[----:B------:R-:W-:-:S07]  /*04e0*/  ISETP.NE.AND P2, PT, R33, R34, P5 ;  /* 0x000000222100720c */ /* 0x000fce0002f45270 */
[----:B------:R-:W-:Y:S02]  /*04f0*/  @!P5 SEL R36, RZ, 0x1, !P0 ;  /* 0x00000001ff24d807 */ /* 0x000fe40004000000 */
[----:B------:R-:W-:Y:S02]  /*0500*/  ISETP.LT.U32.AND P0, PT, R29, R10, PT ;  /* 0x0000000a1d00720c */ /* 0x000fe40003f01070 */
[----:B------:R-:W-:Y:S02]  /*0510*/  SEL R33, R36, 0x1, !P2 ;  /* 0x0000000124217807 */ /* 0x000fe40005000000 */
[----:B---3--:R-:W-:Y:S02]  /*0520*/  ISETP.NE.AND P6, PT, R32, R31, PT ;  /* 0x0000001f2000720c */ /* 0x008fe40003fc5270 */
[----:B------:R-:W-:Y:S02]  /*0530*/  LOP3.LUT P3, RZ, R33, 0xff, RZ, 0xc0, !PT ;  /* 0x000000ff21ff7812 */ /* 0x000fe4000786c0ff */
[----:B------:R-:W-:-:S02]  /*0540*/  ISETP.LT.AND.EX P0, PT, R12, R11, PT, P0 ;  /* 0x0000000b0c00720c */ /* 0x000fc40003f01300 */
[----:B------:R-:W-:Y:S02]  /*0550*/  ISETP.NE.AND P4, PT, R32, R31, P3 ;  /* 0x0000001f2000720c */ /* 0x000fe40001f85270 */
[CC--:B0-----:R-:W-:Y:S02]  /*0560*/  SEL R9, R29.reuse, R10.reuse, P0 ;  /* 0x0000000a1d097207 */ /* 0x0c1fe40000000000 */
[CC--:B------:R-:W-:Y:S02]  /*0570*/  SEL R8, R12.reuse, R11.reuse, P0 ;  /* 0x0000000b0c087207 */ /* 0x0c0fe40000000000 */
[----:B------:R-:W-:Y:S02]  /*0580*/  @!P2 SEL R9, R29, R10, !P5 ;  /* 0x0000000a1d09a207 */ /* 0x000fe40006800000 */
[----:B------:R-:W-:Y:S02]  /*0590*/  @!P2 SEL R8, R12, R11, !P5 ;  /* 0x0000000b0c08a207 */ /* 0x000fe40006800000 */
[----:B------:R-:W-:-:S02]  /*05a0*/  @!P3 SEL R33, RZ, 0x1, !P6 ;  /* 0x00000001ff21b807 */ /* 0x000fc40007000000 */
[----:B-1----:R-:W-:Y:S02]  /*05b0*/  IADD3 R6, P0, PT, R29, 0x100, RZ ;  /* 0x000001001d067810 */ /* 0x002fe40007f1e0ff */
[----:B------:R-:W-:Y:S02]  /*05c0*/  SEL R33, R33, 0x1, !P4 ;  /* 0x0000000121217807 */ /* 0x000fe40006000000 */
[----:B----4-:R-:W-:Y:S01]  /*05d0*/  ISETP.NE.AND P6, PT, R28, R25, PT ;  /* 0x000000191c00720c */ /* 0x010fe20003fc5270 */
[----:B------:R-:W-:Y:S01]  /*05e0*/  IMAD.X R7, RZ, RZ, R12, P0 ;  /* 0x000000ffff077224 */ /* 0x000fe200000e060c */
[----:B------:R-:W-:Y:S02]  /*05f0*/  LOP3.LUT P2, RZ, R33, 0xff, RZ, 0xc0, !PT ;  /* 0x000000ff21ff7812 */ /* 0x000fe4000784c0ff */
[----:B------:R-:W-:Y:S02]  /*0600*/  ISETP.LT.U32.AND P0, PT, R6, R9, PT ;  /* 0x000000090600720c */ /* 0x000fe40003f01070 */
[----:B------:R-:W-:-:S02]  /*0610*/  ISETP.NE.AND P5, PT, R28, R25, P2 ;  /* 0x000000191c00720c */ /* 0x000fc400017a5270 */
[----:B------:R-:W-:-:S04]  /*0620*/  ISETP.LT.AND.EX P0, PT, R7, R8, PT, P0 ;  /* 0x000000080700720c */ /* 0x000fc80003f01300 */
[CC--:B------:R-:W-:Y:S02]  /*0630*/  SEL R11, R6.reuse, R9.reuse, P0 ;  /* 0x00000009060b7207 */ /* 0x0c0fe40000000000 */
[-C--:B------:R-:W-:Y:S02]  /*0640*/  SEL R10, R7, R8.reuse, P0 ;  /* 0x00000008070a7207 */ /* 0x080fe40000000000 */
[----:B------:R-:W-:Y:S02]  /*0650*/  @!P2 SEL R33, RZ, 0x1, !P6 ;  /* 0x00000001ff21a807 */ /* 0x000fe40007000000 */
[----:B------:R-:W-:Y:S02]  /*0660*/  @!P4 SEL R11, R6, R9, !P3 ;  /* 0x00000009060bc207 */ /* 0x000fe40005800000 */
[----:B------:R-:W-:Y:S02]  /*0670*/  SEL R33, R33, 0x1, !P5 ;  /* 0x0000000121217807 */ /* 0x000fe40006800000 */
[----:B------:R-:W-:-:S02]  /*0680*/  @!P4 SEL R10, R7, R8, !P3 ;  /* 0x00000008070ac207 */ /* 0x000fc40005800000 */
[----:B------:R-:W-:Y:S02]  /*0690*/  LOP3.LUT P3, RZ, R33, 0xff, RZ, 0xc0, !PT ;  /* 0x000000ff21ff7812 */ /* 0x000fe4000786c0ff */
[----:B------:R-:W-:Y:S02]  /*06a0*/  IADD3 R6, P0, PT, R29, 0x200, RZ ;  /* 0x000002001d067810 */ /* 0x000fe40007f1e0ff */
[CC--:B-----5:R-:W-:Y:S02]  /*06b0*/  ISETP.NE.AND P6, PT, R26.reuse, R19.reuse, PT ;  /* 0x000000131a00720c */ /* 0x0e0fe40003fc5270 */
[----:B------:R-:W-:Y:S01]  /*06c0*/  ISETP.NE.AND P4, PT, R26, R19, P3 ;  /* 0x000000131a00720c */ /* 0x000fe20001f85270 */
[----:B------:R-:W-:Y:S01]  /*06d0*/  IMAD.X R7, RZ, RZ, R12, P0 ;  /* 0x000000ffff077224 */ /* 0x000fe200000e060c */
[----:B------:R-:W-:-:S04]  /*06e0*/  ISETP.LT.U32.AND P0, PT, R6, R11, PT ;  /* 0x0000000b0600720c */ /* 0x000fc80003f01070 */
[-C--:B------:R-:W-:Y:S02]  /*06f0*/  ISETP.LT.AND.EX P0, PT, R7, R10.reuse, PT, P0 ;  /* 0x0000000a0700720c */ /* 0x080fe40003f01300 */
[----:B------:R-:W-:Y:S02]  /*0700*/  @!P3 SEL R33, RZ, 0x1, !P6 ;  /* 0x00000001ff21b807 */ /* 0x000fe40007000000 */
[CC--:B------:R-:W-:Y:S02]  /*0710*/  SEL R9, R6.reuse, R11.reuse, P0 ;  /* 0x0000000b06097207 */ /* 0x0c0fe40000000000 */
[----:B------:R-:W-:Y:S02]  /*0720*/  SEL R33, R33, 0x1, !P4 ;  /* 0x0000000121217807 */ /* 0x000fe40006000000 */
[----:B------:R-:W-:Y:S02]  /*0730*/  @!P5 SEL R9, R6, R11, !P2 ;  /* 0x0000000b0609d207 */ /* 0x000fe40005000000 */
[----:B------:R-:W-:-:S02]  /*0740*/  SEL R8, R7, R10, P0 ;  /* 0x0000000a07087207 */ /* 0x000fc40000000000 */
[----:B------:R-:W-:Y:S02]  /*0750*/  IADD3 R6, P0, PT, R29, 0x300, RZ ;  /* 0x000003001d067810 */ /* 0x000fe40007f1e0ff */
[----:B------:R-:W-:Y:S02]  /*0760*/  @!P5 SEL R8, R7, R10, !P2 ;  /* 0x0000000a0708d207 */ /* 0x000fe40005000000 */
[----:B------:R-:W-:Y:S01]  /*0770*/  LOP3.LUT P2, RZ, R33, 0xff, RZ, 0xc0, !PT ;  /* 0x000000ff21ff7812 */ /* 0x000fe2000784c0ff */
[----:B------:R-:W-:Y:S01]  /*0780*/  IMAD.X R7, RZ, RZ, R12, P0 ;  /* 0x000000ffff077224 */ /* 0x000fe200000e060c */
[----:B------:R-:W-:Y:S02]  /*0790*/  ISETP.LT.U32.AND P0, PT, R6, R9, PT ;  /* 0x000000090600720c */ /* 0x000fe40003f01070 */
[----:B------:R-:W-:Y:S02]  /*07a0*/  ISETP.NE.AND P6, PT, R20, R17, PT ;  /* 0x000000111400720c */ /* 0x000fe40003fc5270 */
[----:B------:R-:W-:-:S02]  /*07b0*/  ISETP.LT.AND.EX P0, PT, R7, R8, PT, P0 ;  /* 0x000000080700720c */ /* 0x000fc40003f01300 */
[----:B------:R-:W-:Y:S02]  /*07c0*/  ISETP.NE.AND P5, PT, R20, R17, P2 ;  /* 0x000000111400720c */ /* 0x000fe400017a5270 */
[CC--:B------:R-:W-:Y:S02]  /*07d0*/  SEL R11, R6.reuse, R9.reuse, P0 ;  /* 0x00000009060b7207 */ /* 0x0c0fe40000000000 */
[----:B------:R-:W-:Y:S02]  /*07e0*/  @!P4 SEL R11, R6, R9, !P3 ;  /* 0x00000009060bc207 */ /* 0x000fe40005800000 */
[----:B------:R-:W-:Y:S02]  /*07f0*/  @!P2 SEL R33, RZ, 0x1, !P6 ;  /* 0x00000001ff21a807 */ /* 0x000fe40007000000 */
[----:B------:R-:W-:Y:S02]  /*0800*/  SEL R10, R7, R8, P0 ;  /* 0x00000008070a7207 */ /* 0x000fe40000000000 */
[----:B------:R-:W-:-:S02]  /*0810*/  IADD3 R6, P0, PT, R29, 0x400, RZ ;  /* 0x000004001d067810 */ /* 0x000fc40007f1e0ff */
[----:B------:R-:W-:Y:S02]  /*0820*/  SEL R33, R33, 0x1, !P5 ;  /* 0x0000000121217807 */ /* 0x000fe40006800000 */
[----:B------:R-:W-:Y:S01]  /*0830*/  @!P4 SEL R10, R7, R8, !P3 ;  /* 0x00000008070ac207 */ /* 0x000fe20005800000 */
[----:B------:R-:W-:Y:S01]  /*0840*/  IMAD.X R7, RZ, RZ, R12, P0 ;  /* 0x000000ffff077224 */ /* 0x000fe200000e060c */
[----:B------:R-:W-:Y:S02]  /*0850*/  ISETP.LT.U32.AND P0, PT, R6, R11, PT ;  /* 0x0000000b0600720c */ /* 0x000fe40003f01070 */
[----:B------:R-:W-:Y:S02]  /*0860*/  LOP3.LUT P3, RZ, R33, 0xff, RZ, 0xc0, !PT ;  /* 0x000000ff21ff7812 */ /* 0x000fe4000786c0ff */
[----:B------:R-:W-:Y:S02]  /*0870*/  ISETP.LT.AND.EX P0, PT, R7, R10, PT, P0 ;  /* 0x0000000a0700720c */ /* 0x000fe40003f01300 */
[----:B------:R-:W-:-:S02]  /*0880*/  ISETP.NE.AND P4, PT, R23, R24, P3 ;  /* 0x000000181700720c */ /* 0x000fc40001f85270 */
[CC--:B------:R-:W-:Y:S02]  /*0890*/  SEL R9, R6.reuse, R11.reuse, P0 ;  /* 0x0000000b06097207 */ /* 0x0c0fe40000000000 */
[----:B------:R-:W-:Y:S02]  /*08a0*/  SEL R8, R7, R10, P0 ;  /* 0x0000000a07087207 */ /* 0x000fe40000000000 */
[----:B------:R-:W-:Y:S02]  /*08b0*/  ISETP.NE.AND P0, PT, R23, R24, PT ;  /* 0x000000181700720c */ /* 0x000fe40003f05270 */
[----:B------:R-:W-:Y:S02]  /*08c0*/  @!P5 SEL R9, R6, R11, !P2 ;  /* 0x0000000b0609d207 */ /* 0x000fe40005000000 */
[----:B------:R-:W-:Y:S02]  /*08d0*/  IADD3 R6, P6, PT, R29, 0x500, RZ ;  /* 0x000005001d067810 */ /* 0x000fe40007fde0ff */
[----:B------:R-:W-:-:S02]  /*08e0*/  @!P3 SEL R33, RZ, 0x1, !P0 ;  /* 0x00000001ff21b807 */ /* 0x000fc40004000000 */
[----:B------:R-:W-:Y:S01]  /*08f0*/  @!P5 SEL R8, R7, R10, !P2 ;  /* 0x0000000a0708d207 */ /* 0x000fe20005000000 */
[----:B------:R-:W-:Y:S01]  /*0900*/  IMAD.X R7, RZ, RZ, R12, P6 ;  /* 0x000000ffff077224 */ /* 0x000fe200030e060c */
[CC--:B------:R-:W-:Y:S02]  /*0910*/  ISETP.LT.U32.AND P0, PT, R6.reuse, R9.reuse, PT ;  /* 0x000000090600720c */ /* 0x0c0fe40003f01070 */
[----:B------:R-:W-:Y:S02]  /*0920*/  SEL R33, R33, 0x1, !P4 ;  /* 0x0000000121217807 */ /* 0x000fe40006000000 */
[----:B------:R-:W-:Y:S02]  /*0930*/  ISETP.LT.AND.EX P0, PT, R7, R8, PT, P0 ;  /* 0x000000080700720c */ /* 0x000fe40003f01300 */
[----:B------:R-:W-:Y:S02]  /*0940*/  LOP3.LUT P2, RZ, R33, 0xff, RZ, 0xc0, !PT ;  /* 0x000000ff21ff7812 */ /* 0x000fe4000784c0ff */
[----:B------:R-:W-:-:S02]  /*0950*/  SEL R11, R6, R9, P0 ;  /* 0x00000009060b7207 */ /* 0x000fc40000000000 */
[-C--:B------:R-:W-:Y:S02]  /*0960*/  SEL R10, R7, R8.reuse, P0 ;  /* 0x00000008070a7207 */ /* 0x080fe40000000000 */
[----:B------:R-:W-:Y:S02]  /*0970*/  @!P4 SEL R11, R6, R9, !P3 ;  /* 0x00000009060bc207 */ /* 0x000fe40005800000 */
[----:B------:R-:W-:Y:S02]  /*0980*/  IADD3 R6, P0, PT, R29, 0x600, RZ ;  /* 0x000006001d067810 */ /* 0x000fe40007f1e0ff */
[----:B------:R-:W-:Y:S02]  /*0990*/  @!P4 SEL R10, R7, R8, !P3 ;  /* 0x00000008070ac207 */ /* 0x000fe40005800000 */
[CC--:B------:R-:W-:Y:S01]  /*09a0*/  ISETP.NE.AND P4, PT, R21.reuse, R22.reuse, P2 ;  /* 0x000000161500720c */ /* 0x0c0fe20001785270 */
[----:B------:R-:W-:Y:S01]  /*09b0*/  IMAD.X R9, RZ, RZ, R12, P0 ;  /* 0x000000ffff097224 */ /* 0x000fe200000e060c */
[----:B------:R-:W-:-:S02]  /*09c0*/  ISETP.NE.AND P3, PT, R21, R22, PT ;  /* 0x000000161500720c */ /* 0x000fc40003f65270 */
[CC--:B------:R-:W-:Y:S02]  /*09d0*/  ISETP.LT.U32.AND P0, PT, R6.reuse, R11.reuse, PT ;  /* 0x0000000b0600720c */ /* 0x0c0fe40003f01070 */
[----:B------:R-:W-:Y:S02]  /*09e0*/  @!P2 SEL R33, RZ, 0x1, !P3 ;  /* 0x00000001ff21a807 */ /* 0x000fe40005800000 */
[----:B------:R-:W-:Y:S02]  /*09f0*/  ISETP.LT.AND.EX P0, PT, R9, R10, PT, P0 ;  /* 0x0000000a0900720c */ /* 0x000fe40003f01300 */
[----:B------:R-:W-:Y:S02]  /*0a00*/  SEL R33, R33, 0x1, !P4 ;  /* 0x0000000121217807 */ /* 0x000fe40006000000 */
[----:B------:R-:W-:Y:S02]  /*0a10*/  IADD3 R29, P5, PT, R29, 0x700, RZ ;  /* 0x000007001d1d7810 */ /* 0x000fe40007fbe0ff */
[----:B------:R-:W-:-:S02]  /*0a20*/  SEL R8, R6, R11, P0 ;  /* 0x0000000b06087207 */ /* 0x000fc40000000000 */
[----:B------:R-:W-:Y:S02]  /*0a30*/  LOP3.LUT P3, RZ, R33, 0xff, RZ, 0xc0, !PT ;  /* 0x000000ff21ff7812 */ /* 0x000fe4000786c0ff */
[----:B------:R-:W-:Y:S01]  /*0a40*/  @!P4 SEL R8, R6, R11, !P2 ;  /* 0x0000000b0608c207 */ /* 0x000fe20005000000 */
[----:B------:R-:W-:Y:S01]  /*0a50*/  IMAD.X R6, RZ, RZ, R12, P5 ;  /* 0x000000ffff067224 */ /* 0x000fe200028e060c */
[CC--:B------:R-:W-:Y:S02]  /*0a60*/  SEL R7, R9.reuse, R10.reuse, P0 ;  /* 0x0000000a09077207 */ /* 0x0c0fe40000000000 */
[----:B------:R-:W-:Y:S02]  /*0a70*/  ISETP.NE.AND P5, PT, R18, RZ, PT ;  /* 0x000000ff1200720c */ /* 0x000fe40003fa5270 */
[----:B------:R-:W-:Y:S02]  /*0a80*/  @!P4 SEL R7, R9, R10, !P2 ;  /* 0x0000000a0907c207 */ /* 0x000fe40005000000 */
[----:B------:R-:W-:-:S02]  /*0a90*/  ISETP.NE.AND P4, PT, R27, R30, P3 ;  /* 0x0000001e1b00720c */ /* 0x000fc40001f85270 */
[----:B------:R-:W-:Y:S02]  /*0aa0*/  ISETP.LT.U32.AND P0, PT, R29, R8, PT ;  /* 0x000000081d00720c */ /* 0x000fe40003f01070 */
[----:B------:R-:W-:Y:S02]  /*0ab0*/  ISETP.NE.AND P2, PT, R27, R30, PT ;  /* 0x0000001e1b00720c */ /* 0x000fe40003f45270 */
[CC--:B------:R-:W-:Y:S02]  /*0ac0*/  ISETP.LT.AND.EX P0, PT, R6.reuse, R7.reuse, PT, P0 ;  /* 0x000000070600720c */ /* 0x0c0fe40003f01300 */
[----:B------:R-:W-:Y:S02]  /*0ad0*/  @!P3 SEL R33, RZ, 0x1, !P2 ;  /* 0x00000001ff21b807 */ /* 0x000fe40005000000 */
[----:B------:R-:W-:Y:S02]  /*0ae0*/  SEL R10, R29, R8, P0 ;  /* 0x000000081d0a7207 */ /* 0x000fe40000000000 */
[----:B------:R-:W-:-:S02]  /*0af0*/  SEL R11, R6, R7, P0 ;  /* 0x00000007060b7207 */ /* 0x000fc40000000000 */
[----:B------:R-:W-:Y:S02]  /*0b00*/  SEL R12, R33, 0x1, !P4 ;  /* 0x00000001210c7807 */ /* 0x000fe40006000000 */
[----:B------:R-:W-:Y:S02]  /*0b10*/  @!P4 SEL R10, R29, R8, !P3 ;  /* 0x000000081d0ac207 */ /* 0x000fe40005800000 */
[----:B------:R-:W-:Y:S01]  /*0b20*/  @!P4 SEL R11, R6, R7, !P3 ;  /* 0x00000007060bc207 */ /* 0x000fe20005800000 */
[----:B------:R-:W-:Y:S06]  /*0b30*/  @P5 BRA `(.L_x_765) ;  /* 0xfffffff800045947 */ /* 0x000fec000383ffff */
.L_x_764:
[----:B------:R-:W-:Y:S05]  /*0b40*/  BSYNC.RECONVERGENT B2 ;  /* 0x0000000000027941 */ /* 0x000fea0003800200 */
.L_x_763:
[----:B------:R-:W-:Y:S05]  /*0b50*/  @!P1 BRA `(.L_x_762) ;  /* 0x0000000800309947 */ /* 0x000fea0003800000 */
[----:B------:R-:W-:Y:S01]  /*0b60*/  ISETP.GE.U32.AND P0, PT, R35, 0x4, PT ;  /* 0x000000042300780c */ /* 0x000fe20003f06070 */
[----:B------:R-:W-:Y:S01]  /*0b70*/  BSSY.RECONVERGENT B2, `(.L_x_766) ;  /* 0x0000048000027945 */ /* 0x000fe20003800200 */
[----:B------:R-:W-:-:S11]  /*0b80*/  LOP3.LUT P1, R16, R16, 0x3, RZ, 0xc0, !PT ;  /* 0x0000000310107812 */ /* 0x000fd6000782c0ff */
[----:B------:R-:W-:Y:S05]  /*0b90*/  @!P0 BRA `(.L_x_767) ;  /* 0x0000000400148947 */ /* 0x000fea0003800000 */
[----:B------:R-:W0:Y:S01]  /*0ba0*/  LDC.64 R4, c[0x0][0x380] ;  /* 0x0000e000ff047b82 */ /* 0x000e220000000a00 */
[----:B------:R-:W2:Y:S07]  /*0bb0*/  LDCU.64 UR10, c[0x0][0x3a0] ;  /* 0x00007400ff0a77ac */ /* 0x000eae0008000a00 */
[----:B------:R-:W3:Y:S01]  /*0bc0*/  LDC.64 R6, c[0x0][0x388] ;  /* 0x0000e200ff067b82 */ /* 0x000ee20000000a00 */
[----:B0-----:R-:W-:-:S05]  /*0bd0*/  IMAD.WIDE.U32 R4, R15, 0x4, R4 ;  /* 0x000000040f047825 */ /* 0x001fca00078e0004 */
[----:B------:R-:W4:Y:S01]  /*0be0*/  LDG.E R3, desc[UR8][R4.64] ;  /* 0x0000000804037981 */ /* 0x000f22000c1e1900 */
[----:B---3--:R-:W-:-:S03]  /*0bf0*/  IMAD.WIDE.U32 R6, R15, 0x4, R6 ;  /* 0x000000040f067825 */ /* 0x008fc600078e0006 */
[----:B------:R-:W3:Y:S04]  /*0c00*/  LDG.E R9, desc[UR8][R4.64+0x400] ;  /* 0x0004000804097981 */ /* 0x000ee8000c1e1900 */
[----:B------:R-:W4:Y:S04]  /*0c10*/  LDG.E R8, desc[UR8][R6.64] ;  /* 0x0000000806087981 */ /* 0x000f28000c1e1900 */
[----:B------:R-:W3:Y:S04]  /*0c20*/  LDG.E R18, desc[UR8][R6.64+0x400] ;  /* 0x0004000806127981 */ /* 0x000ee8000c1e1900 */
[----:B------:R-:W5:Y:S04]  /*0c30*/  LDG.E R17, desc[UR8][R4.64+0x800] ;  /* 0x0008000804117981 */ /* 0x000f68000c1e1900 */
[----:B------:R-:W5:Y:S04]  /*0c40*/  LDG.E R20, desc[UR8][R6.64+0x800] ;  /* 0x0008000806147981 */ /* 0x000f68000c1e1900 */
[----:B------:R-:W5:Y:S04]  /*0c50*/  LDG.E R2, desc[UR8][R4.64+0xc00] ;  /* 0x000c000804027981 */ /* 0x000f68000c1e1900 */
[----:B------:R0:W5:Y:S01]  /*0c60*/  LDG.E R19, desc[UR8][R6.64+0xc00] ;  /* 0x000c000806137981 */ /* 0x000162000c1e1900 */
[----:B------:R-:W-:-:S02]  /*0c70*/  LOP3.LUT P3, RZ, R12, 0xff, RZ, 0xc0, !PT ;  /* 0x000000ff0cff7812 */ /* 0x000fc4000786c0ff */
[----:B--2---:R-:W-:Y:S02]  /*0c80*/  IADD3 R21, P2, PT, R15, UR10, RZ ;  /* 0x0000000a0f157c10 */ /* 0x004fe4000ff5e0ff */
[CC--:B----4-:R-:W-:Y:S02]  /*0c90*/  ISETP.NE.AND P0, PT, R3.reuse, R8.reuse, PT ;  /* 0x000000080300720c */ /* 0x0d0fe40003f05270 */
[----:B------:R-:W-:-:S07]  /*0ca0*/  ISETP.NE.AND P4, PT, R3, R8, P3 ;  /* 0x000000080300720c */ /* 0x000fce0001f85270 */
[----:B------:R-:W-:Y:S01]  /*0cb0*/  @!P3 SEL R12, RZ, 0x1, !P0 ;  /* 0x00000001ff0cb807 */ /* 0x000fe20004000000 */
[----:B------:R-:W-:-:S03]  /*0cc0*/  IMAD.X R8, RZ, RZ, UR11, P2 ;  /* 0x0000000bff087e24 */ /* 0x000fc600090e06ff */
[----:B------:R-:W-:Y:S02]  /*0cd0*/  SEL R12, R12, 0x1, !P4 ;  /* 0x000000010c0c7807 */ /* 0x000fe40006000000 */
[----:B------:R-:W-:Y:S02]  /*0ce0*/  ISETP.LT.U32.AND P0, PT, R21, R10, PT ;  /* 0x0000000a1500720c */ /* 0x000fe40003f01070 */
[----:B------:R-:W-:Y:S02]  /*0cf0*/  LOP3.LUT P2, RZ, R12, 0xff, RZ, 0xc0, !PT ;  /* 0x000000ff0cff7812 */ /* 0x000fe4000784c0ff */
[----:B------:R-:W-:Y:S01]  /*0d00*/  ISETP.LT.AND.EX P0, PT, R8, R11, PT, P0 ;  /* 0x0000000b0800720c */ /* 0x000fe20003f01300 */
[----:B------:R-:W-:-:S03]  /*0d10*/  VIADD R3, R15, 0x100 ;  /* 0x000001000f037836 */ /* 0x000fc60000000000 */
[----:B0-----:R-:W-:Y:S02]  /*0d20*/  SEL R7, R21, R10, P0 ;  /* 0x0000000a15077207 */ /* 0x001fe40000000000 */
[CC--:B------:R-:W-:Y:S02]  /*0d30*/  SEL R6, R8.reuse, R11.reuse, P0 ;  /* 0x0000000b08067207 */ /* 0x0c0fe40000000000 */
[----:B---3--:R-:W-:Y:S02]  /*0d40*/  ISETP.NE.AND P0, PT, R9, R18, PT ;  /* 0x000000120900720c */ /* 0x008fe40003f05270 */
[----:B------:R-:W-:Y:S02]  /*0d50*/  @!P4 SEL R7, R21, R10, !P3 ;  /* 0x0000000a1507c207 */ /* 0x000fe40005800000 */
[----:B------:R-:W-:Y:S02]  /*0d60*/  @!P4 SEL R6, R8, R11, !P3 ;  /* 0x0000000b0806c207 */ /* 0x000fe40005800000 */
[----:B------:R-:W-:-:S02]  /*0d70*/  ISETP.NE.AND P4, PT, R9, R18, P2 ;  /* 0x000000120900720c */ /* 0x000fc40001785270 */
[----:B------:R-:W-:Y:S02]  /*0d80*/  @!P2 SEL R12, RZ, 0x1, !P0 ;  /* 0x00000001ff0ca807 */ /* 0x000fe40004000000 */
[----:B------:R-:W-:Y:S02]  /*0d90*/  IADD3 R4, P5, PT, R3, UR10, RZ ;  /* 0x0000000a03047c10 */ /* 0x000fe4000ffbe0ff */
[----:B------:R-:W-:Y:S02]  /*0da0*/  SEL R12, R12, 0x1, !P4 ;  /* 0x000000010c0c7807 */ /* 0x000fe40006000000 */
[----:B------:R-:W-:Y:S01]  /*0db0*/  ISETP.LT.U32.AND P0, PT, R4, R7, PT ;  /* 0x000000070400720c */ /* 0x000fe20003f01070 */
[----:B------:R-:W-:Y:S01]  /*0dc0*/  IMAD.X R5, RZ, RZ, UR11, P5 ;  /* 0x0000000bff057e24 */ /* 0x000fe2000a8e06ff */
[----:B------:R-:W-:Y:S01]  /*0dd0*/  LOP3.LUT P3, RZ, R12, 0xff, RZ, 0xc0, !PT ;  /* 0x000000ff0cff7812 */ /* 0x000fe2000786c0ff */
[----:B------:R-:W-:-:S03]  /*0de0*/  VIADD R3, R15, 0x200 ;  /* 0x000002000f037836 */ /* 0x000fc60000000000 */
[----:B------:R-:W-:-:S04]  /*0df0*/  ISETP.LT.AND.EX P0, PT, R5, R6, PT, P0 ;  /* 0x000000060500720c */ /* 0x000fc80003f01300 */
[CC--:B------:R-:W-:Y:S02]  /*0e00*/  SEL R9, R4.reuse, R7.reuse, P0 ;  /* 0x0000000704097207 */ /* 0x0c0fe40000000000 */
[CC--:B------:R-:W-:Y:S02]  /*0e10*/  SEL R8, R5.reuse, R6.reuse, P0 ;  /* 0x0000000605087207 */ /* 0x0c0fe40000000000 */
[----:B------:R-:W-:Y:S02]  /*0e20*/  @!P4 SEL R9, R4, R7, !P2 ;  /* 0x000000070409c207 */ /* 0x000fe40005000000 */
[----:B------:R-:W-:Y:S02]  /*0e30*/  @!P4 SEL R8, R5, R6, !P2 ;  /* 0x000000060508c207 */ /* 0x000fe40005000000 */
[----:B------:R-:W-:Y:S02]  /*0e40*/  IADD3 R4, P0, PT, R3, UR10, RZ ;  /* 0x0000000a03047c10 */ /* 0x000fe4000ff1e0ff */
[----:B-----5:R-:W-:-:S02]  /*0e50*/  ISETP.NE.AND P2, PT, R17, R20, PT ;  /* 0x000000141100720c */ /* 0x020fc40003f45270 */
[----:B------:R-:W-:Y:S01]  /*0e60*/  ISETP.NE.AND P4, PT, R17, R20, P3 ;  /* 0x000000141100720c */ /* 0x000fe20001f85270 */
[----:B------:R-:W-:Y:S01]  /*0e70*/  IMAD.X R7, RZ, RZ, UR11, P0 ;  /* 0x0000000bff077e24 */ /* 0x000fe200080e06ff */
[----:B------:R-:W-:Y:S02]  /*0e80*/  @!P3 SEL R12, RZ, 0x1, !P2 ;  /* 0x00000001ff0cb807 */ /* 0x000fe40005000000 */
[----:B------:R-:W-:Y:S01]  /*0e90*/  ISETP.LT.U32.AND P0, PT, R4, R9, PT ;  /* 0x000000090400720c */ /* 0x000fe20003f01070 */
[----:B------:R-:W-:Y:S01]  /*0ea0*/  VIADD R3, R15, 0x300 ;  /* 0x000003000f037836 */ /* 0x000fe20000000000 */
[----:B------:R-:W-:Y:S02]  /*0eb0*/  SEL R12, R12, 0x1, !P4 ;  /* 0x000000010c0c7807 */ /* 0x000fe40006000000 */
[----:B------:R-:W-:Y:S02]  /*0ec0*/  ISETP.LT.AND.EX P0, PT, R7, R8, PT, P0 ;  /* 0x000000080700720c */ /* 0x000fe40003f01300 */
[----:B------:R-:W-:-:S02]  /*0ed0*/  LOP3.LUT P2, RZ, R12, 0xff, RZ, 0xc0, !PT ;  /* 0x000000ff0cff7812 */ /* 0x000fc4000784c0ff */
[----:B------:R-:W-:Y:S02]  /*0ee0*/  IADD3 R3, P5, PT, R3, UR10, RZ ;  /* 0x0000000a03037c10 */ /* 0x000fe4000ffbe0ff */
[CC--:B------:R-:W-:Y:S02]  /*0ef0*/  SEL R6, R4.reuse, R9.reuse, P0 ;  /* 0x0000000904067207 */ /* 0x0c0fe40000000000 */
[CC--:B------:R-:W-:Y:S02]  /*0f00*/  SEL R5, R7.reuse, R8.reuse, P0 ;  /* 0x0000000807057207 */ /* 0x0c0fe40000000000 */
[----:B------:R-:W-:Y:S02]  /*0f10*/  @!P4 SEL R6, R4, R9, !P3 ;  /* 0x000000090406c207 */ /* 0x000fe40005800000 */
[----:B------:R-:W-:Y:S02]  /*0f20*/  @!P4 SEL R5, R7, R8, !P3 ;  /* 0x000000080705c207 */ /* 0x000fe40005800000 */
[----:B------:R-:W-:Y:S01]  /*0f30*/  ISETP.NE.AND P4, PT, R2, R19, P2 ;  /* 0x000000130200720c */ /* 0x000fe20001785270 */
[----:B------:R-:W-:Y:S01]  /*0f40*/  IMAD.X R4, RZ, RZ, UR11, P5 ;  /* 0x0000000bff047e24 */ /* 0x000fe2000a8e06ff */
        /* <DEDUP_REMOVED lines=9> */
[----:B------:R-:W-:-:S07]  /*0fe0*/  @!P4 SEL R11, R4, R5, !P2 ;  /* 0x00000005040bc207 */ /* 0x000fce0005000000 */
.L_x_767:
[----:B------:R-:W-:Y:S05]  /*0ff0*/  BSYNC.RECONVERGENT B2 ;  /* 0x0000000000027941 */ /* 0x000fea0003800200 */
.L_x_766:
[----:B------:R-:W-:Y:S05]  /*1000*/  @!P1 BRA `(.L_x_762) ;  /* 0x0000000400049947 */ /* 0x000fea0003800000 */
[----:B------:R-:W-:Y:S01]  /*1010*/  ISETP.NE.AND P0, PT, R16, 0x1, PT ;  /* 0x000000011000780c */ /* 0x000fe20003f05270 */
[----:B------:R-:W-:Y:S01]  /*1020*/  BSSY.RECONVERGENT B2, `(.L_x_768) ;  /* 0x0000028000027945 */ /* 0x000fe20003800200 */
[----:B------:R-:W-:-:S11]  /*1030*/  LOP3.LUT P1, RZ, R14, 0x100, RZ, 0xc0, !PT ;  /* 0x000001000eff7812 */ /* 0x000fd6000782c0ff */
        /* <DEDUP_REMOVED lines=9> */
[----:B------:R0:W3:Y:S01]  /*10d0*/  LDG.E R17, desc[UR8][R4.64+0x400] ;  /* 0x0004000804117981 */ /* 0x0000e2000c1e1900 */
[----:B------:R-:W-:Y:S02]  /*10e0*/  LOP3.LUT P2, RZ, R12, 0xff, RZ, 0xc0, !PT ;  /* 0x000000ff0cff7812 */ /* 0x000fe4000784c0ff */
[C---:B--2---:R-:W-:Y:S01]  /*10f0*/  IADD3 R7, P4, PT, R15.reuse, UR10, RZ ;  /* 0x0000000a0f077c10 */ /* 0x044fe2000ff9e0ff */
[----:B------:R-:W-:-:S03]  /*1100*/  VIADD R8, R15, 0x100 ;  /* 0x000001000f087836 */ /* 0x000fc60000000000 */
[----:B------:R-:W-:Y:S01]  /*1110*/  ISETP.LT.U32.AND P0, PT, R7, R10, PT ;  /* 0x0000000a0700720c */ /* 0x000fe20003f01070 */
[----:B------:R-:W-:Y:S01]  /*1120*/  VIADD R15, R15, 0x200 ;  /* 0x000002000f0f7836 */ /* 0x000fe20000000000 */
[CC--:B----4-:R-:W-:Y:S02]  /*1130*/  ISETP.NE.AND P5, PT, R6.reuse, R9.reuse, PT ;  /* 0x000000090600720c */ /* 0x0d0fe40003fa5270 */
[----:B------:R-:W-:Y:S01]  /*1140*/  ISETP.NE.AND P3, PT, R6, R9, P2 ;  /* 0x000000090600720c */ /* 0x000fe20001765270 */
[----:B------:R-:W-:Y:S02]  /*1150*/  IMAD.X R6, RZ, RZ, UR11, P4 ;  /* 0x0000000bff067e24 */ /* 0x000fe4000a0e06ff */
[----:B------:R-:W-:-:S04]  /*1160*/  @!P2 SEL R12, RZ, 0x1, !P5 ;  /* 0x00000001ff0ca807 */ /* 0x000fc80006800000 */
[----:B------:R-:W-:Y:S02]  /*1170*/  SEL R12, R12, 0x1, !P3 ;  /* 0x000000010c0c7807 */ /* 0x000fe40005800000 */
[-C--:B------:R-:W-:Y:S02]  /*1180*/  ISETP.LT.AND.EX P0, PT, R6, R11.reuse, PT, P0 ;  /* 0x0000000b0600720c */ /* 0x080fe40003f01300 */
[----:B------:R-:W-:Y:S02]  /*1190*/  LOP3.LUT P4, RZ, R12, 0xff, RZ, 0xc0, !PT ;  /* 0x000000ff0cff7812 */ /* 0x000fe4000788c0ff */
[----:B0-----:R-:W-:Y:S02]  /*11a0*/  IADD3 R5, P5, PT, R8, UR10, RZ ;  /* 0x0000000a08057c10 */ /* 0x001fe4000ffbe0ff */
[----:B------:R-:W-:Y:S02]  /*11b0*/  SEL R2, R7, R10, P0 ;  /* 0x0000000a07027207 */ /* 0x000fe40000000000 */
[----:B------:R-:W-:-:S02]  /*11c0*/  SEL R3, R6, R11, P0 ;  /* 0x0000000b06037207 */ /* 0x000fc40000000000 */
[----:B------:R-:W-:Y:S02]  /*11d0*/  @!P3 SEL R2, R7, R10, !P2 ;  /* 0x0000000a0702b207 */ /* 0x000fe40005000000 */
[----:B------:R-:W-:Y:S02]  /*11e0*/  @!P3 SEL R3, R6, R11, !P2 ;  /* 0x0000000b0603b207 */ /* 0x000fe40005000000 */
[CC--:B---3--:R-:W-:Y:S01]  /*11f0*/  ISETP.NE.AND P3, PT, R14.reuse, R17.reuse, P4 ;  /* 0x000000110e00720c */ /* 0x0c8fe20002765270 */
[----:B------:R-:W-:Y:S01]  /*1200*/  IMAD.X R4, RZ, RZ, UR11, P5 ;  /* 0x0000000bff047e24 */ /* 0x000fe2000a8e06ff */
        /* <DEDUP_REMOVED lines=9> */
.L_x_769:
[----:B------:R-:W-:Y:S05]  /*12a0*/  BSYNC.RECONVERGENT B2 ;  /* 0x0000000000027941 */ /* 0x000fea0003800200 */
.L_x_768:
[----:B------:R-:W-:Y:S05]  /*12b0*/  @P1 BRA `(.L_x_762) ;  /* 0x0000000000581947 */ /* 0x000fea0003800000 */
[----:B------:R-:W0:Y:S01]  /*12c0*/  LDC.64 R2, c[0x0][0x380] ;  /* 0x0000e000ff027b82 */ /* 0x000e220000000a00 */
[----:B------:R-:W2:Y:S07]  /*12d0*/  LDCU.64 UR10, c[0x0][0x3a0] ;  /* 0x00007400ff0a77ac */ /* 0x000eae0008000a00 */
[----:B------:R-:W3:Y:S01]  /*12e0*/  LDC.64 R4, c[0x0][0x388] ;  /* 0x0000e200ff047b82 */ /* 0x000ee20000000a00 */
[----:B0-----:R-:W-:-:S06]  /*12f0*/  IMAD.WIDE.U32 R2, R15, 0x4, R2 ;  /* 0x000000040f027825 */ /* 0x001fcc00078e0002 */
[----:B------:R-:W4:Y:S01]  /*1300*/  LDG.E R2, desc[UR8][R2.64] ;  /* 0x0000000802027981 */ /* 0x000f22000c1e1900 */
[----:B---3--:R-:W-:-:S06]  /*1310*/  IMAD.WIDE.U32 R4, R15, 0x4, R4 ;  /* 0x000000040f047825 */ /* 0x008fcc00078e0004 */
[----:B------:R-:W4:Y:S01]  /*1320*/  LDG.E R5, desc[UR8][R4.64] ;  /* 0x0000000804057981 */ /* 0x000f22000c1e1900 */
[----:B------:R-:W-:Y:S02]  /*1330*/  LOP3.LUT P3, RZ, R12, 0xff, RZ, 0xc0, !PT ;  /* 0x000000ff0cff7812 */ /* 0x000fe4000786c0ff */
[----:B--2---:R-:W-:-:S05]  /*1340*/  IADD3 R7, P0, PT, R15, UR10, RZ ;  /* 0x0000000a0f077c10 */ /* 0x004fca000ff1e0ff */
[----:B------:R-:W-:Y:S01]  /*1350*/  IMAD.X R8, RZ, RZ, UR11, P0 ;  /* 0x0000000bff087e24 */ /* 0x000fe200080e06ff */
[----:B------:R-:W-:-:S04]  /*1360*/  ISETP.LT.U32.AND P0, PT, R7, R10, PT ;  /* 0x0000000a0700720c */ /* 0x000fc80003f01070 */
[----:B------:R-:W-:-:S04]  /*1370*/  ISETP.LT.AND.EX P0, PT, R8, R11, PT, P0 ;  /* 0x0000000b0800720c */ /* 0x000fc80003f01300 */
[----:B------:R-:W-:Y:S02]  /*1380*/  SEL R6, R7, R10, P0 ;  /* 0x0000000a07067207 */ /* 0x000fe40000000000 */
[CC--:B----4-:R-:W-:Y:S02]  /*1390*/  ISETP.NE.AND P2, PT, R2.reuse, R5.reuse, P3 ;  /* 0x000000050200720c */ /* 0x0d0fe40001f45270 */
[----:B------:R-:W-:Y:S02]  /*13a0*/  ISETP.NE.AND P1, PT, R2, R5, PT ;  /* 0x000000050200720c */ /* 0x000fe40003f25270 */
[----:B------:R-:W-:Y:S02]  /*13b0*/  SEL R2, R8, R11, P0 ;  /* 0x0000000b08027207 */ /* 0x000fe40000000000 */
[----:B------:R-:W-:-:S07]  /*13c0*/  @!P3 SEL R12, RZ, 0x1, !P1 ;  /* 0x00000001ff0cb807 */ /* 0x000fce0004800000 */
[----:B------:R-:W-:Y:S02]  /*13d0*/  @!P2 SEL R6, R7, R10, !P3 ;  /* 0x0000000a0706a207 */ /* 0x000fe40005800000 */
[----:B------:R-:W-:Y:S02]  /*13e0*/  @!P2 SEL R2, R8, R11, !P3 ;  /* 0x0000000b0802a207 */ /* 0x000fe40005800000 */
[----:B------:R-:W-:Y:S01]  /*13f0*/  SEL R12, R12, 0x1, !P2 ;  /* 0x000000010c0c7807 */ /* 0x000fe20005000000 */
[----:B------:R-:W-:Y:S02]  /*1400*/  IMAD.MOV.U32 R10, RZ, RZ, R6 ;  /* 0x000000ffff0a7224 */ /* 0x000fe400078e0006 */
[----:B------:R-:W-:-:S07]  /*1410*/  IMAD.MOV.U32 R11, RZ, RZ, R2 ;  /* 0x000000ffff0b7224 */ /* 0x000fce00078e0002 */
.L_x_762:
[----:B------:R-:W-:Y:S05]  /*1420*/  BSYNC.RECONVERGENT B1 ;  /* 0x0000000000017941 */ /* 0x000fea0003800200 */
.L_x_761:
[----:B------:R-:W-:-:S04]  /*1430*/  UISETP.GE.U32.AND UP0, UPT, UR4, 0x100, UPT ;  /* 0x000001000400788c */ /* 0x000fc8000bf06070 */
[----:B------:R-:W-:-:S09]  /*1440*/  UISETP.GE.U32.AND.EX UP0, UPT, UR5, URZ, UPT, UP0 ;  /* 0x000000ff0500728c */ /* 0x000fd2000bf06100 */
[----:B------:R-:W-:Y:S05]  /*1450*/  BRA.U !UP0, `(.L_x_770) ;  /* 0x0000000d083c7547 */ /* 0x000fea000b800000 */
[----:B------:R-:W0:Y:S01]  /*1460*/  S2R R6, SR_LANEID ;  /* 0x0000000000067919 */ /* 0x000e220000000000 */
[----:B------:R-:W-:Y:S01]  /*1470*/  LOP3.LUT R2, R12, 0xff, RZ, 0xc0, !PT ;  /* 0x000000ff0c027812 */ /* 0x000fe200078ec0ff */
[----:B------:R-:W-:Y:S01]  /*1480*/  BSSY.RECONVERGENT B1, `(.L_x_771) ;  /* 0x0000016000017945 */ /* 0x000fe20003800200 */
[----:B------:R2:W3:Y:S04]  /*1490*/  SHFL.DOWN PT, R5, R10, 0x1, 0x1f ;  /* 0x08201f000a057f89 */ /* 0x0004e800000e0000 */
[----:B------:R2:W4:Y:S04]  /*14a0*/  SHFL.DOWN PT, R4, R11, 0x1, 0x1f ;  /* 0x08201f000b047f89 */ /* 0x00052800000e0000 */
[----:B------:R2:W1:Y:S01]  /*14b0*/  SHFL.DOWN PT, R3, R2, 0x1, 0x1f ;  /* 0x08201f0002037f89 */ /* 0x00046200000e0000 */
        /* <DEDUP_REMOVED lines=18> */
.L_x_772:
[----:B------:R-:W-:Y:S05]  /*15e0*/  BSYNC.RECONVERGENT B1 ;  /* 0x0000000000017941 */ /* 0x000fea0003800200 */
.L_x_771:
        /* <DEDUP_REMOVED lines=23> */
.L_x_774:
[----:B------:R-:W-:Y:S05]  /*1760*/  BSYNC.RECONVERGENT B1 ;  /* 0x0000000000017941 */ /* 0x000fea0003800200 */
.L_x_773:
        /* <DEDUP_REMOVED lines=20> */
.L_x_776:
[----:B------:R-:W-:Y:S05]  /*18b0*/  BSYNC.RECONVERGENT B1 ;  /* 0x0000000000017941 */ /* 0x000fea0003800200 */
.L_x_775:
        /* <DEDUP_REMOVED lines=20> */
.L_x_778:
[----:B------:R-:W-:Y:S05]  /*1a00*/  BSYNC.RECONVERGENT B1 ;  /* 0x0000000000017941 */ /* 0x000fea0003800200 */
.L_x_777:
        /* <DEDUP_REMOVED lines=20> */
.L_x_780:
[----:B------:R-:W-:Y:S05]  /*1b50*/  BSYNC.RECONVERGENT B1 ;  /* 0x0000000000017941 */ /* 0x000fea0003800200 */
.L_x_779:
        /* <DEDUP_REMOVED lines=10> */
.L_x_782:
[----:B------:R-:W-:Y:S05]  /*1c00*/  BSYNC.RECONVERGENT B1 ;  /* 0x0000000000017941 */ /* 0x000fea0003800200 */
.L_x_781:
        /* <DEDUP_REMOVED lines=8> */
[----:B--2-4-:R-:W2:Y:S04]  /*1c90*/  LDS.64 R4, [UR6+0x20] ;  /* 0x00002006ff047984 */ /* 0x014ea80008000a00 */
[----:B------:R-:W4:Y:S04]  /*1ca0*/  LDS.U8 R16, [UR6+0x28] ;  /* 0x00002806ff107984 */ /* 0x000f280008000000 */
[----:B------:R-:W1:Y:S04]  /*1cb0*/  LDS.64 R8, [UR6+0x30] ;  /* 0x00003006ff087984 */ /* 0x000e680008000a00 */
[----:B------:R-:W1:Y:S04]  /*1cc0*/  LDS.U8 R17, [UR6+0x38] ;  /* 0x00003806ff117984 */ /* 0x000e680008000000 */
[----:B------:R-:W1:Y:S04]  /*1cd0*/  LDS.64 R6, [UR6+0x40] ;  /* 0x00004006ff067984 */ /* 0x000e680008000a00 */
[----:B------:R-:W1:Y:S04]  /*1ce0*/  LDS.U8 R18, [UR6+0x48] ;  /* 0x00004806ff127984 */ /* 0x000e680008000000 */
[----:B0-----:R-:W0:Y:S01]  /*1cf0*/  LDS.64 R2, [UR6+0x50] ;  /* 0x00005006ff027984 */ /* 0x001e220008000a00 */
[----:B-----5:R-:W-:-:S02]  /*1d00*/  ISETP.NE.AND P2, PT, R14, RZ, PT ;  /* 0x000000ff0e00720c */ /* 0x020fc40003f45270 */
[----:B--2---:R-:W-:Y:S02]  /*1d10*/  ISETP.LT.U32.AND P0, PT, R4, R10, PT ;  /* 0x0000000a0400720c */ /* 0x004fe40003f01070 */
[----:B------:R-:W-:Y:S02]  /*1d20*/  @P4 SEL R14, R12, 0x1, !P2 ;  /* 0x000000010c0e4807 */ /* 0x000fe40005000000 */
[----:B------:R-:W-:Y:S01]  /*1d30*/  ISETP.LT.AND.EX P0, PT, R5, R11, PT, P0 ;  /* 0x0000000b0500720c */ /* 0x000fe20003f01300 */
[----:B------:R-:W-:Y:S01]  /*1d40*/  LDS.U8 R12, [UR6+0x78] ;  /* 0x00007806ff0c7984 */ /* 0x000fe20008000000 */
[----:B------:R-:W-:Y:S02]  /*1d50*/  LOP3.LUT P3, RZ, R14, 0xff, RZ, 0xc0, !PT ;  /* 0x000000ff0eff7812 */ /* 0x000fe4000786c0ff */
[----:B----4-:R-:W-:-:S03]  /*1d60*/  ISETP.NE.AND P5, PT, R16, RZ, PT ;  /* 0x000000ff1000720c */ /* 0x010fc60003fa5270 */
[C---:B-1-3--:R-:W-:Y:S02]  /*1d70*/  @P2 SEL R10, R4.reuse, R10, P0 ;  /* 0x0000000a040a2207 */ /* 0x04afe40000000000 */
[C---:B------:R-:W-:Y:S02]  /*1d80*/  @P2 SEL R11, R5.reuse, R11, P0 ;  /* 0x0000000b050b2207 */ /* 0x040fe40000000000 */
[----:B------:R-:W-:Y:S02]  /*1d90*/  SEL R13, R4, R10, !P4 ;  /* 0x0000000a040d7207 */ /* 0x000fe40006000000 */
[----:B------:R-:W-:Y:S01]  /*1da0*/  SEL R15, R5, R11, !P4 ;  /* 0x0000000b050f7207 */ /* 0x000fe20006000000 */
[----:B------:R-:W1:Y:S01]  /*1db0*/  LDS.U8 R10, [UR6+0x58] ;  /* 0x00005806ff0a7984 */ /* 0x000e620008000000 */
[----:B------:R-:W-:Y:S02]  /*1dc0*/  ISETP.LT.U32.AND P0, PT, R8, R13, PT ;  /* 0x0000000d0800720c */ /* 0x000fe40003f01070 */
[----:B------:R-:W-:Y:S01]  /*1dd0*/  @P3 SEL R16, R14, 0x1, !P5 ;  /* 0x000000010e103807 */ /* 0x000fe20006800000 */
[----:B------:R-:W2:Y:S01]  /*1de0*/  LDS.64 R4, [UR6+0x60] ;  /* 0x00006006ff047984 */ /* 0x000ea20008000a00 */
[----:B------:R-:W-:-:S02]  /*1df0*/  ISETP.LT.AND.EX P0, PT, R9, R15, PT, P0 ;  /* 0x0000000f0900720c */ /* 0x000fc40003f01300 */
[----:B------:R-:W-:Y:S01]  /*1e00*/  LOP3.LUT P2, RZ, R16, 0xff, RZ, 0xc0, !PT ;  /* 0x000000ff10ff7812 */ /* 0x000fe2000784c0ff */
[----:B------:R-:W3:Y:S01]  /*1e10*/  LDS.U8 R14, [UR6+0x68] ;  /* 0x00006806ff0e7984 */ /* 0x000ee20008000000 */
[C---:B------:R-:W-:Y:S02]  /*1e20*/  @P5 SEL R13, R8.reuse, R13, P0 ;  /* 0x0000000d080d5207 */ /* 0x040fe40000000000 */
[----:B------:R-:W-:Y:S02]  /*1e30*/  ISETP.NE.AND P4, PT, R17, RZ, PT ;  /* 0x000000ff1100720c */ /* 0x000fe40003f85270 */
[C---:B------:R-:W-:Y:S02]  /*1e40*/  @P5 SEL R15, R9.reuse, R15, P0 ;  /* 0x0000000f090f5207 */ /* 0x040fe40000000000 */
[----:B------:R-:W-:Y:S02]  /*1e50*/  SEL R11, R8, R13, !P3 ;  /* 0x0000000d080b7207 */ /* 0x000fe40005800000 */
[----:B------:R-:W-:-:S02]  /*1e60*/  SEL R13, R9, R15, !P3 ;  /* 0x0000000f090d7207 */ /* 0x000fc40005800000 */
[----:B------:R-:W-:Y:S01]  /*1e70*/  ISETP.LT.U32.AND P0, PT, R6, R11, PT ;  /* 0x0000000b0600720c */ /* 0x000fe20003f01070 */
[----:B------:R-:W4:Y:S01]  /*1e80*/  LDS.64 R8, [UR6+0x70] ;  /* 0x00007006ff087984 */ /* 0x000f220008000a00 */
[----:B------:R-:W-:Y:S02]  /*1e90*/  @P2 SEL R17, R16, 0x1, !P4 ;  /* 0x0000000110112807 */ /* 0x000fe40006000000 */
[----:B------:R-:W-:Y:S02]  /*1ea0*/  ISETP.LT.AND.EX P0, PT, R7, R13, PT, P0 ;  /* 0x0000000d0700720c */ /* 0x000fe40003f01300 */
[----:B------:R-:W-:Y:S02]  /*1eb0*/  ISETP.NE.AND P3, PT, R18, RZ, PT ;  /* 0x000000ff1200720c */ /* 0x000fe40003f65270 */
[----:B------:R-:W-:Y:S02]  /*1ec0*/  @P4 SEL R11, R6, R11, P0 ;  /* 0x0000000b060b4207 */ /* 0x000fe40000000000 */
[----:B------:R-:W-:-:S02]  /*1ed0*/  LOP3.LUT P5, RZ, R17, 0xff, RZ, 0xc0, !PT ;  /* 0x000000ff11ff7812 */ /* 0x000fc400078ac0ff */
[C---:B------:R-:W-:Y:S02]  /*1ee0*/  @P4 SEL R13, R7.reuse, R13, P0 ;  /* 0x0000000d070d4207 */ /* 0x040fe40000000000 */
[----:B------:R-:W-:Y:S02]  /*1ef0*/  SEL R11, R6, R11, !P2 ;  /* 0x0000000b060b7207 */ /* 0x000fe40005000000 */
[----:B------:R-:W-:Y:S02]  /*1f00*/  SEL R13, R7, R13, !P2 ;  /* 0x0000000d070d7207 */ /* 0x000fe40005000000 */
[----:B0-----:R-:W-:Y:S01]  /*1f10*/  ISETP.LT.U32.AND P0, PT, R2, R11, PT ;  /* 0x0000000b0200720c */ /* 0x001fe20003f01070 */
[----:B------:R-:W0:Y:S01]  /*1f20*/  LDS.64 R6, [UR6+0x80] ;  /* 0x00008006ff067984 */ /* 0x000e220008000a00 */
[----:B-1----:R-:W-:Y:S02]  /*1f30*/  ISETP.NE.AND P2, PT, R10, RZ, PT ;  /* 0x000000ff0a00720c */ /* 0x002fe40003f45270 */
[----:B------:R-:W-:-:S02]  /*1f40*/  ISETP.LT.AND.EX P0, PT, R3, R13, PT, P0 ;  /* 0x0000000d0300720c */ /* 0x000fc40003f01300 */
[----:B------:R-:W-:Y:S02]  /*1f50*/  @P5 SEL R18, R17, 0x1, !P3 ;  /* 0x0000000111125807 */ /* 0x000fe40005800000 */
[C---:B------:R-:W-:Y:S02]  /*1f60*/  @P3 SEL R11, R2.reuse, R11, P0 ;  /* 0x0000000b020b3207 */ /* 0x040fe40000000000 */
[C---:B------:R-:W-:Y:S02]  /*1f70*/  @P3 SEL R13, R3.reuse, R13, P0 ;  /* 0x0000000d030d3207 */ /* 0x040fe40000000000 */
[----:B------:R-:W-:Y:S02]  /*1f80*/  SEL R11, R2, R11, !P5 ;  /* 0x0000000b020b7207 */ /* 0x000fe40006800000 */
[----:B------:R-:W-:Y:S02]  /*1f90*/  LOP3.LUT P4, RZ, R18, 0xff, RZ, 0xc0, !PT ;  /* 0x000000ff12ff7812 */ /* 0x000fe4000788c0ff */
[----:B------:R-:W-:-:S02]  /*1fa0*/  SEL R13, R3, R13, !P5 ;  /* 0x0000000d030d7207 */ /* 0x000fc40006800000 */
[----:B--2---:R-:W-:Y:S02]  /*1fb0*/  ISETP.LT.U32.AND P0, PT, R4, R11, PT ;  /* 0x0000000b0400720c */ /* 0x004fe40003f01070 */
[----:B---3--:R-:W-:Y:S02]  /*1fc0*/  ISETP.NE.AND P3, PT, R14, RZ, PT ;  /* 0x000000ff0e00720c */ /* 0x008fe40003f65270 */
[----:B------:R-:W-:-:S04]  /*1fd0*/  ISETP.LT.AND.EX P0, PT, R5, R13, PT, P0 ;  /* 0x0000000d0500720c */ /* 0x000fc80003f01300 */
[----:B------:R-:W-:Y:S02]  /*1fe0*/  @P2 SEL R11, R4, R11, P0 ;  /* 0x0000000b040b2207 */ /* 0x000fe40000000000 */
[----:B------:R-:W-:Y:S02]  /*1ff0*/  @P4 SEL R10, R18, 0x1, !P2 ;  /* 0x00000001120a4807 */ /* 0x000fe40005000000 */
[C---:B------:R-:W-:Y:S02]  /*2000*/  @P2 SEL R13, R5.reuse, R13, P0 ;  /* 0x0000000d050d2207 */ /* 0x040fe40000000000 */
[----:B------:R-:W-:Y:S02]  /*2010*/  SEL R3, R4, R11, !P4 ;  /* 0x0000000b04037207 */ /* 0x000fe40006000000 */
[----:B------:R-:W-:Y:S02]  /*2020*/  LOP3.LUT P5, RZ, R10, 0xff, RZ, 0xc0, !PT ;  /* 0x000000ff0aff7812 */ /* 0x000fe400078ac0ff */
[----:B------:R-:W-:-:S02]  /*2030*/  SEL R5, R5, R13, !P4 ;  /* 0x0000000d05057207 */ /* 0x000fc40006000000 */
[----:B----4-:R-:W-:Y:S02]  /*2040*/  ISETP.LT.U32.AND P0, PT, R8, R3, PT ;  /* 0x000000030800720c */ /* 0x010fe40003f01070 */
[----:B------:R-:W-:Y:S02]  /*2050*/  ISETP.NE.AND P4, PT, R12, RZ, PT ;  /* 0x000000ff0c00720c */ /* 0x000fe40003f85270 */
[----:B------:R-:W-:-:S04]  /*2060*/  ISETP.LT.AND.EX P0, PT, R9, R5, PT, P0 ;  /* 0x000000050900720c */ /* 0x000fc80003f01300 */
[----:B------:R-:W-:Y:S02]  /*2070*/  @P3 SEL R3, R8, R3, P0 ;  /* 0x0000000308033207 */ /* 0x000fe40000000000 */
[----:B------:R-:W-:Y:S02]  /*2080*/  @P5 SEL R14, R10, 0x1, !P3 ;  /* 0x000000010a0e5807 */ /* 0x000fe40005800000 */
[C---:B------:R-:W-:Y:S02]  /*2090*/  @P3 SEL R5, R9.reuse, R5, P0 ;  /* 0x0000000509053207 */ /* 0x040fe40000000000 */
[----:B------:R-:W-:Y:S02]  /*20a0*/  SEL R3, R8, R3, !P5 ;  /* 0x0000000308037207 */ /* 0x000fe40006800000 */
[----:B------:R-:W-:Y:S02]  /*20b0*/  LOP3.LUT P2, RZ, R14, 0xff, RZ, 0xc0, !PT ;  /* 0x000000ff0eff7812 */ /* 0x000fe4000784c0ff */
[----:B------:R-:W-:-:S02]  /*20c0*/  SEL R9, R9, R5, !P5 ;  /* 0x0000000509097207 */ /* 0x000fc40006800000 */
[----:B0-----:R-:W-:-:S04]  /*20d0*/  ISETP.LT.U32.AND P0, PT, R6, R3, PT ;  /* 0x000000030600720c */ /* 0x001fc80003f01070 */
[----:B------:R-:W-:-:S04]  /*20e0*/  ISETP.LT.AND.EX P0, PT, R7, R9, PT, P0 ;  /* 0x000000090700720c */ /* 0x000fc80003f01300 */
[----:B------:R-:W-:Y:S02]  /*20f0*/  @P4 SEL R3, R6, R3, P0 ;  /* 0x0000000306034207 */ /* 0x000fe40000000000 */
[C---:B------:R-:W-:Y:S02]  /*2100*/  @P4 SEL R9, R7.reuse, R9, P0 ;  /* 0x0000000907094207 */ /* 0x040fe40000000000 */
[----:B------:R-:W-:Y:S02]  /*2110*/  @P2 SEL R12, R14, 0x1, !P4 ;  /* 0x000000010e0c2807 */ /* 0x000fe40006000000 */
[----:B------:R-:W-:Y:S02]  /*2120*/  SEL R10, R6, R3, !P2 ;  /* 0x00000003060a7207 */ /* 0x000fe40005000000 */
[----:B------:R-:W-:Y:S01]  /*2130*/  SEL R11, R7, R9, !P2 ;  /* 0x00000009070b7207 */ /* 0x000fe20005000000 */
[----:B------:R-:W-:Y:S06]  /*2140*/  BRA `(.L_x_783) ;  /* 0x0000003800207947 */ /* 0x000fec0003800000 */
.L_x_770:
[----:B------:R-:W0:Y:S01]  /*2150*/  S2R R9, SR_LANEID ;  /* 0x0000000000097919 */ /* 0x000e220000000000 */
[----:B------:R-:W-:Y:S01]  /*2160*/  LOP3.LUT R2, R13, 0x3e0, RZ, 0xc0, !PT ;  /* 0x000003e00d027812 */ /* 0x000fe200078ec0ff */
[----:B------:R-:W-:Y:S04]  /*2170*/  BSSY.RECONVERGENT B1, `(.L_x_784) ;  /* 0x0000022000017945 */ /* 0x000fe80003800200 */
[----:B------:R-:W-:Y:S01]  /*2180*/  VIADD R3, R2, 0x20 ;  /* 0x0000002002037836 */ /* 0x000fe20000000000 */
[----:B------:R-:W-:-:S04]  /*2190*/  LOP3.LUT R2, RZ, R2, RZ, 0x33, !PT ;  /* 0x00000002ff027212 */ /* 0x000fc800078e33ff */
[----:B------:R-:W-:Y:S01]  /*21a0*/  ISETP.GT.U32.AND P0, PT, R3, UR4, PT ;  /* 0x0000000403007c0c */ /* 0x000fe2000bf04070 */
[----:B------:R-:W-:-:S05]  /*21b0*/  VIADD R2, R2, UR4 ;  /* 0x0000000402027c36 */ /* 0x000fca0008000000 */
[----:B------:R-:W-:-:S05]  /*21c0*/  SEL R2, R2, 0x1f, P0 ;  /* 0x0000001f02027807 */ /* 0x000fca0000000000 */
[----:B------:R2:W3:Y:S01]  /*21d0*/  SHFL.DOWN PT, R4, R11, 0x1, R2 ;  /* 0x082000000b047989 */ /* 0x0004e200000e0002 */
        /* <DEDUP_REMOVED lines=22> */
[----:B--2---:R-:W-:-:S02]  /*2340*/  @!P0 SEL R10, R7, R10, P4 ;  /* 0x0000000a070a8207 */ /* 0x004fc40002000000 */
[C---:B------:R-:W-:Y:S02]  /*2350*/  @!P0 SEL R11, R4.reuse, R11, P4 ;  /* 0x0000000b040b8207 */ /* 0x040fe40002000000 */
[----:B------:R-:W-:Y:S02]  /*2360*/  @P0 PRMT R12, R3, 0x7610, R12 ;  /* 0x00007610030c0816 */ /* 0x000fe4000000000c */
[----:B------:R-:W-:Y:S02]  /*2370*/  @P0 SEL R10, R7, R10, !P6 ;  /* 0x0000000a070a0207 */ /* 0x000fe40007000000 */
[----:B------:R-:W-:-:S07]  /*2380*/  @P0 SEL R11, R4, R11, !P6 ;  /* 0x0000000b040b0207 */ /* 0x000fce0007000000 */
.L_x_785:
[----:B------:R-:W-:Y:S05]  /*2390*/  BSYNC.RECONVERGENT B1 ;  /* 0x0000000000017941 */ /* 0x000fea0003800200 */
.L_x_784:
        /* <DEDUP_REMOVED lines=8> */
[----:B------:R-:W-:Y:S01]  /*2420*/  IMAD.MOV.U32 R7, RZ, RZ, 0x1 ;  /* 0x00000001ff077424 */ /* 0x000fe200078e00ff */
[----:B------:R-:W-:-:S04]  /*2430*/  LOP3.LUT P5, R6, R12, 0xff, RZ, 0xc0, !PT ;  /* 0x000000ff0c067812 */ /* 0x000fc800078ac0ff */
[----:B------:R-:W-:-:S13]  /*2440*/  PLOP3.LUT P0, PT, P5, P0, PT, 0x2f, 0xf2 ;  /* 0x0000000000f2781c */ /* 0x000fda0002f00577 */
[----:B------:R-:W-:Y:S02]  /*2450*/  @!P0 ISETP.LT.U32.AND P5, PT, R5, R10, PT ;  /* 0x0000000a0500820c */ /* 0x000fe40003fa1070 */
[----:B------:R-:W-:Y:S02]  /*2460*/  @P0 ISETP.NE.AND P6, PT, R6, RZ, PT ;  /* 0x000000ff0600020c */ /* 0x000fe40003fc5270 */
[----:B------:R-:W-:Y:S02]  /*2470*/  @!P0 PRMT R12, R7, 0x7610, R12 ;  /* 0x00007610070c8816 */ /* 0x000fe4000000000c */
[----:B----4-:R-:W-:Y:S02]  /*2480*/  @!P0 ISETP.LT.AND.EX P5, PT, R4, R11, PT, P5 ;  /* 0x0000000b0400820c */ /* 0x010fe40003fa1350 */
[----:B------:R-:W-:Y:S02]  /*2490*/  @P0 SEL R3, R3, R12, !P6 ;  /* 0x0000000c03030207 */ /* 0x000fe40007000000 */
[----:B--23--:R-:W-:-:S02]  /*24a0*/  @!P0 SEL R10, R5, R10, P5 ;  /* 0x0000000a050a8207 */ /* 0x00cfc40002800000 */
[C---:B------:R-:W-:Y:S02]  /*24b0*/  @!P0 SEL R11, R4.reuse, R11, P5 ;  /* 0x0000000b040b8207 */ /* 0x040fe40002800000 */
[----:B------:R-:W-:Y:S02]  /*24c0*/  @P0 PRMT R12, R3, 0x7610, R12 ;  /* 0x00007610030c0816 */ /* 0x000fe4000000000c */
[----:B------:R-:W-:Y:S02]  /*24d0*/  @P0 SEL R10, R5, R10, !P6 ;  /* 0x0000000a050a0207 */ /* 0x000fe40007000000 */
[----:B------:R-:W-:-:S07]  /*24e0*/  @P0 SEL R11, R4, R11, !P6 ;  /* 0x0000000b040b0207 */ /* 0x000fce0007000000 */
.L_x_787:
[----:B------:R-:W-:Y:S05]  /*24f0*/  BSYNC.RECONVERGENT B1 ;  /* 0x0000000000017941 */ /* 0x000fea0003800200 */
.L_x_786:
[----:B0-----:R-:W-:Y:S01]  /*2500*/  LOP3.LUT R3, R12, 0xff, RZ, 0xc0, !PT ;  /* 0x000000ff0c037812 */ /* 0x001fe200078ec0ff */
[----:B------:R0:W0:Y:S01]  /*2510*/  SHFL.DOWN PT, R5, R10, 0x4, R2 ;  /* 0x088000000a057989 */ /* 0x00002200000e0002 */
[----:B------:R-:W-:Y:S03]  /*2520*/  BSSY.RECONVERGENT B1, `(.L_x_788) ;  /* 0x0000012000017945 */ /* 0x000fe60003800200 */
[----:B----4-:R4:W0:Y:S04]  /*2530*/  SHFL.DOWN PT, R4, R11, 0x4, R2 ;  /* 0x088000000b047989 */ /* 0x01082800000e0002 */
        /* <DEDUP_REMOVED lines=11> */
[----:B--23--:R-:W-:-:S02]  /*25f0*/  @!P0 SEL R10, R5, R10, P3 ;  /* 0x0000000a050a8207 */ /* 0x00cfc40001800000 */
[C---:B----4-:R-:W-:Y:S02]  /*2600*/  @!P0 SEL R11, R4.reuse, R11, P3 ;  /* 0x0000000b040b8207 */ /* 0x050fe40001800000 */
[----:B------:R-:W-:Y:S02]  /*2610*/  @P0 PRMT R12, R3, 0x7610, R12 ;  /* 0x00007610030c0816 */ /* 0x000fe4000000000c */
[----:B------:R-:W-:Y:S02]  /*2620*/  @P0 SEL R10, R5, R10, !P5 ;  /* 0x0000000a050a0207 */ /* 0x000fe40006800000 */
[----:B------:R-:W-:-:S07]  /*2630*/  @P0 SEL R11, R4, R11, !P5 ;  /* 0x0000000b040b0207 */ /* 0x000fce0006800000 */
.L_x_789:
[----:B------:R-:W-:Y:S05]  /*2640*/  BSYNC.RECONVERGENT B1 ;  /* 0x0000000000017941 */ /* 0x000fea0003800200 */
.L_x_788:
        /* <DEDUP_REMOVED lines=20> */
.L_x_791:
[----:B------:R-:W-:Y:S05]  /*2790*/  BSYNC.RECONVERGENT B1 ;  /* 0x0000000000017941 */ /* 0x000fea0003800200 */
.L_x_790:
        /* <DEDUP_REMOVED lines=8> */
[----:B--234-:R-:W-:-:S04]  /*2820*/  LOP3.LUT P2, R2, R12, 0xff, RZ, 0xc0, !PT ;  /* 0x000000ff0c027812 */ /* 0x01cfc8000784c0ff */
        /* <DEDUP_REMOVED lines=11> */
.L_x_793:
[----:B------:R-:W-:Y:S05]  /*28e0*/  BSYNC.RECONVERGENT B1 ;  /* 0x0000000000017941 */ /* 0x000fea0003800200 */
.L_x_792:
[----:B------:R-:W-:Y:S04]  /*28f0*/  BSSY.RECONVERGENT B1, `(.L_x_794) ;  /* 0x000000a000017945 */ /* 0x000fe80003800200 */
[----:B------:R-:W-:Y:S05]  /*2900*/  @P1 BRA `(.L_x_795) ;  /* 0x0000000000201947 */ /* 0x000fea0003800000 */
[----:B0-----:R-:W0:Y:S01]  /*2910*/  S2R R4, SR_CgaCtaId ;  /* 0x0000000000047919 */ /* 0x001e220000008800 */
[----:B------:R-:W-:Y:S02]  /*2920*/  MOV R3, 0x400 ;  /* 0x0000040000037802 */ /* 0x000fe40000000f00 */
[----:B--234-:R-:W-:-:S04]  /*2930*/  SHF.R.U32.HI R2, RZ, 0x1, R13 ;  /* 0x00000001ff027819 */ /* 0x01cfc8000001160d */
[----:B------:R-:W-:Y:S02]  /*2940*/  LOP3.LUT R2, R2, 0x1f0, RZ, 0xc0, !PT ;  /* 0x000001f002027812 */ /* 0x000fe400078ec0ff */
[----:B0-----:R-:W-:-:S05]  /*2950*/  LEA R3, R4, R3, 0x18 ;  /* 0x0000000304037211 */ /* 0x001fca00078ec0ff */
[----:B------:R-:W-:-:S05]  /*2960*/  IMAD.IADD R3, R2, 0x1, R3 ;  /* 0x0000000102037824 */ /* 0x000fca00078e0203 */
[----:B------:R0:W-:Y:S04]  /*2970*/  STS.64 [R3+0x10], R10 ;  /* 0x0000100a03007388 */ /* 0x0001e80000000a00 */
[----:B------:R0:W-:Y:S02]  /*2980*/  STS.U8 [R3+0x8], R12 ;  /* 0x0000080c03007388 */ /* 0x0001e40000000000 */
.L_x_795:
[----:B------:R-:W-:Y:S05]  /*2990*/  BSYNC.RECONVERGENT B1 ;  /* 0x0000000000017941 */ /* 0x000fea0003800200 */
.L_x_794:
[----:B------:R-:W-:Y:S01]  /*29a0*/  BAR.SYNC.DEFER_BLOCKING 0x0 ;  /* 0x0000000000007b1d */ /* 0x000fe20000010000 */
[----:B------:R-:W-:-:S13]  /*29b0*/  ISETP.NE.AND P1, PT, R13, RZ, PT ;  /* 0x000000ff0d00720c */ /* 0x000fda0003f25270 */
[----:B------:R-:W-:Y:S05]  /*29c0*/  @P1 BRA `(.L_x_783) ;  /* 0x0000003000001947 */ /* 0x000fea0003800000 */
[----:B------:R-:W-:Y:S02]  /*29d0*/  UISETP.GE.U32.AND UP3, UPT, UR4, 0x21, UPT ;  /* 0x000000210400788c */ /* 0x000fe4000bf66070 */
[----:B------:R-:W-:Y:S02]  /*29e0*/  UISETP.GE.U32.AND UP2, UPT, UR4, 0x41, UPT ;  /* 0x000000410400788c */ /* 0x000fe4000bf46070 */
[----:B------:R-:W-:Y:S02]  /*29f0*/  UISETP.GE.U32.AND.EX UP3, UPT, UR5, URZ, UPT, UP3 ;  /* 0x000000ff0500728c */ /* 0x000fe4000bf66130 */
[----:B------:R-:W-:Y:S02]  /*2a00*/  UISETP.GE.U32.AND UP1, UPT, UR4, 0x61, UPT ;  /* 0x000000610400788c */ /* 0x000fe4000bf26070 */
[----:B------:R-:W-:Y:S02]  /*2a10*/  UISETP.GE.U32.AND UP0, UPT, UR4, 0x81, UPT ;  /* 0x000000810400788c */ /* 0x000fe4000bf06070 */
[----:B------:R-:W-:-:S02]  /*2a20*/  UISETP.GE.U32.AND UP6, UPT, UR4, 0xa1, UPT ;  /* 0x000000a10400788c */ /* 0x000fc4000bfc6070 */
[----:B------:R-:W-:Y:S02]  /*2a30*/  UISETP.GE.U32.AND UP4, UPT, UR4, 0xc1, UPT ;  /* 0x000000c10400788c */ /* 0x000fe4000bf86070 */
[----:B------:R-:W-:Y:S02]  /*2a40*/  UISETP.GE.U32.AND UP5, UPT, UR4, 0xe1, UPT ;  /* 0x000000e10400788c */ /* 0x000fe4000bfa6070 */
[----:B------:R-:W-:Y:S02]  /*2a50*/  UISETP.GE.U32.AND.EX UP2, UPT, UR5, URZ, UPT, UP2 ;  /* 0x000000ff0500728c */ /* 0x000fe4000bf46120 */
[----:B------:R-:W-:Y:S02]  /*2a60*/  UISETP.GE.U32.AND.EX UP1, UPT, UR5, URZ, UPT, UP1 ;  /* 0x000000ff0500728c */ /* 0x000fe4000bf26110 */
[----:B------:R-:W-:Y:S02]  /*2a70*/  UISETP.GE.U32.AND.EX UP0, UPT, UR5, URZ, UPT, UP0 ;  /* 0x000000ff0500728c */ /* 0x000fe4000bf06100 */
[----:B------:R-:W-:-:S02]  /*2a80*/  UISETP.GE.U32.AND.EX UP6, UPT, UR5, URZ, UPT, UP6 ;  /* 0x000000ff0500728c */ /* 0x000fc4000bfc6160 */
[----:B------:R-:W-:Y:S02]  /*2a90*/  UISETP.GE.U32.AND.EX UP4, UPT, UR5, URZ, UPT, UP4 ;  /* 0x000000ff0500728c */ /* 0x000fe4000bf86140 */
[----:B------:R-:W-:Y:S01]  /*2aa0*/  UISETP.GE.U32.AND.EX UP5, UPT, UR5, URZ, UPT, UP5 ;  /* 0x000000ff0500728c */ /* 0x000fe2000bfa6150 */
[----:B------:R-:W-:Y:S10]  /*2ab0*/  BRA.U !UP3, `(.L_x_796) ;  /* 0x000000010b3c7547 */ /* 0x000ff4000b800000 */
[----:B------:R-:W5:Y:S01]  /*2ac0*/  S2UR UR7, SR_CgaCtaId ;  /* 0x00000000000779c3 */ /* 0x000f620000008800 */
[----:B------:R-:W-:Y:S01]  /*2ad0*/  UMOV UR6, 0x400 ;  /* 0x0000040000067882 */ /* 0x000fe20000000000 */
[----:B------:R-:W-:Y:S01]  /*2ae0*/  LOP3.LUT P3, RZ, R12, 0xff, RZ, 0xc0, !PT ;  /* 0x000000ff0cff7812 */ /* 0x000fe2000786c0ff */
[----:B-----5:R-:W-:-:S09]  /*2af0*/  ULEA UR6, UR7, UR6, 0x18 ;  /* 0x0000000607067291 */ /* 0x020fd2000f8ec0ff */
[----:B0-----:R-:W0:Y:S04]  /*2b00*/  LDS.U8 R4, [UR6+0x18] ;  /* 0x00001806ff047984 */ /* 0x001e280008000000 */
[----:B--234-:R-:W2:Y:S01]  /*2b10*/  LDS.64 R2, [UR6+0x20] ;  /* 0x00002006ff027984 */ /* 0x01cea20008000a00 */
[----:B0-----:R-:W-:Y:S02]  /*2b20*/  ISETP.NE.AND P2, PT, R4, RZ, PT ;  /* 0x000000ff0400720c */ /* 0x001fe40003f45270 */
[----:B--2---:R-:W-:Y:S02]  /*2b30*/  ISETP.LT.U32.AND P0, PT, R2, R10, PT ;  /* 0x0000000a0200720c */ /* 0x004fe40003f01070 */
[----:B------:R-:W-:Y:S02]  /*2b40*/  @P3 SEL R4, R12, 0x1, !P2 ;  /* 0x000000010c043807 */ /* 0x000fe40005000000 */
[----:B------:R-:W-:-:S02]  /*2b50*/  ISETP.LT.AND.EX P0, PT, R3, R11, PT, P0 ;  /* 0x0000000b0300720c */ /* 0x000fc40003f01300 */
[----:B------:R-:W-:-:S05]  /*2b60*/  PRMT R12, R4, 0x7610, R12 ;  /* 0x00007610040c7816 */ /* 0x000fca000000000c */
[C---:B------:R-:W-:Y:S02]  /*2b70*/  @P2 SEL R10, R2.reuse, R10, P0 ;  /* 0x0000000a020a2207 */ /* 0x040fe40000000000 */
[C---:B------:R-:W-:Y:S02]  /*2b80*/  @P2 SEL R11, R3.reuse, R11, P0 ;  /* 0x0000000b030b2207 */ /* 0x040fe40000000000 */
[----:B------:R-:W-:Y:S02]  /*2b90*/  SEL R10, R2, R10, !P3 ;  /* 0x0000000a020a7207 */ /* 0x000fe40005800000 */
[----:B------:R-:W-:-:S07]  /*2ba0*/  SEL R11, R3, R11, !P3 ;  /* 0x0000000b030b7207 */ /* 0x000fce0005800000 */
.L_x_796:
[----:B------:R-:W-:Y:S05]  /*2bb0*/  BRA.U !UP2, `(.L_x_797) ;  /* 0x000000010a3c7547 */ /* 0x000fea000b800000 */
        /* <DEDUP_REMOVED lines=15> */
.L_x_797:
        /* <DEDUP_REMOVED lines=16> */
.L_x_798:
        /* <DEDUP_REMOVED lines=16> */
.L_x_799:
        /* <DEDUP_REMOVED lines=16> */
.L_x_800:
        /* <DEDUP_REMOVED lines=16> */
.L_x_801:
        /* <DEDUP_REMOVED lines=17> */
.L_x_760:
[----:B------:R-:W0:Y:S01]  /*31c0*/  S2R R6, SR_TID.X ;  /* 0x0000000000067919 */ /* 0x000e220000002100 */
[----:B------:R-:W0:Y:S01]  /*31d0*/  LDC.64 R2, c[0x0][0x380] ;  /* 0x0000e000ff027b82 */ /* 0x000e220000000a00 */
[----:B------:R-:W2:Y:S07]  /*31e0*/  LDCU.64 UR6, c[0x0][0x3a0] ;  /* 0x00007400ff0677ac */ /* 0x000eae0008000a00 */
[----:B------:R-:W3:Y:S01]  /*31f0*/  LDC.64 R4, c[0x0][0x388] ;  /* 0x0000e200ff047b82 */ /* 0x000ee20000000a00 */
[----:B0-----:R-:W-:-:S04]  /*3200*/  IMAD.WIDE.U32 R2, R6, 0x4, R2 ;  /* 0x0000000406027825 */ /* 0x001fc800078e0002 */
[C---:B---3--:R-:W-:Y:S01]  /*3210*/  IMAD.WIDE.U32 R4, R6.reuse, 0x4, R4 ;  /* 0x0000000406047825 */ /* 0x048fe200078e0004 */
[----:B------:R-:W3:Y:S04]  /*3220*/  LDG.E R7, desc[UR8][R2.64] ;  /* 0x0000000802077981 */ /* 0x000ee8000c1e1900 */
[----:B------:R-:W3:Y:S04]  /*3230*/  LDG.E R8, desc[UR8][R4.64] ;  /* 0x0000000804087981 */ /* 0x000ee8000c1e1900 */
[----:B------:R-:W4:Y:S04]  /*3240*/  LDG.E R11, desc[UR8][R2.64+0x800] ;  /* 0x00080008020b7981 */ /* 0x000f28000c1e1900 */
[----:B------:R-:W4:Y:S04]  /*3250*/  LDG.E R12, desc[UR8][R4.64+0x800] ;  /* 0x00080008040c7981 */ /* 0x000f28000c1e1900 */
[----:B------:R-:W5:Y:S04]  /*3260*/  LDG.E R9, desc[UR8][R2.64+0x400] ;  /* 0x0004000802097981 */ /* 0x000f68000c1e1900 */
[----:B------:R-:W5:Y:S04]  /*3270*/  LDG.E R10, desc[UR8][R4.64+0x400] ;  /* 0x00040008040a7981 */ /* 0x000f68000c1e1900 */
[----:B------:R-:W5:Y:S04]  /*3280*/  LDG.E R13, desc[UR8][R2.64+0xc00] ;  /* 0x000c0008020d7981 */ /* 0x000f68000c1e1900 */
[----:B------:R-:W5:Y:S01]  /*3290*/  LDG.E R14, desc[UR8][R4.64+0xc00] ;  /* 0x000c0008040e7981 */ /* 0x000f62000c1e1900 */
[----:B------:R-:W-:Y:S01]  /*32a0*/  VIADD R15, R6, 0x100 ;  /* 0x00000100060f7836 */ /* 0x000fe20000000000 */
[----:B------:R-:W-:-:S04]  /*32b0*/  UIADD3 UR10, UP0, UPT, UR4, -0x400, URZ ;  /* 0xfffffc00040a7890 */ /* 0x000fc8000ff1e0ff */
[----:B------:R-:W-:Y:S02]  /*32c0*/  UIADD3.X UR11, UPT, UPT, UR5, -0x1, URZ, UP0, !UPT ;  /* 0xffffffff050b7890 */ /* 0x000fe400087fe4ff */
[----:B------:R-:W-:-:S04]  /*32d0*/  UISETP.GE.U32.AND UP0, UPT, UR10, 0x400, UPT ;  /* 0x000004000a00788c */ /* 0x000fc8000bf06070 */
[----:B------:R-:W-:Y:S01]  /*32e0*/  UISETP.GE.U32.AND.EX UP0, UPT, UR11, URZ, UPT, UP0 ;  /* 0x000000ff0b00728c */ /* 0x000fe2000bf06100 */
[----:B---3--:R-:W-:Y:S01]  /*32f0*/  ISETP.NE.AND P0, PT, R7, R8, PT ;  /* 0x000000080700720c */ /* 0x008fe20003f05270 */
[----:B------:R-:W-:-:S03]  /*3300*/  VIADD R7, R6, 0x200 ;  /* 0x0000020006077836 */ /* 0x000fc60000000000 */
[----:B------:R-:W-:Y:S02]  /*3310*/  SEL R8, R6, R15, P0 ;  /* 0x0000000f06087207 */ /* 0x000fe40000000000 */
[----:B--2---:R-:W-:Y:S02]  /*3320*/  IADD3 R16, P1, PT, R7, UR6, RZ ;  /* 0x0000000607107c10 */ /* 0x004fe4000ff3e0ff */
[----:B------:R-:W-:Y:S02]  /*3330*/  IADD3 R7, P3, PT, R8, UR6, RZ ;  /* 0x0000000608077c10 */ /* 0x000fe4000ff7e0ff */
[----:B----4-:R-:W-:Y:S01]  /*3340*/  ISETP.NE.AND P2, PT, R11, R12, PT ;  /* 0x0000000c0b00720c */ /* 0x010fe20003f45270 */
[----:B------:R-:W-:Y:S01]  /*3350*/  IMAD.X R15, RZ, RZ, UR7, P1 ;  /* 0x00000007ff0f7e24 */ /* 0x000fe200088e06ff */
[----:B------:R-:W-:Y:S01]  /*3360*/  ISETP.LT.U32.AND P1, PT, R16, R7, PT ;  /* 0x000000071000720c */ /* 0x000fe20003f21070 */
[----:B------:R-:W-:Y:S01]  /*3370*/  IMAD.X R8, RZ, RZ, UR7, P3 ;  /* 0x00000007ff087e24 */ /* 0x000fe200098e06ff */
[----:B-----5:R-:W-:-:S04]  /*3380*/  ISETP.NE.OR P0, PT, R9, R10, P0 ;  /* 0x0000000a0900720c */ /* 0x020fc80000705670 */
[----:B------:R-:W-:Y:S02]  /*3390*/  ISETP.LT.AND.EX P1, PT, R15, R8, PT, P1 ;  /* 0x000000080f00720c */ /* 0x000fe40003f21310 */
[----:B------:R-:W-:-:S03]  /*33a0*/  IADD3 R9, P3, PT, R16, 0x100, RZ ;  /* 0x0000010010097810 */ /* 0x000fc60007f7e0ff */
[----:B------:R-:W-:Y:S02]  /*33b0*/  @P2 SEL R7, R16, R7, P1 ;  /* 0x0000000710072207 */ /* 0x000fe40000800000 */
[----:B------:R-:W-:Y:S02]  /*33c0*/  @P2 SEL R8, R15, R8, P1 ;  /* 0x000000080f082207 */ /* 0x000fe40000800000 */
[----:B------:R-:W-:Y:S02]  /*33d0*/  ISETP.NE.AND P2, PT, R13, R14, PT ;  /* 0x0000000e0d00720c */ /* 0x000fe40003f45270 */
[----:B------:R-:W-:Y:S02]  /*33e0*/  SEL R10, R7, R16, P0 ;  /* 0x00000010070a7207 */ /* 0x000fe40000000000 */
[----:B------:R-:W-:Y:S01]  /*33f0*/  SEL R7, R8, R15, P0 ;  /* 0x0000000f08077207 */ /* 0x000fe20000000000 */
[----:B------:R-:W-:Y:S01]  /*3400*/  IMAD.X R8, RZ, RZ, R15, P3 ;  /* 0x000000ffff087224 */ /* 0x000fe200018e060f */
[----:B------:R-:W-:-:S02]  /*3410*/  ISETP.LT.U32.AND P1, PT, R9, R10, PT ;  /* 0x0000000a0900720c */ /* 0x000fc40003f21070 */
[----:B------:R-:W-:Y:S02]  /*3420*/  ISETP.NE.OR P0, PT, R11, R12, P0 ;  /* 0x0000000c0b00720c */ /* 0x000fe40000705670 */
[CC--:B------:R-:W-:Y:S02]  /*3430*/  ISETP.LT.AND.EX P1, PT, R8.reuse, R7.reuse, PT, P1 ;  /* 0x000000070800720c */ /* 0x0c0fe40003f21310 */
[----:B------:R-:W-:Y:S02]  /*3440*/  ISETP.NE.OR P3, PT, R13, R14, P0 ;  /* 0x0000000e0d00720c */ /* 0x000fe40000765670 */
[----:B------:R-:W-:Y:S02]  /*3450*/  @P2 SEL R7, R8, R7, P1 ;  /* 0x0000000708072207 */ /* 0x000fe40000800000 */
[----:B------:R-:W-:Y:S02]  /*3460*/  @P2 SEL R10, R9, R10, P1 ;  /* 0x0000000a090a2207 */ /* 0x000fe40000800000 */
[----:B------:R-:W-:Y:S01]  /*3470*/  SEL R11, R7, R8, P0 ;  /* 0x00000008070b7207 */ /* 0x000fe20000000000 */
[----:B------:R-:W-:Y:S01]  /*3480*/  IMAD.MOV.U32 R7, RZ, RZ, 0x400 ;  /* 0x00000400ff077424 */ /* 0x000fe200078e00ff */
[----:B------:R-:W-:Y:S01]  /*3490*/  SEL R10, R10, R9, P0 ;  /* 0x000000090a0a7207 */ /* 0x000fe20000000000 */
[----:B------:R-:W-:Y:S01]  /*34a0*/  IMAD.MOV.U32 R8, RZ, RZ, RZ ;  /* 0x000000ffff087224 */ /* 0x000fe200078e00ff */
[----:B------:R-:W-:Y:S01]  /*34b0*/  SEL R12, RZ, 0x1, !P3 ;  /* 0x00000001ff0c7807 */ /* 0x000fe20005800000 */
[----:B------:R-:W-:Y:S06]  /*34c0*/  BRA.U !UP0, `(.L_x_802) ;  /* 0x00000005083c7547 */ /* 0x000fec000b800000 */
[----:B------:R-:W-:Y:S01]  /*34d0*/  IMAD.MOV.U32 R7, RZ, RZ, 0x400 ;  /* 0x00000400ff077424 */ /* 0x000fe200078e00ff */
[----:B------:R-:W0:Y:S01]  /*34e0*/  LDCU.64 UR6, c[0x0][0x3a0] ;  /* 0x00007400ff0677ac */ /* 0x000e220008000a00 */
[----:B------:R-:W-:Y:S01]  /*34f0*/  IMAD.MOV.U32 R8, RZ, RZ, RZ ;  /* 0x000000ffff087224 */ /* 0x000fe200078e00ff */
[----:B------:R-:W2:Y:S01]  /*3500*/  LDCU.64 UR4, c[0x0][0x3b0] ;  /* 0x00007600ff0477ac */ /* 0x000ea20008000a00 */
[----:B------:R-:W-:-:S05]  /*3510*/  NOP ;  /* 0x0000000000007918 */ /* 0x000fca0000000000 */
.L_x_804:
[C---:B------:R-:W-:Y:S01]  /*3520*/  IMAD.SHL.U32 R17, R7.reuse, 0x4, RZ ;  /* 0x0000000407117824 */ /* 0x040fe200078e00ff */
[----:B------:R-:W-:-:S04]  /*3530*/  SHF.L.U64.HI R9, R7, 0x2, R8 ;  /* 0x0000000207097819 */ /* 0x000fc80000010208 */
[-C--:B------:R-:W-:Y:S02]  /*3540*/  IADD3 R14, P0, PT, R2, R17.reuse, RZ ;  /* 0x00000011020e7210 */ /* 0x080fe40007f1e0ff */
[----:B------:R-:W-:-:S03]  /*3550*/  IADD3 R16, P1, PT, R4, R17, RZ ;  /* 0x0000001104107210 */ /* 0x000fc60007f3e0ff */
[--C-:B------:R-:W-:Y:S02]  /*3560*/  IMAD.X R15, R3, 0x1, R9.reuse, P0 ;  /* 0x00000001030f7824 */ /* 0x100fe400000e0609 */
[----:B------:R-:W-:-:S03]  /*3570*/  IMAD.X R17, R5, 0x1, R9, P1 ;  /* 0x0000000105117824 */ /* 0x000fc600008e0609 */
[----:B------:R-:W3:Y:S04]  /*3580*/  LDG.E R13, desc[UR8][R14.64] ;  /* 0x000000080e0d7981 */ /* 0x000ee8000c1e1900 */
[----:B------:R-:W3:Y:S04]  /*3590*/  LDG.E R18, desc[UR8][R16.64] ;  /* 0x0000000810127981 */ /* 0x000ee8000c1e1900 */
[----:B------:R-:W4:Y:S04]  /*35a0*/  LDG.E R19, desc[UR8][R14.64+0x400] ;  /* 0x000400080e137981 */ /* 0x000f28000c1e1900 */
[----:B------:R-:W4:Y:S04]  /*35b0*/  LDG.E R20, desc[UR8][R16.64+0x400] ;  /* 0x0004000810147981 */ /* 0x000f28000c1e1900 */
[----:B------:R-:W5:Y:S04]  /*35c0*/  LDG.E R21, desc[UR8][R14.64+0x800] ;  /* 0x000800080e157981 */ /* 0x000f68000c1e1900 */
[----:B------:R-:W5:Y:S04]  /*35d0*/  LDG.E R22, desc[UR8][R16.64+0x800] ;  /* 0x0008000810167981 */ /* 0x000f68000c1e1900 */
[----:B------:R1:W2:Y:S04]  /*35e0*/  LDG.E R9, desc[UR8][R14.64+0xc00] ;  /* 0x000c00080e097981 */ /* 0x0002a8000c1e1900 */
[----:B------:R4:W2:Y:S01]  /*35f0*/  LDG.E R24, desc[UR8][R16.64+0xc00] ;  /* 0x000c000810187981 */ /* 0x0008a2000c1e1900 */
[----:B------:R-:W-:Y:S01]  /*3600*/  LOP3.LUT P3, RZ, R12, 0xff, RZ, 0xc0, !PT ;  /* 0x000000ff0cff7812 */ /* 0x000fe2000786c0ff */
[----:B------:R-:W-:Y:S01]  /*3610*/  IMAD.MOV.U32 R26, RZ, RZ, R11 ;  /* 0x000000ffff1a7224 */ /* 0x000fe200078e000b */
[----:B---3--:R-:W-:Y:S01]  /*3620*/  ISETP.NE.AND P2, PT, R13, R18, PT ;  /* 0x000000120d00720c */ /* 0x008fe20003f45270 */
[----:B------:R-:W-:Y:S01]  /*3630*/  IMAD.MOV.U32 R13, RZ, RZ, R10 ;  /* 0x000000ffff0d7224 */ /* 0x000fe200078e000a */
[----:B0-----:R-:W-:-:S02]  /*3640*/  IADD3 R18, P1, P4, R7, UR6, R6 ;  /* 0x0000000607127c10 */ /* 0x001fc4000fc3e006 */
[----:B------:R-:W-:Y:S02]  /*3650*/  SEL R10, RZ, 0x1, !P2 ;  /* 0x00000001ff0a7807 */ /* 0x000fe40005000000 */
[----:B------:R-:W-:Y:S02]  /*3660*/  ISETP.LT.U32.AND P0, PT, R18, R13, PT ;  /* 0x0000000d1200720c */ /* 0x000fe40003f01070 */
[----:B------:R-:W-:-:S03]  /*3670*/  IADD3.X R23, PT, PT, R8, UR7, RZ, P1, P4 ;  /* 0x0000000708177c10 */ /* 0x000fc60008fe84ff */
[----:B------:R-:W-:Y:S02]  /*3680*/  @P3 SEL R10, R12, 0x1, !P2 ;  /* 0x000000010c0a3807 */ /* 0x000fe40005000000 */
[----:B------:R-:W-:Y:S02]  /*3690*/  ISETP.LT.AND.EX P0, PT, R23, R26, PT, P0 ;  /* 0x0000001a1700720c */ /* 0x000fe40003f01300 */
[C---:B-1----:R-:W-:Y:S02]  /*36a0*/  IADD3 R14, P5, PT, R18.reuse, 0x100, RZ ;  /* 0x00000100120e7810 */ /* 0x042fe40007fbe0ff */
[----:B------:R-:W-:Y:S02]  /*36b0*/  @P2 SEL R13, R18, R13, P0 ;  /* 0x0000000d120d2207 */ /* 0x000fe40000000000 */
[----:B----4-:R-:W-:Y:S01]  /*36c0*/  ISETP.NE.AND P4, PT, R19, R20, PT ;  /* 0x000000141300720c */ /* 0x010fe20003f85270 */
[----:B------:R-:W-:Y:S01]  /*36d0*/  IMAD.X R15, RZ, RZ, R23, P5 ;  /* 0x000000ffff0f7224 */ /* 0x000fe200028e0617 */
[----:B------:R-:W-:-:S02]  /*36e0*/  @P2 SEL R26, R23, R26, P0 ;  /* 0x0000001a171a2207 */ /* 0x000fc40000000000 */
[----:B------:R-:W-:Y:S02]  /*36f0*/  SEL R11, R18, R13, !P3 ;  /* 0x0000000d120b7207 */ /* 0x000fe40005800000 */
[----:B------:R-:W-:Y:S02]  /*3700*/  LOP3.LUT P1, RZ, R10, 0xff, RZ, 0xc0, !PT ;  /* 0x000000ff0aff7812 */ /* 0x000fe4000782c0ff */
[----:B------:R-:W-:Y:S02]  /*3710*/  SEL R12, R23, R26, !P3 ;  /* 0x0000001a170c7207 */ /* 0x000fe40005800000 */
[----:B------:R-:W-:Y:S02]  /*3720*/  ISETP.LT.U32.AND P0, PT, R14, R11, PT ;  /* 0x0000000b0e00720c */ /* 0x000fe40003f01070 */
[----:B------:R-:W-:Y:S02]  /*3730*/  SEL R16, RZ, 0x1, !P4 ;  /* 0x00000001ff107807 */ /* 0x000fe40006000000 */
[----:B------:R-:W-:-:S02]  /*3740*/  ISETP.LT.AND.EX P0, PT, R15, R12, PT, P0 ;  /* 0x0000000c0f00720c */ /* 0x000fc40003f01300 */
[----:B-----5:R-:W-:Y:S02]  /*3750*/  ISETP.NE.AND P2, PT, R21, R22, PT ;  /* 0x000000161500720c */ /* 0x020fe40003f45270 */
[----:B------:R-:W-:Y:S02]  /*3760*/  @P4 SEL R11, R14, R11, P0 ;  /* 0x0000000b0e0b4207 */ /* 0x000fe40000000000 */
[----:B------:R-:W-:Y:S02]  /*3770*/  @P4 SEL R12, R15, R12, P0 ;  /* 0x0000000c0f0c4207 */ /* 0x000fe40000000000 */
[----:B------:R-:W-:Y:S02]  /*3780*/  IADD3 R13, P0, PT, R18, 0x200, RZ ;  /* 0x00000200120d7810 */ /* 0x000fe40007f1e0ff */
[----:B------:R-:W-:Y:S02]  /*3790*/  @P1 SEL R16, R10, 0x1, !P4 ;  /* 0x000000010a101807 */ /* 0x000fe40006000000 */
[----:B------:R-:W-:-:S02]  /*37a0*/  SEL R10, R14, R11, !P1 ;  /* 0x0000000b0e0a7207 */ /* 0x000fc40004800000 */
[----:B------:R-:W-:Y:S01]  /*37b0*/  SEL R11, R15, R12, !P1 ;  /* 0x0000000c0f0b7207 */ /* 0x000fe20004800000 */
[----:B------:R-:W-:Y:S01]  /*37c0*/  IMAD.X R12, RZ, RZ, R23, P0 ;  /* 0x000000ffff0c7224 */ /* 0x000fe200000e0617 */
[----:B------:R-:W-:Y:S02]  /*37d0*/  ISETP.LT.U32.AND P0, PT, R13, R10, PT ;  /* 0x0000000a0d00720c */ /* 0x000fe40003f01070 */
[----:B------:R-:W-:Y:S02]  /*37e0*/  LOP3.LUT P1, RZ, R16, 0xff, RZ, 0xc0, !PT ;  /* 0x000000ff10ff7812 */ /* 0x000fe4000782c0ff */
[CC--:B------:R-:W-:Y:S02]  /*37f0*/  ISETP.LT.AND.EX P0, PT, R12.reuse, R11.reuse, PT, P0 ;  /* 0x0000000b0c00720c */ /* 0x0c0fe40003f01300 */
[----:B--2---:R-:W-:Y:S02]  /*3800*/  ISETP.NE.AND P3, PT, R9, R24, PT ;  /* 0x000000180900720c */ /* 0x004fe40003f65270 */
[----:B------:R-:W-:-:S02]  /*3810*/  @P2 SEL R11, R12, R11, P0 ;  /* 0x0000000b0c0b2207 */ /* 0x000fc40000000000 */
[----:B------:R-:W-:Y:S02]  /*3820*/  @P2 SEL R10, R13, R10, P0 ;  /* 0x0000000a0d0a2207 */ /* 0x000fe40000000000 */
[----:B------:R-:W-:Y:S02]  /*3830*/  IADD3 R9, P0, PT, R18, 0x300, RZ ;  /* 0x0000030012097810 */ /* 0x000fe40007f1e0ff */
[----:B------:R-:W-:Y:S02]  /*3840*/  SEL R11, R12, R11, !P1 ;  /* 0x0000000b0c0b7207 */ /* 0x000fe40004800000 */
[----:B------:R-:W-:Y:S01]  /*3850*/  IADD3 R12, P4, PT, -R7, UR4, RZ ;  /* 0x00000004070c7c10 */ /* 0x000fe2000ff9e1ff */
[----:B------:R-:W-:Y:S01]  /*3860*/  IMAD.X R14, RZ, RZ, R23, P0 ;  /* 0x000000ffff0e7224 */ /* 0x000fe200000e0617 */
[----:B------:R-:W-:Y:S02]  /*3870*/  SEL R10, R13, R10, !P1 ;  /* 0x0000000a0d0a7207 */ /* 0x000fe40004800000 */
[----:B------:R-:W-:-:S02]  /*3880*/  ISETP.GE.U32.AND P0, PT, R12, 0x400, PT ;  /* 0x000004000c00780c */ /* 0x000fc40003f06070 */
[----:B------:R-:W-:Y:S02]  /*3890*/  IADD3.X R13, PT, PT, ~R8, UR5, RZ, P4, !PT ;  /* 0x00000005080d7c10 */ /* 0x000fe4000a7fe5ff */
[----:B------:R-:W-:Y:S02]  /*38a0*/  SEL R15, RZ, 0x1, !P2 ;  /* 0x00000001ff0f7807 */ /* 0x000fe40005000000 */
[----:B------:R-:W-:Y:S02]  /*38b0*/  @P1 SEL R15, R16, 0x1, !P2 ;  /* 0x00000001100f1807 */ /* 0x000fe40005000000 */
[----:B------:R-:W-:Y:S02]  /*38c0*/  ISETP.GE.U32.AND.EX P0, PT, R13, RZ, PT, P0 ;  /* 0x000000ff0d00720c */ /* 0x000fe40003f06100 */
[----:B------:R-:W-:Y:S02]  /*38d0*/  LOP3.LUT P2, RZ, R15, 0xff, RZ, 0xc0, !PT ;  /* 0x000000ff0fff7812 */ /* 0x000fe4000784c0ff */
[----:B------:R-:W-:-:S02]  /*38e0*/  ISETP.LT.U32.AND P1, PT, R9, R10, PT ;  /* 0x0000000a0900720c */ /* 0x000fc40003f21070 */
        /* <DEDUP_REMOVED lines=8> */
[----:B------:R-:W-:-:S05]  /*3970*/  IADD3 R7, P0, PT, R7, 0x400, RZ ;  /* 0x0000040007077810 */ /* 0x000fca0007f1e0ff */
[----:B------:R-:W-:Y:S01]  /*3980*/  IMAD.X R8, RZ, RZ, R8, P0 ;  /* 0x000000ffff087224 */ /* 0x000fe200000e0608 */
[----:B------:R-:W-:-:S04]  /*3990*/  ISETP.GT.U32.AND P0, PT, R7, UR10, PT ;  /* 0x0000000a07007c0c */ /* 0x000fc8000bf04070 */
[----:B------:R-:W-:-:S13]  /*39a0*/  ISETP.GT.U32.AND.EX P0, PT, R8, UR11, PT, P0 ;  /* 0x0000000b08007c0c */ /* 0x000fda000bf04100 */
[----:B------:R-:W-:Y:S05]  /*39b0*/  @!P0 BRA `(.L_x_804) ;  /* 0xfffffff800d88947 */ /* 0x000fea000383ffff */
.L_x_802:
[C---:B------:R-:W-:Y:S01]  /*39c0*/  IADD3 R3, PT, PT, -R7.reuse, UR4, RZ ;  /* 0x0000000407037c10 */ /* 0x040fe2000fffe1ff */
[----:B------:R-:W0:Y:S01]  /*39d0*/  LDCU.128 UR12, c[0x0][0x380] ;  /* 0x00007000ff0c77ac */ /* 0x000e220008000c00 */
[----:B------:R-:W-:Y:S01]  /*39e0*/  ISETP.GE.U32.AND P1, PT, R7, UR4, PT ;  /* 0x0000000407007c0c */ /* 0x000fe2000bf26070 */
[----:B------:R-:W-:Y:S01]  /*39f0*/  BSSY.RECONVERGENT B1, `(.L_x_803) ;  /* 0x000012f000017945 */ /* 0x000fe20003800200 */
[----:B------:R-:W-:-:S04]  /*3a00*/  ISETP.GE.AND P0, PT, R6, R3, PT ;  /* 0x000000030600720c */ /* 0x000fc80003f06270 */
[----:B------:R-:W-:-:S13]  /*3a10*/  ISETP.GE.U32.OR.EX P0, PT, R8, UR5, P0, P1 ;  /* 0x0000000508007c0c */ /* 0x000fda0008706510 */
[----:B0-----:R-:W-:Y:S05]  /*3a20*/  @P0 BRA `(.L_x_805) ;  /* 0x0000001000ac0947 */ /* 0x001fea0003800000 */
[----:B------:R-:W-:Y:S01]  /*3a30*/  LOP3.LUT R2, RZ, R6, RZ, 0x33, !PT ;  /* 0x00000006ff027212 */ /* 0x000fe200078e33ff */
[----:B------:R-:W-:Y:S01]  /*3a40*/  BSSY.RECONVERGENT B2, `(.L_x_806) ;  /* 0x0000090000027945 */ /* 0x000fe20003800200 */
[----:B------:R-:W-:Y:S02]  /*3a50*/  IMAD.MOV.U32 R14, RZ, RZ, R6 ;  /* 0x000000ffff0e7224 */ /* 0x000fe400078e0006 */
[----:B------:R-:W-:-:S04]  /*3a60*/  IADD3 R9, PT, PT, -R7, UR4, R2 ;  /* 0x0000000407097c10 */ /* 0x000fc8000fffe102 */
[C---:B------:R-:W-:Y:S02]  /*3a70*/  ISETP.GE.U32.AND P0, PT, R9.reuse, 0x700, PT ;  /* 0x000007000900780c */ /* 0x040fe40003f06070 */
[----:B------:R-:W-:-:S04]  /*3a80*/  LEA.HI R13, R9, 0x1, RZ, 0x18 ;  /* 0x00000001090d7811 */ /* 0x000fc800078fc0ff */
[----:B------:R-:W-:-:S04]  /*3a90*/  LOP3.LUT R34, R13, 0x7, RZ, 0xc0, !PT ;  /* 0x000000070d227812 */ /* 0x000fc800078ec0ff */
[----:B------:R-:W-:-:S03]  /*3aa0*/  ISETP.NE.AND P1, PT, R34, RZ, PT ;  /* 0x000000ff2200720c */ /* 0x000fc60003f25270 */
[----:B------:R-:W-:Y:S10]  /*3ab0*/  @!P0 BRA `(.L_x_807) ;  /* 0x0000000800208947 */ /* 0x000ff40003800000 */
[----:B------:R-:W-:Y:S01]  /*3ac0*/  LOP3.LUT R16, R13, 0x1fffff8, RZ, 0xc0, !PT ;  /* 0x01fffff80d107812 */ /* 0x000fe200078ec0ff */
[----:B------:R-:W-:-:S04]  /*3ad0*/  IMAD.MOV.U32 R14, RZ, RZ, R6 ;  /* 0x000000ffff0e7224 */ /* 0x000fc800078e0006 */
[----:B------:R-:W-:-:S07]  /*3ae0*/  IMAD.MOV R16, RZ, RZ, -R16 ;  /* 0x000000ffff107224 */ /* 0x000fce00078e0a10 */
.L_x_808:
        /* <DEDUP_REMOVED lines=26> */
[----:B------:R-:W-:Y:S01]  /*3c90*/  IADD3 R25, P3, PT, R36, UR6, RZ ;  /* 0x0000000624197c10 */ /* 0x000fe2000ff7e0ff */
[----:B------:R-:W-:Y:S01]  /*3ca0*/  VIADD R14, R14, 0x800 ;  /* 0x000008000e0e7836 */ /* 0x000fe20000000000 */
[----:B------:R-:W-:-:S02]  /*3cb0*/  LOP3.LUT P5, RZ, R35, 0xff, RZ, 0xc0, !PT ;  /* 0x000000ff23ff7812 */ /* 0x000fc400078ac0ff */
[----:B------:R-:W-:Y:S02]  /*3cc0*/  IADD3.X R12, PT, PT, R31, UR7, RZ, P3, !PT ;  /* 0x000000071f0c7c10 */ /* 0x000fe40009ffe4ff */
        /* <DEDUP_REMOVED lines=16> */
[-C--:B----4-:R-:W-:Y:S01]  /*3dd0*/  ISETP.NE.AND P6, PT, R27, R28.reuse, PT ;  /* 0x0000001c1b00720c */ /* 0x090fe20003fc5270 */
        /* <DEDUP_REMOVED lines=86> */
.L_x_807:
[----:B------:R-:W-:Y:S05]  /*4340*/  BSYNC.RECONVERGENT B2 ;  /* 0x0000000000027941 */ /* 0x000fea0003800200 */
.L_x_806:
[----:B------:R-:W-:Y:S05]  /*4350*/  @!P1 BRA `(.L_x_805) ;  /* 0x0000000800609947 */ /* 0x000fea0003800000 */
[----:B------:R-:W-:Y:S01]  /*4360*/  ISETP.GE.U32.AND P0, PT, R34, 0x4, PT ;  /* 0x000000042200780c */ /* 0x000fe20003f06070 */
[----:B------:R-:W-:Y:S01]  /*4370*/  BSSY.RECONVERGENT B2, `(.L_x_809) ;  /* 0x000004c000027945 */ /* 0x000fe20003800200 */
[----:B------:R-:W-:-:S11]  /*4380*/  LOP3.LUT P1, R13, R13, 0x3, RZ, 0xc0, !PT ;  /* 0x000000030d0d7812 */ /* 0x000fd6000782c0ff */
[----:B------:R-:W-:Y:S05]  /*4390*/  @!P0 BRA `(.L_x_810) ;  /* 0x0000000400248947 */ /* 0x000fea0003800000 */
[----:B------:R-:W0:Y:S01]  /*43a0*/  LDCU.128 UR16, c[0x0][0x380] ;  /* 0x00007000ff1077ac */ /* 0x000e220008000c00 */
[----:B------:R-:W-:-:S05]  /*43b0*/  IADD3 R23, P0, PT, R14, R7, RZ ;  /* 0x000000070e177210 */ /* 0x000fca0007f1e0ff */
[----:B------:R-:W-:Y:S02]  /*43c0*/  IMAD.SHL.U32 R2, R23, 0x4, RZ ;  /* 0x0000000417027824 */ /* 0x000fe400078e00ff */
[----:B------:R-:W-:-:S05]  /*43d0*/  IMAD.X R24, RZ, RZ, R8, P0 ;  /* 0x000000ffff187224 */ /* 0x000fca00000e0608 */
        /* <DEDUP_REMOVED lines=17> */
[----:B------:R-:W-:Y:S01]  /*44f0*/  VIADD R2, R14, 0x200 ;  /* 0x000002000e027836 */ /* 0x000fe20000000000 */
[CC--:B--2---:R-:W-:Y:S02]  /*4500*/  ISETP.NE.AND P0, PT, R15.reuse, R18.reuse, PT ;  /* 0x000000120f00720c */ /* 0x0c4fe40003f05270 */
[----:B------:R-:W-:Y:S02]  /*4510*/  ISETP.NE.AND P3, PT, R15, R18, P4 ;  /* 0x000000120f00720c */ /* 0x000fe40002765270 */
[----:B------:R-:W-:Y:S02]  /*4520*/  @!P4 SEL R12, RZ, 0x1, !P0 ;  /* 0x00000001ff0cc807 */ /* 0x000fe40004000000 */
[----:B------:R-:W-:Y:S02]  /*4530*/  IADD3.X R18, PT, PT, R24, UR7, RZ, P2, !PT ;  /* 0x0000000718127c10 */ /* 0x000fe400097fe4ff */
[----:B------:R-:W-:-:S02]  /*4540*/  SEL R12, R12, 0x1, !P3 ;  /* 0x000000010c0c7807 */ /* 0x000fc40005800000 */
[----:B------:R-:W-:Y:S02]  /*4550*/  ISETP.LT.U32.AND P0, PT, R23, R10, PT ;  /* 0x0000000a1700720c */ /* 0x000fe40003f01070 */
[----:B------:R-:W-:Y:S02]  /*4560*/  LOP3.LUT P2, RZ, R12, 0xff, RZ, 0xc0, !PT ;  /* 0x000000ff0cff7812 */ /* 0x000fe4000784c0ff */
[----:B------:R-:W-:-:S04]  /*4570*/  ISETP.LT.AND.EX P0, PT, R18, R11, PT, P0 ;  /* 0x0000000b1200720c */ /* 0x000fc80003f01300 */
[----:B------:R-:W-:Y:S02]  /*4580*/  SEL R16, R23, R10, P0 ;  /* 0x0000000a17107207 */ /* 0x000fe40000000000 */
[CC--:B------:R-:W-:Y:S02]  /*4590*/  SEL R15, R18.reuse, R11.reuse, P0 ;  /* 0x0000000b120f7207 */ /* 0x0c0fe40000000000 */
[----:B---3--:R-:W-:Y:S02]  /*45a0*/  ISETP.NE.AND P0, PT, R19, R20, PT ;  /* 0x000000141300720c */ /* 0x008fe40003f05270 */
[----:B------:R-:W-:Y:S02]  /*45b0*/  @!P3 SEL R16, R23, R10, !P4 ;  /* 0x0000000a1710b207 */ /* 0x000fe40006000000 */
[----:B------:R-:W-:Y:S02]  /*45c0*/  @!P3 SEL R15, R18, R11, !P4 ;  /* 0x0000000b120fb207 */ /* 0x000fe40006000000 */
[----:B------:R-:W-:-:S02]  /*45d0*/  ISETP.NE.AND P3, PT, R19, R20, P2 ;  /* 0x000000141300720c */ /* 0x000fc40001765270 */
[----:B------:R-:W-:Y:S02]  /*45e0*/  @!P2 SEL R12, RZ, 0x1, !P0 ;  /* 0x00000001ff0ca807 */ /* 0x000fe40004000000 */
[----:B------:R-:W-:Y:S02]  /*45f0*/  IADD3.X R10, PT, PT, R8, UR7, RZ, P5, P6 ;  /* 0x00000007080a7c10 */ /* 0x000fe4000afec4ff */
[----:B------:R-:W-:Y:S02]  /*4600*/  SEL R12, R12, 0x1, !P3 ;  /* 0x000000010c0c7807 */ /* 0x000fe40005800000 */
[----:B------:R-:W-:Y:S02]  /*4610*/  ISETP.LT.U32.AND P0, PT, R3, R16, PT ;  /* 0x000000100300720c */ /* 0x000fe40003f01070 */
[----:B------:R-:W-:Y:S02]  /*4620*/  LOP3.LUT P4, RZ, R12, 0xff, RZ, 0xc0, !PT ;  /* 0x000000ff0cff7812 */ /* 0x000fe4000788c0ff */
[----:B------:R-:W-:-:S04]  /*4630*/  ISETP.LT.AND.EX P0, PT, R10, R15, PT, P0 ;  /* 0x0000000f0a00720c */ /* 0x000fc80003f01300 */
[CC--:B------:R-:W-:Y:S02]  /*4640*/  SEL R18, R3.reuse, R16.reuse, P0 ;  /* 0x0000001003127207 */ /* 0x0c0fe40000000000 */
[CC--:B------:R-:W-:Y:S02]  /*4650*/  SEL R11, R10.reuse, R15.reuse, P0 ;  /* 0x0000000f0a0b7207 */ /* 0x0c0fe40000000000 */
[----:B------:R-:W-:Y:S02]  /*4660*/  @!P3 SEL R18, R3, R16, !P2 ;  /* 0x000000100312b207 */ /* 0x000fe40005000000 */
[----:B------:R-:W-:Y:S02]  /*4670*/  @!P3 SEL R11, R10, R15, !P2 ;  /* 0x0000000f0a0bb207 */ /* 0x000fe40005000000 */
[-C--:B----4-:R-:W-:Y:S02]  /*4680*/  ISETP.NE.AND P3, PT, R21, R22.reuse, PT ;  /* 0x000000161500720c */ /* 0x090fe40003f65270 */
[----:B------:R-:W-:Y:S01]  /*4690*/  IADD3 R3, P5, P0, R7, UR6, R2 ;  /* 0x0000000607037c10 */ /* 0x000fe2000f8be002 */
[C---:B------:R-:W-:Y:S01]  /*46a0*/  VIADD R2, R14.reuse, 0x300 ;  /* 0x000003000e027836 */ /* 0x040fe20000000000 */
[----:B------:R-:W-:Y:S01]  /*46b0*/  ISETP.NE.AND P2, PT, R21, R22, P4 ;  /* 0x000000161500720c */ /* 0x000fe20002745270 */
[----:B------:R-:W-:Y:S01]  /*46c0*/  VIADD R14, R14, 0x400 ;  /* 0x000004000e0e7836 */ /* 0x000fe20000000000 */
[----:B------:R-:W-:-:S02]  /*46d0*/  @!P4 SEL R12, RZ, 0x1, !P3 ;  /* 0x00000001ff0cc807 */ /* 0x000fc40005800000 */
[----:B------:R-:W-:Y:S02]  /*46e0*/  IADD3.X R10, PT, PT, R8, UR7, RZ, P5, P0 ;  /* 0x00000007080a7c10 */ /* 0x000fe4000afe04ff */
[CC--:B------:R-:W-:Y:S02]  /*46f0*/  ISETP.LT.U32.AND P0, PT, R3.reuse, R18.reuse, PT ;  /* 0x000000120300720c */ /* 0x0c0fe40003f01070 */
[----:B------:R-:W-:Y:S02]  /*4700*/  SEL R12, R12, 0x1, !P2 ;  /* 0x000000010c0c7807 */ /* 0x000fe40005000000 */
[----:B------:R-:W-:Y:S02]  /*4710*/  ISETP.LT.AND.EX P0, PT, R10, R11, PT, P0 ;  /* 0x0000000b0a00720c */ /* 0x000fe40003f01300 */
[----:B------:R-:W-:Y:S02]  /*4720*/  LOP3.LUT P3, RZ, R12, 0xff, RZ, 0xc0, !PT ;  /* 0x000000ff0cff7812 */ /* 0x000fe4000786c0ff */
[----:B------:R-:W-:-:S02]  /*4730*/  SEL R15, R3, R18, P0 ;  /* 0x00000012030f7207 */ /* 0x000fc40000000000 */
[CC--:B------:R-:W-:Y:S02]  /*4740*/  SEL R16, R10.reuse, R11.reuse, P0 ;  /* 0x0000000b0a107207 */ /* 0x0c0fe40000000000 */
[----:B------:R-:W-:Y:S02]  /*4750*/  @!P2 SEL R15, R3, R18, !P4 ;  /* 0x00000012030fa207 */ /* 0x000fe40006000000 */
[----:B------:R-:W-:Y:S02]  /*4760*/  @!P2 SEL R16, R10, R11, !P4 ;  /* 0x0000000b0a10a207 */ /* 0x000fe40006000000 */
[----:B------:R-:W-:Y:S02]  /*4770*/  IADD3 R2, P5, P6, R7, UR6, R2 ;  /* 0x0000000607027c10 */ /* 0x000fe4000febe002 */
[----:B-----5:R-:W-:Y:S02]  /*4780*/  ISETP.NE.AND P4, PT, R4, R5, P3 ;  /* 0x000000050400720c */ /* 0x020fe40001f85270 */
[----:B------:R-:W-:-:S02]  /*4790*/  IADD3.X R3, PT, PT, R8, UR7, RZ, P5, P6 ;  /* 0x0000000708037c10 */ /* 0x000fc4000afec4ff */
        /* <DEDUP_REMOVED lines=8> */
[----:B------:R-:W-:-:S07]  /*4820*/  @!P4 SEL R11, R3, R16, !P3 ;  /* 0x00000010030bc207 */ /* 0x000fce0005800000 */
.L_x_810:
[----:B------:R-:W-:Y:S05]  /*4830*/  BSYNC.RECONVERGENT B2 ;  /* 0x0000000000027941 */ /* 0x000fea0003800200 */
.L_x_809:
[----:B------:R-:W-:Y:S05]  /*4840*/  @!P1 BRA `(.L_x_805) ;  /* 0x0000000400249947 */ /* 0x000fea0003800000 */
[----:B------:R-:W-:Y:S01]  /*4850*/  ISETP.NE.AND P0, PT, R13, 0x1, PT ;  /* 0x000000010d00780c */ /* 0x000fe20003f05270 */
[----:B------:R-:W-:Y:S01]  /*4860*/  BSSY.RECONVERGENT B2, `(.L_x_811) ;  /* 0x000002c000027945 */ /* 0x000fe20003800200 */
[----:B------:R-:W-:-:S11]  /*4870*/  LOP3.LUT P1, RZ, R9, 0x100, RZ, 0xc0, !PT ;  /* 0x0000010009ff7812 */ /* 0x000fd6000782c0ff */
        /* <DEDUP_REMOVED lines=15> */
[----:B------:R-:W-:-:S04]  /*4970*/  IADD3 R9, P0, PT, R9, UR6, RZ ;  /* 0x0000000609097c10 */ /* 0x000fc8000ff1e0ff */
        /* <DEDUP_REMOVED lines=11> */
[----:B----4-:R-:W-:Y:S02]  /*4a30*/  IADD3 R5, P5, P6, R7, UR6, R18 ;  /* 0x0000000607057c10 */ /* 0x010fe4000febe012 */
[----:B------:R-:W-:Y:S02]  /*4a40*/  LOP3.LUT P4, RZ, R12, 0xff, RZ, 0xc0, !PT ;  /* 0x000000ff0cff7812 */ /* 0x000fe4000788c0ff */
[----:B------:R-:W-:Y:S02]  /*4a50*/  IADD3.X R4, PT, PT, R8, UR7, RZ, P5, P6 ;  /* 0x0000000708047c10 */ /* 0x000fe4000afec4ff */
        /* <DEDUP_REMOVED lines=12> */
.L_x_812:
[----:B------:R-:W-:Y:S05]  /*4b20*/  BSYNC.RECONVERGENT B2 ;  /* 0x0000000000027941 */ /* 0x000fea0003800200 */
.L_x_811:
[----:B------:R-:W-:Y:S05]  /*4b30*/  @P1 BRA `(.L_x_805) ;  /* 0x0000000000681947 */ /* 0x000fea0003800000 */
        /* <DEDUP_REMOVED lines=12> */
[----:B------:R-:W-:-:S04]  /*4c00*/  IADD3 R9, P0, PT, R7, UR6, RZ ;  /* 0x0000000607097c10 */ /* 0x000fc8000ff1e0ff */
[----:B------:R-:W-:Y:S02]  /*4c10*/  IADD3.X R14, PT, PT, R8, UR7, RZ, P0, !PT ;  /* 0x00000007080e7c10 */ /* 0x000fe400087fe4ff */
        /* <DEDUP_REMOVED lines=12> */
.L_x_805:
[----:B------:R-:W-:Y:S05]  /*4ce0*/  BSYNC.RECONVERGENT B1 ;  /* 0x0000000000017941 */ /* 0x000fea0003800200 */
.L_x_803:
        /* <DEDUP_REMOVED lines=24> */
.L_x_814:
[----:B------:R-:W-:Y:S05]  /*4e70*/  BSYNC.RECONVERGENT B1 ;  /* 0x0000000000017941 */ /* 0x000fea0003800200 */
.L_x_813:
        /* <DEDUP_REMOVED lines=23> */
.L_x_816:
[----:B------:R-:W-:Y:S05]  /*4ff0*/  BSYNC.RECONVERGENT B1 ;  /* 0x0000000000017941 */ /* 0x000fea0003800200 */
.L_x_815:
        /* <DEDUP_REMOVED lines=20> */
.L_x_818:
[----:B------:R-:W-:Y:S05]  /*5140*/  BSYNC.RECONVERGENT B1 ;  /* 0x0000000000017941 */ /* 0x000fea0003800200 */
.L_x_817:
        /* <DEDUP_REMOVED lines=20> */
.L_x_820:
[----:B------:R-:W-:Y:S05]  /*5290*/  BSYNC.RECONVERGENT B1 ;  /* 0x0000000000017941 */ /* 0x000fea0003800200 */
.L_x_819:
        /* <DEDUP_REMOVED lines=20> */
.L_x_822:
[----:B------:R-:W-:Y:S05]  /*53e0*/  BSYNC.RECONVERGENT B1 ;  /* 0x0000000000017941 */ /* 0x000fea0003800200 */
.L_x_821:
        /* <DEDUP_REMOVED lines=10> */
.L_x_824:
[----:B------:R-:W-:Y:S05]  /*5490*/  BSYNC.RECONVERGENT B1 ;  /* 0x0000000000017941 */ /* 0x000fea0003800200 */
.L_x_823:
        /* <DEDUP_REMOVED lines=82> */
[----:B------:R-:W-:-:S07]  /*59c0*/  SEL R11, R7, R9, !P2 ;  /* 0x00000009070b7207 */ /* 0x000fce0005000000 */
.L_x_783:
[----:B------:R-:W-:Y:S05]  /*59d0*/  BSYNC.RECONVERGENT B0 ;  /* 0x0000000000007941 */ /* 0x000fea0003800200 */
.L_x_759:
[----:B------:R-:W-:Y:S05]  /*59e0*/  @P1 EXIT ;  /* 0x000000000000194d */ /* 0x000fea0003800000 */
[----:B------:R-:W5:Y:S01]  /*59f0*/  LDC.64 R6, c[0x0][0x3c8] ;  /* 0x0000f200ff067b82 */ /* 0x000f620000000a00 */
[----:B0---4-:R-:W-:Y:S02]  /*5a00*/  PRMT R5, R12, 0x7610, R5 ;  /* 0x000076100c057816 */ /* 0x011fe40000000005 */
[----:B-1----:R-:W-:Y:S02]  /*5a10*/  ISETP.NE.AND P1, PT, R0, RZ, PT ;  /* 0x000000ff0000720c */ /* 0x002fe40003f25270 */
[----:B------:R-:W-:-:S03]  /*5a20*/  LOP3.LUT P2, RZ, R5, 0xff, RZ, 0xc0, !PT ;  /* 0x000000ff05ff7812 */ /* 0x000fc6000784c0ff */
[----:B--23--:R-:W0:Y:S08]  /*5a30*/  LDC.64 R2, c[0x0][0x3a8] ;  /* 0x0000ea00ff027b82 */ /* 0x00ce300000000a00 */
[----:B------:R-:W-:Y:S02]  /*5a40*/  @P1 SEL R5, R0, 0x1, !P2 ;  /* 0x0000000100051807 */ /* 0x000fe40005000000 */
[----:B-----5:R-:W-:-:S04]  /*5a50*/  ISETP.LT.U32.AND P0, PT, R10, R6, PT ;  /* 0x000000060a00720c */ /* 0x020fc80003f01070 */
[----:B------:R-:W-:-:S04]  /*5a60*/  ISETP.LT.AND.EX P0, PT, R11, R7, PT, P0 ;  /* 0x000000070b00720c */ /* 0x000fc80003f01300 */
[C---:B------:R-:W-:Y:S01]  /*5a70*/  @P2 SEL R6, R10.reuse, R6, P0 ;  /* 0x000000060a062207 */ /* 0x040fe20000000000 */
[----:B0-----:R-:W-:Y:S01]  /*5a80*/  STG.E.U8 desc[UR8][R2.64], R5 ;  /* 0x0000000502007986 */ /* 0x001fe2000c101108 */
[C---:B------:R-:W-:Y:S02]  /*5a90*/  @P2 SEL R7, R11.reuse, R7, P0 ;  /* 0x000000070b072207 */ /* 0x040fe40000000000 */
[----:B------:R-:W-:Y:S02]  /*5aa0*/  SEL R10, R10, R6, !P1 ;  /* 0x000000060a0a7207 */ /* 0x000fe40004800000 */
[----:B------:R-:W-:-:S05]  /*5ab0*/  SEL R11, R11, R7, !P1 ;  /* 0x000000070b0b7207 */ /* 0x000fca0004800000 */
[----:B------:R-:W-:Y:S01]  /*5ac0*/  STG.E.64 desc[UR8][R2.64+0x8], R10 ;  /* 0x0000080a02007986 */ /* 0x000fe2000c101b08 */
[----:B------:R-:W-:Y:S05]  /*5ad0*/  EXIT ;  /* 0x000000000000794d */ /* 0x000fea0003800000 */
.L_x_825:
        /* <DEDUP_REMOVED lines=10> */
.L_x_1585:


//--------------------- .text._ZN3cub18CUB_300001_SM_10006detail6reduce28DeviceReduceSingleTileKernelINS2_10policy_hubIN4cuda3std3__45tupleIJblEEEjN6thrust24THRUST_300001_SM_1000_NS8cuda_cub9__find_if7functorIS9_EEE10Policy1000EPS9_SI_iSF_S9_S9_NS7_10__identityEEEvT0_T1_T2_T3_T4_T6_ --------------------------
	.section	.text._ZN3cub18CUB_300001_SM_10006detail6reduce28DeviceReduceSingleTileKernelINS2_10policy_hubIN4cuda3std3__45tupleIJblEEEjN6thrust24THRUST_300001_SM_1000_NS8cuda_cub9__find_if7functorIS9_EEE10Policy1000EPS9_SI_iSF_S9_S9_NS7_10__identityEEEvT0_T1_T2_T3_T4_T6_,"ax",@progbits
	.align	128
        .global         _ZN3cub18CUB_300001_SM_10006detail6reduce28DeviceReduceSingleTileKernelINS2_10policy_hubIN4cuda3std3__45tupleIJblEEEjN6thrust24THRUST_300001_SM_1000_NS8cuda_cub9__find_if7functorIS9_EEE10Policy1000EPS9_SI_iSF_S9_S9_NS7_10__identityEEEvT0_T1_T2_T3_T4_T6_
        .type           _ZN3cub18CUB_300001_SM_10006detail6reduce28DeviceReduceSingleTileKernelINS2_10policy_hubIN4cuda3std3__45tupleIJblEEEjN6thrust24THRUST_300001_SM_1000_NS8cuda_cub9__find_if7functorIS9_EEE10Policy1000EPS9_SI_iSF_S9_S9_NS7_10__identityEEEvT0_T1_T2_T3_T4_T6_,@function
        .size           _ZN3cub18CUB_300001_SM_10006detail6reduce28DeviceReduceSingleTileKernelINS2_10policy_hubIN4cuda3std3__45tupleIJblEEEjN6thrust24THRUST_300001_SM_1000_NS8cuda_cub9__find_if7functorIS9_EEE10Policy1000EPS9_SI_iSF_S9_S9_NS7_10__identityEEEvT0_T1_T2_T3_T4_T6_,(.L_x_1586 - _ZN3cub18CUB_300001_SM_10006detail6reduce28DeviceReduceSingleTileKernelINS2_10policy_hubIN4cuda3std3__45tupleIJblEEEjN6thrust24THRUST_300001_SM_1000_NS8cuda_cub9__find_if7functorIS9_EEE10Policy1000EPS9_SI_iSF_S9_S9_NS7_10__identityEEEvT0_T1_T2_T3_T4_T6_)
        .other          _ZN3cub18CUB_300001_SM_10006detail6reduce28DeviceReduceSingleTileKernelINS2_10policy_hubIN4cuda3std3__45tupleIJblEEEjN6thrust24THRUST_300001_SM_1000_NS8cuda_cub9__find_if7functorIS9_EEE10Policy1000EPS9_SI_iSF_S9_S9_NS7_10__identityEEEvT0_T1_T2_T3_T4_T6_,@"STO_CUDA_ENTRY STV_DEFAULT"
_ZN3cub18CUB_300001_SM_10006detail6reduce28DeviceReduceSingleTileKernelINS2_10policy_hubIN4cuda3std3__45tupleIJblEEEjN6thrust24THRUST_300001_SM_1000_NS8cuda_cub9__find_if7functorIS9_EEE10Policy1000EPS9_SI_iSF_S9_S9_NS7_10__identityEEEvT0_T1_T2_T3_T4_T6_:
.text._ZN3cub18CUB_300001_SM_10006detail6reduce28DeviceReduceSingleTileKernelINS2_10policy_hubIN4cuda3std3__45tupleIJblEEEjN6thrust24THRUST_300001_SM_1000_NS8cuda_cub9__find_if7functorIS9_EEE10Policy1000EPS9_SI_iSF_S9_S9_NS7_10__identityEEEvT0_T1_T2_T3_T4_T6_:
        /* <DEDUP_REMOVED lines=14> */
.L_x_826:
        /* <DEDUP_REMOVED lines=15> */
.L_x_830:
[----:B------:R-:W-:Y:S05]  /*01d0*/  BSYNC.RECONVERGENT B1 ;  /* 0x0000000000017941 */ /* 0x000fea0003800200 */
.L_x_829:
        /* <DEDUP_REMOVED lines=18> */
.L_x_835:
        /* <DEDUP_REMOVED lines=19> */
.L_x_834:
[----:B------:R-:W-:Y:S05]  /*0430*/  BSYNC.RECONVERGENT B2 ;  /* 0x0000000000027941 */ /* 0x000fea0003800200 */
.L_x_833:
[----:B------:R-:W-:Y:S05]  /*0440*/  @!P1 BRA `(.L_x_832) ;  /* 0x0000000000c89947 */ /* 0x000fea0003800000 */
.L_x_836:
        /* <DEDUP_REMOVED lines=50> */
.L_x_832:
[----:B------:R-:W-:Y:S05]  /*0770*/  BSYNC.RECONVERGENT B1 ;  /* 0x0000000000017941 */ /* 0x000fea0003800200 */
.L_x_831:
        /* <DEDUP_REMOVED lines=26> */
.L_x_839:
[----:B------:R-:W-:Y:S05]  /*0920*/  BSYNC.RECONVERGENT B1 ;  /* 0x0000000000017941 */ /* 0x000fea0003800200 */
.L_x_838:
        /* <DEDUP_REMOVED lines=23> */
.L_x_841:
[----:B------:R-:W-:Y:S05]  /*0aa0*/  BSYNC.RECONVERGENT B1 ;  /* 0x0000000000017941 */ /* 0x000fea0003800200 */
.L_x_840:
        /* <DEDUP_REMOVED lines=20> */
.L_x_843:
[----:B------:R-:W-:Y:S05]  /*0bf0*/  BSYNC.RECONVERGENT B1 ;  /* 0x0000000000017941 */ /* 0x000fea0003800200 */
.L_x_842:
        /* <DEDUP_REMOVED lines=20> */
.L_x_845:
[----:B------:R-:W-:Y:S05]  /*0d40*/  BSYNC.RECONVERGENT B1 ;  /* 0x0000000000017941 */ /* 0x000fea0003800200 */
.L_x_844:
        /* <DEDUP_REMOVED lines=20> */
.L_x_847:
[----:B------:R-:W-:Y:S05]  /*0e90*/  BSYNC.RECONVERGENT B1 ;  /* 0x0000000000017941 */ /* 0x000fea0003800200 */
.L_x_846:
        /* <DEDUP_REMOVED lines=10> */
.L_x_849:
[----:B------:R-:W-:Y:S05]  /*0f40*/  BSYNC.RECONVERGENT B1 ;  /* 0x0000000000017941 */ /* 0x000fea0003800200 */
.L_x_848:
        /* <DEDUP_REMOVED lines=85> */
.L_x_837:
        /* <DEDUP_REMOVED lines=36> */
.L_x_852:
[----:B------:R-:W-:Y:S05]  /*16e0*/  BSYNC.RECONVERGENT B1 ;  /* 0x0000000000017941 */ /* 0x000fea0003800200 */
.L_x_851:
        /* <DEDUP_REMOVED lines=21> */
.L_x_854:
[----:B------:R-:W-:Y:S05]  /*1840*/  BSYNC.RECONVERGENT B1 ;  /* 0x0000000000017941 */ /* 0x000fea0003800200 */
.L_x_853:
        /* <DEDUP_REMOVED lines=20> */
.L_x_856:
[----:B------:R-:W-:Y:S05]  /*1990*/  BSYNC.RECONVERGENT B1 ;  /* 0x0000000000017941 */ /* 0x000fea0003800200 */
.L_x_855:
        /* <DEDUP_REMOVED lines=20> */
.L_x_858:
[----:B------:R-:W-:Y:S05]  /*1ae0*/  BSYNC.RECONVERGENT B1 ;  /* 0x0000000000017941 */ /* 0x000fea0003800200 */
.L_x_857:
        /* <DEDUP_REMOVED lines=20> */
.L_x_860:
[----:B------:R-:W-:Y:S05]  /*1c30*/  BSYNC.RECONVERGENT B1 ;  /* 0x0000000000017941 */ /* 0x000fea0003800200 */
.L_x_859:
        /* <DEDUP_REMOVED lines=10> */
.L_x_862:
[----:B------:R-:W-:Y:S05]  /*1ce0*/  BSYNC.RECONVERGENT B1 ;  /* 0x0000000000017941 */ /* 0x000fea0003800200 */
.L_x_861:
        /* <DEDUP_REMOVED lines=26> */
.L_x_863:
        /* <DEDUP_REMOVED lines=16> */
.L_x_864:
        /* <DEDUP_REMOVED lines=16> */
.L_x_865:
        /* <DEDUP_REMOVED lines=16> */
.L_x_866:
        /* <DEDUP_REMOVED lines=16> */
.L_x_867:
        /* <DEDUP_REMOVED lines=16> */
.L_x_868:
        /* <DEDUP_REMOVED lines=17> */
.L_x_828:
        /* <DEDUP_REMOVED lines=47> */
.L_x_871:
        /* <DEDUP_REMOVED lines=54> */
.L_x_869:
        /* <DEDUP_REMOVED lines=20> */
.L_x_875:
        /* <DEDUP_REMOVED lines=18> */
.L_x_874:
[----:B------:R-:W-:Y:S05]  /*2d50*/  BSYNC.RECONVERGENT B2 ;  /* 0x0000000000027941 */ /* 0x000fea0003800200 */
.L_x_873:
        /* <DEDUP_REMOVED lines=10> */
.L_x_876:
        /* <DEDUP_REMOVED lines=55> */
.L_x_872:
[----:B------:R-:W-:Y:S05]  /*3170*/  BSYNC.RECONVERGENT B1 ;  /* 0x0000000000017941 */ /* 0x000fea0003800200 */
.L_x_870:
        /* <DEDUP_REMOVED lines=24> */
.L_x_878:
[----:B------:R-:W-:Y:S05]  /*3300*/  BSYNC.RECONVERGENT B1 ;  /* 0x0000000000017941 */ /* 0x000fea0003800200 */
.L_x_877:
        /* <DEDUP_REMOVED lines=23> */
.L_x_880:
[----:B------:R-:W-:Y:S05]  /*3480*/  BSYNC.RECONVERGENT B1 ;  /* 0x0000000000017941 */ /* 0x000fea0003800200 */
.L_x_879:
        /* <DEDUP_REMOVED lines=20> */
.L_x_882:
[----:B------:R-:W-:Y:S05]  /*35d0*/  BSYNC.RECONVERGENT B1 ;  /* 0x0000000000017941 */ /* 0x000fea0003800200 */
.L_x_881:
        /* <DEDUP_REMOVED lines=20> */
.L_x_884:
[----:B------:R-:W-:Y:S05]  /*3720*/  BSYNC.RECONVERGENT B1 ;  /* 0x0000000000017941 */ /* 0x000fea0003800200 */
.L_x_883:
        /* <DEDUP_REMOVED lines=20> */
.L_x_886:
[----:B------:R-:W-:Y:S05]  /*3870*/  BSYNC.RECONVERGENT B1 ;  /* 0x0000000000017941 */ /* 0x000fea0003800200 */
.L_x_885:
        /* <DEDUP_REMOVED lines=10> */
.L_x_888:
[----:B------:R-:W-:Y:S05]  /*3920*/  BSYNC.RECONVERGENT B1 ;  /* 0x0000000000017941 */ /* 0x000fea0003800200 */
.L_x_887:
        /* <DEDUP_REMOVED lines=84> */
.L_x_850:
[----:B------:R-:W-:Y:S05]  /*3e70*/  BSYNC.RECONVERGENT B0 ;  /* 0x0000000000007941 */ /* 0x000fea0003800200 */
.L_x_827:
        /* <DEDUP_REMOVED lines=16> */
.L_x_889:
        /* <DEDUP_REMOVED lines=16> */
.L_x_1586:


//--------------------- .text._ZN3cub18CUB_300001_SM_10006detail6reduce18DeviceReduceKernelINS2_10policy_hubIN4cuda3std3__45tupleIJblEEEjN6thrust24THRUST_300001_SM_1000_NS8cuda_cub9__find_if7functorIS9_EEE10Policy1000ENSB_12zip_iteratorINS8_IJNSD_26transform_input_iterator_tIbNSC_6detail35transform_pair_of_input_iterators_tIbNSB_6detail15normal_iteratorINSB_10device_ptrIiEEEESQ_NS7_8equal_toIiEEEENS7_10__not_fn_tINS7_10__identityEEEEENSB_17counting_iteratorIlNSB_11use_defaultESZ_SZ_EEEEEEEjSF_S9_SV_EEvT0_PT3_T1_NS0_13GridEvenShareIS16_EET2_T4_ --------------------------
	.section	.text._ZN3cub18CUB_300001_SM_10006detail6reduce18DeviceReduceKernelINS2_10policy_hubIN4cuda3std3__45tupleIJblEEEjN6thrust24THRUST_300001_SM_1000_NS8cuda_cub9__find_if7functorIS9_EEE10Policy1000ENSB_12zip_iteratorINS8_IJNSD_26transform_input_iterator_tIbNSC_6detail35transform_pair_of_input_iterators_tIbNSB_6detail15normal_iteratorINSB_10device_ptrIiEEEESQ_NS7_8equal_toIiEEEENS7_10__not_fn_tINS7_10__identityEEEEENSB_17counting_iteratorIlNSB_11use_defaultESZ_SZ_EEEEEEEjSF_S9_SV_EEvT0_PT3_T1_NS0_13GridEvenShareIS16_EET2_T4_,"ax",@progbits
	.align	128
        .global         _ZN3cub18CUB_300001_SM_10006detail6reduce18DeviceReduceKernelINS2_10policy_hubIN4cuda3std3__45tupleIJblEEEjN6thrust24THRUST_300001_SM_1000_NS8cuda_cub9__find_if7functorIS9_EEE10Policy1000ENSB_12zip_iteratorINS8_IJNSD_26transform_input_iterator_tIbNSC_6detail35transform_pair_of_input_iterators_tIbNSB_6detail15normal_iteratorINSB_10device_ptrIiEEEESQ_NS7_8equal_toIiEEEENS7_10__not_fn_tINS7_10__identityEEEEENSB_17counting_iteratorIlNSB_11use_defaultESZ_SZ_EEEEEEEjSF_S9_SV_EEvT0_PT3_T1_NS0_13GridEvenShareIS16_EET2_T4_
        .type           _ZN3cub18CUB_300001_SM_10006detail6reduce18DeviceReduceKernelINS2_10policy_hubIN4cuda3std3__45tupleIJblEEEjN6thrust24THRUST_300001_SM_1000_NS8cuda_cub9__find_if7functorIS9_EEE10Policy1000ENSB_12zip_iteratorINS8_IJNSD_26transform_input_iterator_tIbNSC_6detail35transform_pair_of_input_iterators_tIbNSB_6detail15normal_iteratorINSB_10device_ptrIiEEEESQ_NS7_8equal_toIiEEEENS7_10__not_fn_tINS7_10__identityEEEEENSB_17counting_iteratorIlNSB_11use_defaultESZ_SZ_EEEEEEEjSF_S9_SV_EEvT0_PT3_T1_NS0_13GridEvenShareIS16_EET2_T4_,@function
        .size           _ZN3cub18CUB_300001_SM_10006detail6reduce18DeviceReduceKernelINS2_10policy_hubIN4cuda3std3__45tupleIJblEEEjN6thrust24THRUST_300001_SM_1000_NS8cuda_cub9__find_if7functorIS9_EEE10Policy1000ENSB_12zip_iteratorINS8_IJNSD_26transform_input_iterator_tIbNSC_6detail35transform_pair_of_input_iterators_tIbNSB_6detail15normal_iteratorINSB_10device_ptrIiEEEESQ_NS7_8equal_toIiEEEENS7_10__not_fn_tINS7_10__identityEEEEENSB_17counting_iteratorIlNSB_11use_defaultESZ_SZ_EEEEEEEjSF_S9_SV_EEvT0_PT3_T1_NS0_13GridEvenShareIS16_EET2_T4_,(.L_x_1587 - _ZN3cub18CUB_300001_SM_10006detail6reduce18DeviceReduceKernelINS2_10policy_hubIN4cuda3std3__45tupleIJblEEEjN6thrust24THRUST_300001_SM_1000_NS8cuda_cub9__find_if7functorIS9_EEE10Policy1000ENSB_12zip_iteratorINS8_IJNSD_26transform_input_iterator_tIbNSC_6detail35transform_pair_of_input_iterators_tIbNSB_6detail15normal_iteratorINSB_10device_ptrIiEEEESQ_NS7_8equal_toIiEEEENS7_10__not_fn_tINS7_10__identityEEEEENSB_17counting_iteratorIlNSB_11use_defaultESZ_SZ_EEEEEEEjSF_S9_SV_EEvT0_PT3_T1_NS0_13GridEvenShareIS16_EET2_T4_)
        .other          _ZN3cub18CUB_300001_SM_10006detail6reduce18DeviceReduceKernelINS2_10policy_hubIN4cuda3std3__45tupleIJblEEEjN6thrust24THRUST_300001_SM_1000_NS8cuda_cub9__find_if7functorIS9_EEE10Policy1000ENSB_12zip_iteratorINS8_IJNSD_26transform_input_iterator_tIbNSC_6detail35transform_pair_of_input_iterators_tIbNSB_6detail15normal_iteratorINSB_10device_ptrIiEEEESQ_NS7_8equal_toIiEEEENS7_10__not_fn_tINS7_10__identityEEEEENSB_17counting_iteratorIlNSB_11use_defaultESZ_SZ_EEEEEEEjSF_S9_SV_EEvT0_PT3_T1_NS0_13GridEvenShareIS16_EET2_T4_,@"STO_CUDA_ENTRY STV_DEFAULT"
_ZN3cub18CUB_300001_SM_10006detail6reduce18DeviceReduceKernelINS2_10policy_hubIN4cuda3std3__45tupleIJblEEEjN6thrust24THRUST_300001_SM_1000_NS8cuda_cub9__find_if7functorIS9_EEE10Policy1000ENSB_12zip_iteratorINS8_IJNSD_26transform_input_iterator_tIbNSC_6detail35transform_pair_of_input_iterators_tIbNSB_6detail15normal_iteratorINSB_10device_ptrIiEEEESQ_NS7_8equal_toIiEEEENS7_10__not_fn_tINS7_10__identityEEEEENSB_17counting_iteratorIlNSB_11use_defaultESZ_SZ_EEEEEEEjSF_S9_SV_EEvT0_PT3_T1_NS0_13GridEvenShareIS16_EET2_T4_:
.text._ZN3cub18CUB_300001_SM_10006detail6reduce18DeviceReduceKernelINS2_10policy_hubIN4cuda3std3__45tupleIJblEEEjN6thrust24THRUST_300001_SM_1000_NS8cuda_cub9__find_if7functorIS9_EEE10Policy1000ENSB_12zip_iteratorINS8_IJNSD_26transform_input_iterator_tIbNSC_6detail35transform_pair_of_input_iterators_tIbNSB_6detail15normal_iteratorINSB_10device_ptrIiEEEESQ_NS7_8equal_toIiEEEENS7_10__not_fn_tINS7_10__identityEEEEENSB_17counting_iteratorIlNSB_11use_defaultESZ_SZ_EEEEEEEjSF_S9_SV_EEvT0_PT3_T1_NS0_13GridEvenShareIS16_EET2_T4_:
[----:B------:R-:W-:Y:S01]  /*0000*/  LDC R1, c[0x0][0x37c] ;  /* 0x0000df00ff017b82 */ /* 0x000fe20000000800 */
[----:B------:R-:W0:Y:S01]  /*0010*/  S2R R0, SR_CTAID.X ;  /* 0x0000000000007919 */ /* 0x000e220000002500 */
[----:B------:R-:W1:Y:S01]  /*0020*/  LDCU UR5, c[0x0][0x3c8] ;  /* 0x00007900ff0577ac */ /* 0x000e620008000800 */
[----:B------:R-:W-:Y:S01]  /*0030*/  BSSY.RECONVERGENT B0, `(.L_x_890) ;  /* 0x00005db000007945 */ /* 0x000fe20003800200 */
[----:B------:R-:W2:Y:S01]  /*0040*/  LDCU.64 UR12, c[0x0][0x358] ;  /* 0x00006b00ff0c77ac */ /* 0x000ea20008000a00 */
[----:B0-----:R-:W-:-:S05]  /*0050*/  IMAD.SHL.U32 R9, R0, 0x400, RZ ;  /* 0x0000040000097824 */ /* 0x001fca00078e00ff */
[----:B-1----:R-:W-:-:S04]  /*0060*/  IADD3 R2, PT, PT, -R9, UR5, RZ ;  /* 0x0000000509027c10 */ /* 0x002fc8000fffe1ff */
[----:B------:R-:W-:-:S13]  /*0070*/  ISETP.GT.U32.AND P0, PT, R2, 0x3ff, PT ;  /* 0x000003ff0200780c */ /* 0x000fda0003f04070 */
[----:B--2---:R-:W-:Y:S05]  /*0080*/  @P0 BRA `(.L_x_891) ;  /* 0x0000003000b40947 */ /* 0x004fea0003800000 */
[----:B------:R-:W0:Y:S01]  /*0090*/  S2R R4, SR_TID.X ;  /* 0x0000000000047919 */ /* 0x000e220000002100 */
[----:B------:R-:W1:Y:S08]  /*00a0*/  LDC.64 R6, c[0x0][0x380] ;  /* 0x0000e000ff067b82 */ /* 0x000e700000000a00 */
[----:B------:R-:W2:Y:S01]  /*00b0*/  LDC.64 R10, c[0x0][0x388] ;  /* 0x0000e200ff0a7b82 */ /* 0x000ea20000000a00 */
[----:B------:R-:W-:Y:S01]  /*00c0*/  IMAD.MOV.U32 R24, RZ, RZ, RZ ;  /* 0x000000ffff187224 */ /* 0x000fe200078e00ff */
[----:B------:R-:W3:Y:S01]  /*00d0*/  LDCU.64 UR6, c[0x0][0x3a0] ;  /* 0x00007400ff0677ac */ /* 0x000ee20008000a00 */
[----:B0-----:R-:W-:-:S13]  /*00e0*/  ISETP.GE.U32.AND P1, PT, R4, R2, PT ;  /* 0x000000020400720c */ /* 0x001fda0003f26070 */
        /* <DEDUP_REMOVED lines=10> */
[----:B------:R-:W-:-:S02]  /*0190*/  ISETP.GE.U32.AND P2, PT, R22, R2, PT ;  /* 0x000000021600720c */ /* 0x000fc40003f46070 */
[----:B0-----:R-:W-:Y:S01]  /*01a0*/  @!P1 IADD3 R24, P3, PT, R3, R12, RZ ;  /* 0x0000000c03189210 */ /* 0x001fe20007f7e0ff */
[----:B------:R-:W-:-:S04]  /*01b0*/  IMAD.MOV.U32 R3, RZ, RZ, RZ ;  /* 0x000000ffff037224 */ /* 0x000fc800078e00ff */
[----:B------:R-:W-:Y:S01]  /*01c0*/  @!P1 IMAD.X R3, RZ, RZ, R13, P3 ;  /* 0x000000ffff039224 */ /* 0x000fe200018e060d */
[----:B--2---:R-:W-:-:S04]  /*01d0*/  @!P1 ISETP.NE.AND P0, PT, R6, R11, PT ;  /* 0x0000000b0600920c */ /* 0x004fc80003f05270 */
[----:B------:R-:W-:-:S04]  /*01e0*/  @!P1 SEL R5, RZ, 0x1, !P0 ;  /* 0x00000001ff059807 */ /* 0x000fc80004000000 */
[----:B------:R-:W-:Y:S01]  /*01f0*/  @!P1 PRMT R26, R5, 0x7610, R26 ;  /* 0x00007610051a9816 */ /* 0x000fe2000000001a */
[----:B---3--:R-:W-:Y:S06]  /*0200*/  @P2 BRA `(.L_x_893) ;  /* 0x0000001400042947 */ /* 0x008fec0003800000 */
[----:B------:R-:W-:Y:S01]  /*0210*/  LOP3.LUT R8, RZ, R22, RZ, 0x33, !PT ;  /* 0x00000016ff087212 */ /* 0x000fe200078e33ff */
[----:B------:R-:W-:Y:S04]  /*0220*/  BSSY.RECONVERGENT B2, `(.L_x_894) ;  /* 0x00000a6000027945 */ /* 0x000fe80003800200 */
[----:B------:R-:W-:-:S04]  /*0230*/  VIADD R8, R8, UR5 ;  /* 0x0000000508087c36 */ /* 0x000fc80008000000 */
[----:B------:R-:W-:-:S05]  /*0240*/  IMAD.IADD R20, R8, 0x1, -R9 ;  /* 0x0000000108147824 */ /* 0x000fca00078e0a09 */
[C---:B------:R-:W-:Y:S02]  /*0250*/  ISETP.GE.U32.AND P0, PT, R20.reuse, 0x700, PT ;  /* 0x000007001400780c */ /* 0x040fe40003f06070 */
[----:B------:R-:W-:-:S04]  /*0260*/  LEA.HI R20, R20, 0x1, RZ, 0x18 ;  /* 0x0000000114147811 */ /* 0x000fc800078fc0ff */
[----:B------:R-:W-:-:S07]  /*0270*/  LOP3.LUT R23, R20, 0x7, RZ, 0xc0, !PT ;  /* 0x0000000714177812 */ /* 0x000fce00078ec0ff */
[----:B------:R-:W-:Y:S05]  /*0280*/  @!P0 BRA `(.L_x_895) ;  /* 0x00000008007c8947 */ /* 0x000fea0003800000 */
[----:B------:R-:W0:Y:S01]  /*0290*/  LDC.64 R6, c[0x0][0x380] ;  /* 0x0000e000ff067b82 */ /* 0x000e220000000a00 */
[----:B------:R-:W-:Y:S01]  /*02a0*/  LOP3.LUT R12, R20, 0x1fffff8, RZ, 0xc0, !PT ;  /* 0x01fffff8140c7812 */ /* 0x000fe200078ec0ff */
[----:B------:R-:W-:Y:S01]  /*02b0*/  BSSY.RECONVERGENT B3, `(.L_x_896) ;  /* 0x000009b000037945 */ /* 0x000fe20003800200 */
[----:B------:R-:W-:Y:S02]  /*02c0*/  VIADD R5, R22, 0x400 ;  /* 0x0000040016057836 */ /* 0x000fe40000000000 */
[----:B------:R-:W-:Y:S02]  /*02d0*/  IMAD.IADD R21, R9, 0x1, R22 ;  /* 0x0000000109157824 */ /* 0x000fe400078e0216 */
[----:B------:R-:W-:Y:S01]  /*02e0*/  IMAD.MOV R22, RZ, RZ, -R12 ;  /* 0x000000ffff167224 */ /* 0x000fe200078e0a0c */
[----:B------:R-:W1:Y:S06]  /*02f0*/  LDC.64 R10, c[0x0][0x388] ;  /* 0x0000e200ff0a7b82 */ /* 0x000e6c0000000a00 */
.L_x_897:
[----:B0-----:R-:W-:-:S04]  /*0300*/  IMAD.WIDE.U32 R12, R21, 0x4, R6 ;  /* 0x00000004150c7825 */ /* 0x001fc800078e0006 */
[C---:B-1----:R-:W-:Y:S02]  /*0310*/  IMAD.WIDE.U32 R14, R21.reuse, 0x4, R10 ;  /* 0x00000004150e7825 */ /* 0x042fe400078e000a */
[----:B------:R0:W2:Y:S04]  /*0320*/  LDG.E R12, desc[UR12][R12.64] ;  /* 0x0000000c0c0c7981 */ /* 0x0000a8000c1e1900 */
[----:B------:R-:W2:Y:S01]  /*0330*/  LDG.E R15, desc[UR12][R14.64] ;  /* 0x0000000c0e0f7981 */ /* 0x000ea2000c1e1900 */
[----:B------:R-:W-:-:S04]  /*0340*/  VIADD R25, R21, 0x100 ;  /* 0x0000010015197836 */ /* 0x000fc80000000000 */
[----:B------:R-:W-:-:S04]  /*0350*/  IMAD.WIDE.U32 R16, R25, 0x4, R6 ;  /* 0x0000000419107825 */ /* 0x000fc800078e0006 */
[----:B------:R-:W-:Y:S02]  /*0360*/  IMAD.WIDE.U32 R18, R25, 0x4, R10 ;  /* 0x0000000419127825 */ /* 0x000fe400078e000a */
[----:B------:R-:W3:Y:S04]  /*0370*/  LDG.E R16, desc[UR12][R16.64] ;  /* 0x0000000c10107981 */ /* 0x000ee8000c1e1900 */
[----:B------:R1:W3:Y:S01]  /*0380*/  LDG.E R19, desc[UR12][R18.64] ;  /* 0x0000000c12137981 */ /* 0x0002e2000c1e1900 */
[----:B------:R-:W-:Y:S01]  /*0390*/  PRMT R29, R26, 0x7610, R29 ;  /* 0x000076101a1d7816 */ /* 0x000fe2000000001d */
[C---:B------:R-:W-:Y:S01]  /*03a0*/  VIADD R27, R21.reuse, 0x200 ;  /* 0x00000200151b7836 */ /* 0x040fe20000000000 */
[----:B0-----:R-:W-:Y:S02]  /*03b0*/  IADD3 R13, P1, PT, R21, UR6, RZ ;  /* 0x00000006150d7c10 */ /* 0x001fe4000ff3e0ff */
[----:B------:R-:W-:-:S02]  /*03c0*/  LOP3.LUT P3, RZ, R29, 0xff, RZ, 0xc0, !PT ;  /* 0x000000ff1dff7812 */ /* 0x000fc4000786c0ff */
[----:B------:R-:W-:Y:S01]  /*03d0*/  ISETP.LT.U32.AND P0, PT, R13, R24, PT ;  /* 0x000000180d00720c */ /* 0x000fe20003f01070 */
[----:B------:R-:W-:-:S05]  /*03e0*/  IMAD.X R28, RZ, RZ, UR7, P1 ;  /* 0x00000007ff1c7e24 */ /* 0x000fca00088e06ff */
[----:B------:R-:W-:-:S04]  /*03f0*/  ISETP.LT.AND.EX P0, PT, R28, R3, PT, P0 ;  /* 0x000000031c00720c */ /* 0x000fc80003f01300 */
[----:B------:R-:W-:Y:S02]  /*0400*/  SEL R26, R13, R24, P0 ;  /* 0x000000180d1a7207 */ /* 0x000fe40000000000 */
[CC--:B--2---:R-:W-:Y:S02]  /*0410*/  ISETP.NE.AND P2, PT, R12.reuse, R15.reuse, P3 ;  /* 0x0000000f0c00720c */ /* 0x0c4fe40001f45270 */
[----:B------:R-:W-:Y:S01]  /*0420*/  ISETP.NE.AND P1, PT, R12, R15, PT ;  /* 0x0000000f0c00720c */ /* 0x000fe20003f25270 */
[----:B------:R-:W-:-:S03]  /*0430*/  IMAD.WIDE.U32 R14, R27, 0x4, R10 ;  /* 0x000000041b0e7825 */ /* 0x000fc600078e000a */
[----:B------:R-:W-:-:S07]  /*0440*/  @!P3 SEL R29, RZ, 0x1, !P1 ;  /* 0x00000001ff1db807 */ /* 0x000fce0004800000 */
[----:B------:R-:W-:Y:S01]  /*0450*/  @!P2 SEL R26, R13, R24, !P3 ;  /* 0x000000180d1aa207 */ /* 0x000fe20005800000 */
[----:B------:R-:W-:Y:S01]  /*0460*/  IMAD.WIDE.U32 R12, R27, 0x4, R6 ;  /* 0x000000041b0c7825 */ /* 0x000fe200078e0006 */
[----:B------:R-:W2:Y:S04]  /*0470*/  LDG.E R24, desc[UR12][R14.64] ;  /* 0x0000000c0e187981 */ /* 0x000ea8000c1e1900 */
[----:B------:R0:W2:Y:S01]  /*0480*/  LDG.E R17, desc[UR12][R12.64] ;  /* 0x0000000c0c117981 */ /* 0x0000a2000c1e1900 */
[----:B-1----:R-:W-:Y:S02]  /*0490*/  SEL R18, R29, 0x1, !P2 ;  /* 0x000000011d127807 */ /* 0x002fe40005000000 */
[----:B------:R-:W-:Y:S02]  /*04a0*/  SEL R29, R28, R3, P0 ;  /* 0x000000031c1d7207 */ /* 0x000fe40000000000 */
[----:B------:R-:W-:-:S02]  /*04b0*/  LOP3.LUT P1, RZ, R18, 0xff, RZ, 0xc0, !PT ;  /* 0x000000ff12ff7812 */ /* 0x000fc4000782c0ff */
[----:B------:R-:W-:Y:S02]  /*04c0*/  @!P2 SEL R29, R28, R3, !P3 ;  /* 0x000000031c1da207 */ /* 0x000fe40005800000 */
[----:B0-----:R-:W-:Y:S02]  /*04d0*/  IADD3 R13, P0, PT, R25, UR6, RZ ;  /* 0x00000006190d7c10 */ /* 0x001fe4000ff1e0ff */
[----:B---3--:R-:W-:-:S03]  /*04e0*/  ISETP.NE.AND P3, PT, R16, R19, P1 ;  /* 0x000000131000720c */ /* 0x008fc60000f65270 */
[----:B------:R-:W-:Y:S01]  /*04f0*/  IMAD.X R28, RZ, RZ, UR7, P0 ;  /* 0x00000007ff1c7e24 */ /* 0x000fe200080e06ff */
[----:B------:R-:W-:Y:S01]  /*0500*/  ISETP.LT.U32.AND P0, PT, R13, R26, PT ;  /* 0x0000001a0d00720c */ /* 0x000fe20003f01070 */
[----:B------:R-:W-:-:S03]  /*0510*/  VIADD R3, R21, 0x300 ;  /* 0x0000030015037836 */ /* 0x000fc60000000000 */
[----:B------:R-:W-:Y:S01]  /*0520*/  ISETP.LT.AND.EX P0, PT, R28, R29, PT, P0 ;  /* 0x0000001d1c00720c */ /* 0x000fe20003f01300 */
[----:B------:R-:W-:-:S03]  /*0530*/  IMAD.WIDE.U32 R14, R3, 0x4, R10 ;  /* 0x00000004030e7825 */ /* 0x000fc600078e000a */
[CC--:B------:R-:W-:Y:S02]  /*0540*/  SEL R25, R13.reuse, R26.reuse, P0 ;  /* 0x0000001a0d197207 */ /* 0x0c0fe40000000000 */
[----:B------:R-:W-:Y:S01]  /*0550*/  @!P3 SEL R25, R13, R26, !P1 ;  /* 0x0000001a0d19b207 */ /* 0x000fe20004800000 */
[----:B------:R-:W-:Y:S01]  /*0560*/  IMAD.WIDE.U32 R12, R3, 0x4, R6 ;  /* 0x00000004030c7825 */ /* 0x000fe200078e0006 */
[----:B------:R-:W-:Y:S02]  /*0570*/  ISETP.NE.AND P2, PT, R16, R19, PT ;  /* 0x000000131000720c */ /* 0x000fe40003f45270 */
[----:B------:R-:W3:Y:S04]  /*0580*/  LDG.E R19, desc[UR12][R14.64] ;  /* 0x0000000c0e137981 */ /* 0x000ee8000c1e1900 */
[----:B------:R0:W3:Y:S01]  /*0590*/  LDG.E R16, desc[UR12][R12.64] ;  /* 0x0000000c0c107981 */ /* 0x0000e2000c1e1900 */
[----:B------:R-:W-:-:S04]  /*05a0*/  @!P1 SEL R18, RZ, 0x1, !P2 ;  /* 0x00000001ff129807 */ /* 0x000fc80005000000 */
[----:B------:R-:W-:-:S04]  /*05b0*/  SEL R18, R18, 0x1, !P3 ;  /* 0x0000000112127807 */ /* 0x000fc80005800000 */
[----:B------:R-:W-:Y:S02]  /*05c0*/  LOP3.LUT P2, RZ, R18, 0xff, RZ, 0xc0, !PT ;  /* 0x000000ff12ff7812 */ /* 0x000fe4000784c0ff */
[CC--:B0-----:R-:W-:Y:S02]  /*05d0*/  SEL R12, R28.reuse, R29.reuse, P0 ;  /* 0x0000001d1c0c7207 */ /* 0x0c1fe40000000000 */
[----:B------:R-:W-:Y:S02]  /*05e0*/  IADD3 R27, P0, PT, R27, UR6, RZ ;  /* 0x000000061b1b7c10 */ /* 0x000fe4000ff1e0ff */
[----:B------:R-:W-:-:S03]  /*05f0*/  @!P3 SEL R12, R28, R29, !P1 ;  /* 0x0000001d1c0cb207 */ /* 0x000fc60004800000 */
[----:B------:R-:W-:Y:S01]  /*0600*/  IMAD.X R29, RZ, RZ, UR7, P0 ;  /* 0x00000007ff1d7e24 */ /* 0x000fe200080e06ff */
[----:B------:R-:W-:-:S04]  /*0610*/  ISETP.LT.U32.AND P0, PT, R27, R25, PT ;  /* 0x000000191b00720c */ /* 0x000fc80003f01070 */
[----:B------:R-:W-:-:S04]  /*0620*/  ISETP.LT.AND.EX P0, PT, R29, R12, PT, P0 ;  /* 0x0000000c1d00720c */ /* 0x000fc80003f01300 */
[----:B------:R-:W-:Y:S02]  /*0630*/  SEL R26, R27, R25, P0 ;  /* 0x000000191b1a7207 */ /* 0x000fe40000000000 */
[CC--:B--2---:R-:W-:Y:S02]  /*0640*/  ISETP.NE.AND P3, PT, R17.reuse, R24.reuse, P2 ;  /* 0x000000181100720c */ /* 0x0c4fe40001765270 */
[----:B------:R-:W-:Y:S02]  /*0650*/  ISETP.NE.AND P1, PT, R17, R24, PT ;  /* 0x000000181100720c */ /* 0x000fe40003f25270 */
[----:B------:R-:W-:Y:S02]  /*0660*/  SEL R24, R29, R12, P0 ;  /* 0x0000000c1d187207 */ /* 0x000fe40000000000 */
[----:B------:R-:W-:-:S07]  /*0670*/  @!P2 SEL R18, RZ, 0x1, !P1 ;  /* 0x00000001ff12a807 */ /* 0x000fce0004800000 */
[----:B------:R-:W-:Y:S01]  /*0680*/  @!P3 SEL R26, R27, R25, !P2 ;  /* 0x000000191b1ab207 */ /* 0x000fe20005000000 */
[----:B------:R-:W-:Y:S01]  /*0690*/  VIADD R25, R21, 0x400 ;  /* 0x0000040015197836 */ /* 0x000fe20000000000 */
[----:B------:R-:W-:-:S03]  /*06a0*/  @!P3 SEL R24, R29, R12, !P2 ;  /* 0x0000000c1d18b207 */ /* 0x000fc60005000000 */
[----:B------:R-:W-:-:S04]  /*06b0*/  IMAD.WIDE.U32 R14, R25, 0x4, R10 ;  /* 0x00000004190e7825 */ /* 0x000fc800078e000a */
[----:B------:R-:W-:Y:S01]  /*06c0*/  IMAD.WIDE.U32 R12, R25, 0x4, R6 ;  /* 0x00000004190c7825 */ /* 0x000fe200078e0006 */
[----:B------:R-:W-:Y:S01]  /*06d0*/  IADD3 R17, P0, PT, R3, UR6, RZ ;  /* 0x0000000603117c10 */ /* 0x000fe2000ff1e0ff */
[----:B------:R-:W2:Y:S01]  /*06e0*/  LDG.E R14, desc[UR12][R14.64] ;  /* 0x0000000c0e0e7981 */ /* 0x000ea2000c1e1900 */
[----:B------:R-:W-:-:S03]  /*06f0*/  SEL R18, R18, 0x1, !P3 ;  /* 0x0000000112127807 */ /* 0x000fc60005800000 */
[----:B------:R0:W2:Y:S01]  /*0700*/  LDG.E R3, desc[UR12][R12.64] ;  /* 0x0000000c0c037981 */ /* 0x0000a2000c1e1900 */
[----:B------:R-:W-:Y:S01]  /*0710*/  LOP3.LUT P1, RZ, R18, 0xff, RZ, 0xc0, !PT ;  /* 0x000000ff12ff7812 */ /* 0x000fe2000782c0ff */
[----:B------:R-:W-:-:S03]  /*0720*/  IMAD.X R27, RZ, RZ, UR7, P0 ;  /* 0x00000007ff1b7e24 */ /* 0x000fc600080e06ff */
[CC--:B---3--:R-:W-:Y:S02]  /*0730*/  ISETP.NE.AND P3, PT, R16.reuse, R19.reuse, P1 ;  /* 0x000000131000720c */ /* 0x0c8fe40000f65270 */
[----:B------:R-:W-:Y:S02]  /*0740*/  ISETP.LT.U32.AND P0, PT, R17, R26, PT ;  /* 0x0000001a1100720c */ /* 0x000fe40003f01070 */
[----:B------:R-:W-:Y:S02]  /*0750*/  ISETP.NE.AND P2, PT, R16, R19, PT ;  /* 0x000000131000720c */ /* 0x000fe40003f45270 */
[----:B------:R-:W-:Y:S01]  /*0760*/  ISETP.LT.AND.EX P0, PT, R27, R24, PT, P0 ;  /* 0x000000181b00720c */ /* 0x000fe20003f01300 */
[----:B------:R-:W-:-:S03]  /*0770*/  VIADD R19, R21, 0x500 ;  /* 0x0000050015137836 */ /* 0x000fc60000000000 */
[-C--:B------:R-:W-:Y:S01]  /*0780*/  SEL R28, R17, R26.reuse, P0 ;  /* 0x0000001a111c7207 */ /* 0x080fe20000000000 */
[----:B0-----:R-:W-:Y:S02]  /*0790*/  IMAD.WIDE.U32 R12, R19, 0x4, R10 ;  /* 0x00000004130c7825 */ /* 0x001fe400078e000a */
[----:B------:R-:W-:Y:S02]  /*07a0*/  @!P3 SEL R28, R17, R26, !P1 ;  /* 0x0000001a111cb207 */ /* 0x000fe40004800000 */
[----:B------:R-:W-:Y:S01]  /*07b0*/  IMAD.WIDE.U32 R16, R19, 0x4, R6 ;  /* 0x0000000413107825 */ /* 0x000fe200078e0006 */
[----:B------:R-:W3:Y:S05]  /*07c0*/  LDG.E R29, desc[UR12][R12.64] ;  /* 0x0000000c0c1d7981 */ /* 0x000eea000c1e1900 */
[----:B------:R0:W3:Y:S01]  /*07d0*/  LDG.E R16, desc[UR12][R16.64] ;  /* 0x0000000c10107981 */ /* 0x0000e2000c1e1900 */
[----:B------:R-:W-:-:S04]  /*07e0*/  @!P1 SEL R18, RZ, 0x1, !P2 ;  /* 0x00000001ff129807 */ /* 0x000fc80005000000 */
[----:B------:R-:W-:Y:S02]  /*07f0*/  SEL R26, R18, 0x1, !P3 ;  /* 0x00000001121a7807 */ /* 0x000fe40005800000 */
[-C--:B------:R-:W-:Y:S02]  /*0800*/  SEL R15, R27, R24.reuse, P0 ;  /* 0x000000181b0f7207 */ /* 0x080fe40000000000 */
[----:B------:R-:W-:Y:S02]  /*0810*/  LOP3.LUT P2, RZ, R26, 0xff, RZ, 0xc0, !PT ;  /* 0x000000ff1aff7812 */ /* 0x000fe4000784c0ff */
[----:B------:R-:W-:Y:S02]  /*0820*/  IADD3 R25, P0, PT, R25, UR6, RZ ;  /* 0x0000000619197c10 */ /* 0x000fe4000ff1e0ff */
[----:B------:R-:W-:-:S03]  /*0830*/  @!P3 SEL R15, R27, R24, !P1 ;  /* 0x000000181b0fb207 */ /* 0x000fc60004800000 */
[----:B------:R-:W-:Y:S01]  /*0840*/  IMAD.X R27, RZ, RZ, UR7, P0 ;  /* 0x00000007ff1b7e24 */ /* 0x000fe200080e06ff */
[----:B------:R-:W-:-:S04]  /*0850*/  ISETP.LT.U32.AND P0, PT, R25, R28, PT ;  /* 0x0000001c1900720c */ /* 0x000fc80003f01070 */
[----:B------:R-:W-:-:S04]  /*0860*/  ISETP.LT.AND.EX P0, PT, R27, R15, PT, P0 ;  /* 0x0000000f1b00720c */ /* 0x000fc80003f01300 */
[----:B------:R-:W-:Y:S02]  /*0870*/  SEL R18, R27, R15, P0 ;  /* 0x0000000f1b127207 */ /* 0x000fe40000000000 */
[----:B0-----:R-:W-:Y:S02]  /*0880*/  SEL R17, R25, R28, P0 ;  /* 0x0000001c19117207 */ /* 0x001fe40000000000 */
[CC--:B--2---:R-:W-:Y:S02]  /*0890*/  ISETP.NE.AND P3, PT, R3.reuse, R14.reuse, P2 ;  /* 0x0000000e0300720c */ /* 0x0c4fe40001765270 */
[----:B------:R-:W-:Y:S01]  /*08a0*/  ISETP.NE.AND P1, PT, R3, R14, PT ;  /* 0x0000000e0300720c */ /* 0x000fe20003f25270 */
[----:B------:R-:W-:-:S03]  /*08b0*/  VIADD R3, R21, 0x600 ;  /* 0x0000060015037836 */ /* 0x000fc60000000000 */
[----:B------:R-:W-:Y:S01]  /*08c0*/  @!P2 SEL R26, RZ, 0x1, !P1 ;  /* 0x00000001ff1aa807 */ /* 0x000fe20004800000 */
[----:B------:R-:W-:-:S06]  /*08d0*/  IMAD.WIDE.U32 R12, R3, 0x4, R6 ;  /* 0x00000004030c7825 */ /* 0x000fcc00078e0006 */
[----:B------:R-:W-:Y:S01]  /*08e0*/  @!P3 SEL R18, R27, R15, !P2 ;  /* 0x0000000f1b12b207 */ /* 0x000fe20005000000 */
[----:B------:R-:W-:Y:S01]  /*08f0*/  IMAD.WIDE.U32 R14, R3, 0x4, R10 ;  /* 0x00000004030e7825 */ /* 0x000fe200078e000a */
[----:B------:R-:W-:Y:S02]  /*0900*/  SEL R24, R26, 0x1, !P3 ;  /* 0x000000011a187807 */ /* 0x000fe40005800000 */
[----:B------:R-:W-:Y:S02]  /*0910*/  IADD3 R26, P1, PT, R19, UR6, RZ ;  /* 0x00000006131a7c10 */ /* 0x000fe4000ff3e0ff */
[----:B------:R0:W2:Y:S01]  /*0920*/  LDG.E R19, desc[UR12][R12.64] ;  /* 0x0000000c0c137981 */ /* 0x0000a2000c1e1900 */
[----:B------:R-:W-:-:S03]  /*0930*/  @!P3 SEL R17, R25, R28, !P2 ;  /* 0x0000001c1911b207 */ /* 0x000fc60005000000 */
[----:B------:R1:W2:Y:S01]  /*0940*/  LDG.E R14, desc[UR12][R14.64] ;  /* 0x0000000c0e0e7981 */ /* 0x0002a2000c1e1900 */
[----:B------:R-:W-:Y:S01]  /*0950*/  LOP3.LUT P2, RZ, R24, 0xff, RZ, 0xc0, !PT ;  /* 0x000000ff18ff7812 */ /* 0x000fe2000784c0ff */
[----:B------:R-:W-:-:S03]  /*0960*/  IMAD.X R25, RZ, RZ, UR7, P1 ;  /* 0x00000007ff197e24 */ /* 0x000fc600088e06ff */
[----:B---3--:R-:W-:Y:S02]  /*0970*/  ISETP.NE.AND P3, PT, R16, R29, P2 ;  /* 0x0000001d1000720c */ /* 0x008fe40001765270 */
[----:B------:R-:W-:Y:S02]  /*0980*/  ISETP.LT.U32.AND P0, PT, R26, R17, PT ;  /* 0x000000111a00720c */ /* 0x000fe40003f01070 */
[----:B------:R-:W-:Y:S02]  /*0990*/  ISETP.NE.AND P1, PT, R16, R29, PT ;  /* 0x0000001d1000720c */ /* 0x000fe40003f25270 */
[----:B------:R-:W-:Y:S01]  /*09a0*/  ISETP.LT.AND.EX P0, PT, R25, R18, PT, P0 ;  /* 0x000000121900720c */ /* 0x000fe20003f01300 */
[----:B------:R-:W-:-:S03]  /*09b0*/  VIADD R29, R21, 0x700 ;  /* 0x00000700151d7836 */ /* 0x000fc60000000000 */
[CC--:B------:R-:W-:Y:S01]  /*09c0*/  SEL R27, R26.reuse, R17.reuse, P0 ;  /* 0x000000111a1b7207 */ /* 0x0c0fe20000000000 */
[C---:B0-----:R-:W-:Y:S02]  /*09d0*/  IMAD.WIDE.U32 R12, R29.reuse, 0x4, R10 ;  /* 0x000000041d0c7825 */ /* 0x041fe400078e000a */
[----:B------:R-:W-:Y:S02]  /*09e0*/  @!P3 SEL R27, R26, R17, !P2 ;  /* 0x000000111a1bb207 */ /* 0x000fe40005000000 */
[----:B------:R-:W-:Y:S02]  /*09f0*/  IMAD.WIDE.U32 R16, R29, 0x4, R6 ;  /* 0x000000041d107825 */ /* 0x000fe400078e0006 */
[----:B------:R-:W3:Y:S04]  /*0a00*/  LDG.E R13, desc[UR12][R12.64] ;  /* 0x0000000c0c0d7981 */ /* 0x000ee8000c1e1900 */
[----:B------:R0:W3:Y:S01]  /*0a10*/  LDG.E R16, desc[UR12][R16.64] ;  /* 0x0000000c10107981 */ /* 0x0000e2000c1e1900 */
[----:B------:R-:W-:-:S04]  /*0a20*/  @!P2 SEL R24, RZ, 0x1, !P1 ;  /* 0x00000001ff18a807 */ /* 0x000fc80004800000 */
[----:B------:R-:W-:Y:S02]  /*0a30*/  SEL R24, R24, 0x1, !P3 ;  /* 0x0000000118187807 */ /* 0x000fe40005800000 */
[-C--:B-1----:R-:W-:Y:S02]  /*0a40*/  SEL R15, R25, R18.reuse, P0 ;  /* 0x00000012190f7207 */ /* 0x082fe40000000000 */
[----:B------:R-:W-:Y:S02]  /*0a50*/  LOP3.LUT P1, RZ, R24, 0xff, RZ, 0xc0, !PT ;  /* 0x000000ff18ff7812 */ /* 0x000fe4000782c0ff */
[----:B------:R-:W-:Y:S02]  /*0a60*/  IADD3 R26, P0, PT, R3, UR6, RZ ;  /* 0x00000006031a7c10 */ /* 0x000fe4000ff1e0ff */
[----:B------:R-:W-:Y:S01]  /*0a70*/  @!P3 SEL R15, R25, R18, !P2 ;  /* 0x00000012190fb207 */ /* 0x000fe20005000000 */
[----:B------:R-:W-:Y:S02]  /*0a80*/  VIADD R22, R22, 0x8 ;  /* 0x0000000816167836 */ /* 0x000fe40000000000 */
[----:B------:R-:W-:-:S02]  /*0a90*/  VIADD R5, R5, 0x800 ;  /* 0x0000080005057836 */ /* 0x000fc40000000000 */
[----:B------:R-:W-:Y:S01]  /*0aa0*/  VIADD R21, R21, 0x800 ;  /* 0x0000080015157836 */ /* 0x000fe20000000000 */
[CC--:B--2---:R-:W-:Y:S02]  /*0ab0*/  ISETP.NE.AND P2, PT, R19.reuse, R14.reuse, PT ;  /* 0x0000000e1300720c */ /* 0x0c4fe40003f45270 */
[----:B------:R-:W-:Y:S01]  /*0ac0*/  ISETP.NE.AND P3, PT, R19, R14, P1 ;  /* 0x0000000e1300720c */ /* 0x000fe20000f65270 */
[----:B------:R-:W-:Y:S01]  /*0ad0*/  IMAD.X R14, RZ, RZ, UR7, P0 ;  /* 0x00000007ff0e7e24 */ /* 0x000fe200080e06ff */
[----:B------:R-:W-:-:S04]  /*0ae0*/  ISETP.LT.U32.AND P0, PT, R26, R27, PT ;  /* 0x0000001b1a00720c */ /* 0x000fc80003f01070 */
[----:B------:R-:W-:Y:S02]  /*0af0*/  ISETP.LT.AND.EX P0, PT, R14, R15, PT, P0 ;  /* 0x0000000f0e00720c */ /* 0x000fe40003f01300 */
[----:B------:R-:W-:Y:S02]  /*0b00*/  @!P1 SEL R24, RZ, 0x1, !P2 ;  /* 0x00000001ff189807 */ /* 0x000fe40005000000 */
[----:B------:R-:W-:Y:S02]  /*0b10*/  SEL R18, R26, R27, P0 ;  /* 0x0000001b1a127207 */ /* 0x000fe40000000000 */
[----:B0-----:R-:W-:Y:S02]  /*0b20*/  SEL R17, R14, R15, P0 ;  /* 0x0000000f0e117207 */ /* 0x001fe40000000000 */
[----:B------:R-:W-:Y:S02]  /*0b30*/  IADD3 R29, P0, PT, R29, UR6, RZ ;  /* 0x000000061d1d7c10 */ /* 0x000fe4000ff1e0ff */
[----:B------:R-:W-:-:S02]  /*0b40*/  @!P3 SEL R18, R26, R27, !P1 ;  /* 0x0000001b1a12b207 */ /* 0x000fc40004800000 */
[----:B------:R-:W-:Y:S01]  /*0b50*/  @!P3 SEL R17, R14, R15, !P1 ;  /* 0x0000000f0e11b207 */ /* 0x000fe20004800000 */
[----:B------:R-:W-:Y:S01]  /*0b60*/  IMAD.X R14, RZ, RZ, UR7, P0 ;  /* 0x00000007ff0e7e24 */ /* 0x000fe200080e06ff */
[----:B------:R-:W-:Y:S02]  /*0b70*/  SEL R12, R24, 0x1, !P3 ;  /* 0x00000001180c7807 */ /* 0x000fe40005800000 */
[----:B------:R-:W-:Y:S02]  /*0b80*/  ISETP.LT.U32.AND P0, PT, R29, R18, PT ;  /* 0x000000121d00720c */ /* 0x000fe40003f01070 */
[----:B------:R-:W-:Y:S02]  /*0b90*/  LOP3.LUT P2, RZ, R12, 0xff, RZ, 0xc0, !PT ;  /* 0x000000ff0cff7812 */ /* 0x000fe4000784c0ff */
[----:B------:R-:W-:-:S04]  /*0ba0*/  ISETP.LT.AND.EX P0, PT, R14, R17, PT, P0 ;  /* 0x000000110e00720c */ /* 0x000fc80003f01300 */
[----:B------:R-:W-:Y:S02]  /*0bb0*/  SEL R24, R29, R18, P0 ;  /* 0x000000121d187207 */ /* 0x000fe40000000000 */
[----:B------:R-:W-:Y:S02]  /*0bc0*/  SEL R3, R14, R17, P0 ;  /* 0x000000110e037207 */ /* 0x000fe40000000000 */
[----:B------:R-:W-:Y:S02]  /*0bd0*/  ISETP.NE.AND P0, PT, R22, RZ, PT ;  /* 0x000000ff1600720c */ /* 0x000fe40003f05270 */
[CC--:B---3--:R-:W-:Y:S02]  /*0be0*/  ISETP.NE.AND P3, PT, R16.reuse, R13.reuse, P2 ;  /* 0x0000000d1000720c */ /* 0x0c8fe40001765270 */
[----:B------:R-:W-:-:S04]  /*0bf0*/  ISETP.NE.AND P1, PT, R16, R13, PT ;  /* 0x0000000d1000720c */ /* 0x000fc80003f25270 */
[----:B------:R-:W-:-:S04]  /*0c00*/  @!P2 SEL R12, RZ, 0x1, !P1 ;  /* 0x00000001ff0ca807 */ /* 0x000fc80004800000 */
[----:B------:R-:W-:-:S03]  /*0c10*/  SEL R12, R12, 0x1, !P3 ;  /* 0x000000010c0c7807 */ /* 0x000fc60005800000 */
[----:B------:R-:W-:Y:S02]  /*0c20*/  @!P3 SEL R24, R29, R18, !P2 ;  /* 0x000000121d18b207 */ /* 0x000fe40005000000 */
[----:B------:R-:W-:Y:S02]  /*0c30*/  @!P3 SEL R3, R14, R17, !P2 ;  /* 0x000000110e03b207 */ /* 0x000fe40005000000 */
[----:B------:R-:W-:Y:S01]  /*0c40*/  PRMT R26, R12, 0x7610, R26 ;  /* 0x000076100c1a7816 */ /* 0x000fe2000000001a */
[----:B------:R-:W-:Y:S06]  /*0c50*/  @P0 BRA `(.L_x_897) ;  /* 0xfffffff400a80947 */ /* 0x000fec000383ffff */
[----:B------:R-:W-:Y:S05]  /*0c60*/  BSYNC.RECONVERGENT B3 ;  /* 0x0000000000037941 */ /* 0x000fea0003800200 */
.L_x_896:
[----:B------:R-:W-:-:S07]  /*0c70*/  VIADD R22, R5, 0xfffffc00 ;  /* 0xfffffc0005167836 */ /* 0x000fce0000000000 */
.L_x_895:
[----:B------:R-:W-:Y:S05]  /*0c80*/  BSYNC.RECONVERGENT B2 ;  /* 0x0000000000027941 */ /* 0x000fea0003800200 */
.L_x_894:
[----:B------:R-:W-:-:S13]  /*0c90*/  ISETP.NE.AND P0, PT, R23, RZ, PT ;  /* 0x000000ff1700720c */ /* 0x000fda0003f05270 */
[----:B------:R-:W-:Y:S05]  /*0ca0*/  @!P0 BRA `(.L_x_893) ;  /* 0x00000008005c8947 */ /* 0x000fea0003800000 */
[----:B------:R-:W-:Y:S01]  /*0cb0*/  ISETP.GE.U32.AND P0, PT, R23, 0x4, PT ;  /* 0x000000041700780c */ /* 0x000fe20003f06070 */
[----:B------:R-:W-:Y:S01]  /*0cc0*/  BSSY.RECONVERGENT B2, `(.L_x_898) ;  /* 0x000004f000027945 */ /* 0x000fe20003800200 */
[----:B------:R-:W-:-:S11]  /*0cd0*/  LOP3.LUT P1, R6, R20, 0x3, RZ, 0xc0, !PT ;  /* 0x0000000314067812 */ /* 0x000fd6000782c0ff */
[----:B------:R-:W-:Y:S05]  /*0ce0*/  @!P0 BRA `(.L_x_899) ;  /* 0x0000000400308947 */ /* 0x000fea0003800000 */
[----:B------:R-:W0:Y:S01]  /*0cf0*/  LDC.64 R10, c[0x0][0x380] ;  /* 0x0000e000ff0a7b82 */ /* 0x000e220000000a00 */
[----:B------:R-:W-:Y:S01]  /*0d00*/  IMAD.IADD R7, R9, 0x1, R22 ;  /* 0x0000000109077824 */ /* 0x000fe200078e0216 */
[----:B------:R-:W1:Y:S06]  /*0d10*/  LDCU.64 UR8, c[0x0][0x3a0] ;  /* 0x00007400ff0877ac */ /* 0x000e6c0008000a00 */
[----:B------:R-:W2:Y:S01]  /*0d20*/  LDC.64 R12, c[0x0][0x388] ;  /* 0x0000e200ff0c7b82 */ /* 0x000ea20000000a00 */
[----:B0-----:R-:W-:-:S06]  /*0d30*/  IMAD.WIDE.U32 R28, R7, 0x4, R10 ;  /* 0x00000004071c7825 */ /* 0x001fcc00078e000a */
[----:B------:R-:W3:Y:S01]  /*0d40*/  LDG.E R28, desc[UR12][R28.64] ;  /* 0x0000000c1c1c7981 */ /* 0x000ee2000c1e1900 */
[----:B--2---:R-:W-:-:S05]  /*0d50*/  IMAD.WIDE.U32 R14, R7, 0x4, R12 ;  /* 0x00000004070e7825 */ /* 0x004fca00078e000c */
[----:B------:R0:W3:Y:S01]  /*0d60*/  LDG.E R5, desc[UR12][R14.64] ;  /* 0x0000000c0e057981 */ /* 0x0000e2000c1e1900 */
[----:B------:R-:W-:-:S04]  /*0d70*/  VIADD R23, R7, 0x100 ;  /* 0x0000010007177836 */ /* 0x000fc80000000000 */
[----:B------:R-:W-:-:S04]  /*0d80*/  IMAD.WIDE.U32 R16, R23, 0x4, R12 ;  /* 0x0000000417107825 */ /* 0x000fc800078e000c */
[----:B0-----:R-:W-:Y:S02]  /*0d90*/  IMAD.WIDE.U32 R14, R23, 0x4, R10 ;  /* 0x00000004170e7825 */ /* 0x001fe400078e000a */
[----:B------:R-:W2:Y:S04]  /*0da0*/  LDG.E R16, desc[UR12][R16.64] ;  /* 0x0000000c10107981 */ /* 0x000ea8000c1e1900 */
[----:B------:R-:W2:Y:S01]  /*0db0*/  LDG.E R25, desc[UR12][R14.64] ;  /* 0x0000000c0e197981 */ /* 0x000ea2000c1e1900 */
[----:B------:R-:W-:-:S04]  /*0dc0*/  VIADD R27, R7, 0x200 ;  /* 0x00000200071b7836 */ /* 0x000fc80000000000 */
[----:B------:R-:W-:-:S04]  /*0dd0*/  IMAD.WIDE.U32 R18, R27, 0x4, R10 ;  /* 0x000000041b127825 */ /* 0x000fc800078e000a */
[----:B------:R-:W-:Y:S02]  /*0de0*/  IMAD.WIDE.U32 R20, R27, 0x4, R12 ;  /* 0x000000041b147825 */ /* 0x000fe400078e000c */
[----:B------:R-:W4:Y:S04]  /*0df0*/  LDG.E R18, desc[UR12][R18.64] ;  /* 0x0000000c12127981 */ /* 0x000f28000c1e1900 */
[----:B------:R0:W4:Y:S01]  /*0e00*/  LDG.E R21, desc[UR12][R20.64] ;  /* 0x0000000c14157981 */ /* 0x000122000c1e1900 */
[----:B------:R-:W-:-:S04]  /*0e10*/  VIADD R29, R7, 0x300 ;  /* 0x00000300071d7836 */ /* 0x000fc80000000000 */
[----:B------:R-:W-:-:S04]  /*0e20*/  IMAD.WIDE.U32 R10, R29, 0x4, R10 ;  /* 0x000000041d0a7825 */ /* 0x000fc800078e000a */
[----:B------:R-:W-:Y:S02]  /*0e30*/  IMAD.WIDE.U32 R12, R29, 0x4, R12 ;  /* 0x000000041d0c7825 */ /* 0x000fe400078e000c */
[----:B------:R-:W5:Y:S04]  /*0e40*/  LDG.E R10, desc[UR12][R10.64] ;  /* 0x0000000c0a0a7981 */ /* 0x000f68000c1e1900 */
[----:B------:R3:W5:Y:S01]  /*0e50*/  LDG.E R13, desc[UR12][R12.64] ;  /* 0x0000000c0c0d7981 */ /* 0x000762000c1e1900 */
[----:B------:R-:W-:Y:S02]  /*0e60*/  LOP3.LUT P3, RZ, R26, 0xff, RZ, 0xc0, !PT ;  /* 0x000000ff1aff7812 */ /* 0x000fe4000786c0ff */
[----:B-1----:R-:W-:-:S05]  /*0e70*/  IADD3 R7, P2, PT, R7, UR8, RZ ;  /* 0x0000000807077c10 */ /* 0x002fca000ff5e0ff */
[----:B0-----:R-:W-:Y:S01]  /*0e80*/  IMAD.X R20, RZ, RZ, UR9, P2 ;  /* 0x00000009ff147e24 */ /* 0x001fe200090e06ff */
[----:B------:R-:W-:Y:S01]  /*0e90*/  IADD3 R23, P5, PT, R23, UR8, RZ ;  /* 0x0000000817177c10 */ /* 0x000fe2000ffbe0ff */
[----:B------:R-:W-:Y:S01]  /*0ea0*/  VIADD R22, R22, 0x400 ;  /* 0x0000040016167836 */ /* 0x000fe20000000000 */
[CC--:B---3--:R-:W-:Y:S02]  /*0eb0*/  ISETP.NE.AND P0, PT, R28.reuse, R5.reuse, PT ;  /* 0x000000051c00720c */ /* 0x0c8fe40003f05270 */
        /* <DEDUP_REMOVED lines=12> */
[----:B------:R-:W-:Y:S01]  /*0f80*/  @!P2 SEL R26, RZ, 0x1, !P0 ;  /* 0x00000001ff1aa807 */ /* 0x000fe20004000000 */
[----:B------:R-:W-:-:S03]  /*0f90*/  IMAD.X R3, RZ, RZ, UR9, P5 ;  /* 0x00000009ff037e24 */ /* 0x000fc6000a8e06ff */
[----:B------:R-:W-:Y:S02]  /*0fa0*/  SEL R26, R26, 0x1, !P4 ;  /* 0x000000011a1a7807 */ /* 0x000fe40006000000 */
[----:B------:R-:W-:Y:S02]  /*0fb0*/  ISETP.LT.U32.AND P0, PT, R23, R12, PT ;  /* 0x0000000c1700720c */ /* 0x000fe40003f01070 */
[----:B------:R-:W-:Y:S02]  /*0fc0*/  LOP3.LUT P3, RZ, R26, 0xff, RZ, 0xc0, !PT ;  /* 0x000000ff1aff7812 */ /* 0x000fe4000786c0ff */
[----:B------:R-:W-:-:S04]  /*0fd0*/  ISETP.LT.AND.EX P0, PT, R3, R14, PT, P0 ;  /* 0x0000000e0300720c */ /* 0x000fc80003f01300 */
[----:B------:R-:W-:Y:S02]  /*0fe0*/  SEL R16, R23, R12, P0 ;  /* 0x0000000c17107207 */ /* 0x000fe40000000000 */
[----:B------:R-:W-:Y:S02]  /*0ff0*/  SEL R20, R3, R14, P0 ;  /* 0x0000000e03147207 */ /* 0x000fe40000000000 */
[----:B------:R-:W-:Y:S02]  /*1000*/  @!P4 SEL R16, R23, R12, !P2 ;  /* 0x0000000c1710c207 */ /* 0x000fe40005000000 */
[----:B------:R-:W-:Y:S02]  /*1010*/  @!P4 SEL R20, R3, R14, !P2 ;  /* 0x0000000e0314c207 */ /* 0x000fe40005000000 */
[----:B------:R-:W-:Y:S02]  /*1020*/  IADD3 R27, P0, PT, R27, UR8, RZ ;  /* 0x000000081b1b7c10 */ /* 0x000fe4000ff1e0ff */
[----:B----4-:R-:W-:-:S02]  /*1030*/  ISETP.NE.AND P2, PT, R18, R21, PT ;  /* 0x000000151200720c */ /* 0x010fc40003f45270 */
[----:B------:R-:W-:Y:S01]  /*1040*/  ISETP.NE.AND P4, PT, R18, R21, P3 ;  /* 0x000000151200720c */ /* 0x000fe20001f85270 */
[----:B------:R-:W-:Y:S01]  /*1050*/  IMAD.X R3, RZ, RZ, UR9, P0 ;  /* 0x00000009ff037e24 */ /* 0x000fe200080e06ff */
[----:B------:R-:W-:Y:S02]  /*1060*/  @!P3 SEL R26, RZ, 0x1, !P2 ;  /* 0x00000001ff1ab807 */ /* 0x000fe40005000000 */
[----:B------:R-:W-:Y:S02]  /*1070*/  ISETP.LT.U32.AND P0, PT, R27, R16, PT ;  /* 0x000000101b00720c */ /* 0x000fe40003f01070 */
[----:B------:R-:W-:Y:S02]  /*1080*/  SEL R26, R26, 0x1, !P4 ;  /* 0x000000011a1a7807 */ /* 0x000fe40006000000 */
[----:B------:R-:W-:Y:S02]  /*1090*/  ISETP.LT.AND.EX P0, PT, R3, R20, PT, P0 ;  /* 0x000000140300720c */ /* 0x000fe40003f01300 */
[----:B------:R-:W-:-:S02]  /*10a0*/  LOP3.LUT P2, RZ, R26, 0xff, RZ, 0xc0, !PT ;  /* 0x000000ff1aff7812 */ /* 0x000fc4000784c0ff */
[----:B------:R-:W-:Y:S02]  /*10b0*/  IADD3 R29, P5, PT, R29, UR8, RZ ;  /* 0x000000081d1d7c10 */ /* 0x000fe4000ffbe0ff */
[----:B------:R-:W-:Y:S02]  /*10c0*/  SEL R12, R27, R16, P0 ;  /* 0x000000101b0c7207 */ /* 0x000fe40000000000 */
[----:B------:R-:W-:Y:S02]  /*10d0*/  SEL R14, R3, R20, P0 ;  /* 0x00000014030e7207 */ /* 0x000fe40000000000 */
[----:B------:R-:W-:Y:S02]  /*10e0*/  @!P4 SEL R12, R27, R16, !P3 ;  /* 0x000000101b0cc207 */ /* 0x000fe40005800000 */
[----:B------:R-:W-:Y:S02]  /*10f0*/  @!P4 SEL R14, R3, R20, !P3 ;  /* 0x00000014030ec207 */ /* 0x000fe40005800000 */
[----:B-----5:R-:W-:Y:S01]  /*1100*/  ISETP.NE.AND P4, PT, R10, R13, P2 ;  /* 0x0000000d0a00720c */ /* 0x020fe20001785270 */
[----:B------:R-:W-:Y:S01]  /*1110*/  IMAD.X R5, RZ, RZ, UR9, P5 ;  /* 0x00000009ff057e24 */ /* 0x000fe2000a8e06ff */
[----:B------:R-:W-:-:S02]  /*1120*/  ISETP.LT.U32.AND P0, PT, R29, R12, PT ;  /* 0x0000000c1d00720c */ /* 0x000fc40003f01070 */
[----:B------:R-:W-:Y:S02]  /*1130*/  ISETP.NE.AND P3, PT, R10, R13, PT ;  /* 0x0000000d0a00720c */ /* 0x000fe40003f65270 */
[----:B------:R-:W-:Y:S02]  /*1140*/  ISETP.LT.AND.EX P0, PT, R5, R14, PT, P0 ;  /* 0x0000000e0500720c */ /* 0x000fe40003f01300 */
[----:B------:R-:W-:Y:S02]  /*1150*/  @!P2 SEL R26, RZ, 0x1, !P3 ;  /* 0x00000001ff1aa807 */ /* 0x000fe40005800000 */
[----:B------:R-:W-:Y:S02]  /*1160*/  SEL R24, R29, R12, P0 ;  /* 0x0000000c1d187207 */ /* 0x000fe40000000000 */
[----:B------:R-:W-:Y:S02]  /*1170*/  SEL R3, R5, R14, P0 ;  /* 0x0000000e05037207 */ /* 0x000fe40000000000 */
[----:B------:R-:W-:-:S02]  /*1180*/  SEL R26, R26, 0x1, !P4 ;  /* 0x000000011a1a7807 */ /* 0x000fc40006000000 */
[----:B------:R-:W-:Y:S02]  /*1190*/  @!P4 SEL R24, R29, R12, !P2 ;  /* 0x0000000c1d18c207 */ /* 0x000fe40005000000 */
[----:B------:R-:W-:-:S07]  /*11a0*/  @!P4 SEL R3, R5, R14, !P2 ;  /* 0x0000000e0503c207 */ /* 0x000fce0005000000 */
.L_x_899:
[----:B------:R-:W-:Y:S05]  /*11b0*/  BSYNC.RECONVERGENT B2 ;  /* 0x0000000000027941 */ /* 0x000fea0003800200 */
.L_x_898:
[----:B------:R-:W-:Y:S05]  /*11c0*/  @!P1 BRA `(.L_x_893) ;  /* 0x0000000400149947 */ /* 0x000fea0003800000 */
[----:B------:R-:W-:Y:S01]  /*11d0*/  ISETP.NE.AND P0, PT, R6, 0x1, PT ;  /* 0x000000010600780c */ /* 0x000fe20003f05270 */
[----:B------:R-:W-:Y:S01]  /*11e0*/  BSSY.RECONVERGENT B2, `(.L_x_900) ;  /* 0x000002b000027945 */ /* 0x000fe20003800200 */
[----:B------:R-:W-:-:S11]  /*11f0*/  LOP3.LUT P1, RZ, R8, 0x100, RZ, 0xc0, !PT ;  /* 0x0000010008ff7812 */ /* 0x000fd6000782c0ff */
[----:B------:R-:W-:Y:S05]  /*1200*/  @!P0 BRA `(.L_x_901) ;  /* 0x0000000000a08947 */ /* 0x000fea0003800000 */
[----:B------:R-:W0:Y:S01]  /*1210*/  LDC.64 R10, c[0x0][0x380] ;  /* 0x0000e000ff0a7b82 */ /* 0x000e220000000a00 */
[----:B------:R-:W-:Y:S01]  /*1220*/  IMAD.IADD R5, R9, 0x1, R22 ;  /* 0x0000000109057824 */ /* 0x000fe200078e0216 */
[----:B------:R-:W1:Y:S06]  /*1230*/  LDCU.64 UR8, c[0x0][0x3a0] ;  /* 0x00007400ff0877ac */ /* 0x000e6c0008000a00 */
[----:B------:R-:W2:Y:S01]  /*1240*/  LDC.64 R6, c[0x0][0x388] ;  /* 0x0000e200ff067b82 */ /* 0x000ea20000000a00 */
[C---:B------:R-:W-:Y:S02]  /*1250*/  VIADD R17, R5.reuse, 0x100 ;  /* 0x0000010005117836 */ /* 0x040fe40000000000 */
[----:B0-----:R-:W-:-:S06]  /*1260*/  IMAD.WIDE.U32 R12, R5, 0x4, R10 ;  /* 0x00000004050c7825 */ /* 0x001fcc00078e000a */
[----:B------:R-:W3:Y:S01]  /*1270*/  LDG.E R12, desc[UR12][R12.64] ;  /* 0x0000000c0c0c7981 */ /* 0x000ee2000c1e1900 */
[----:B--2---:R-:W-:-:S06]  /*1280*/  IMAD.WIDE.U32 R14, R5, 0x4, R6 ;  /* 0x00000004050e7825 */ /* 0x004fcc00078e0006 */
[----:B------:R-:W3:Y:S01]  /*1290*/  LDG.E R15, desc[UR12][R14.64] ;  /* 0x0000000c0e0f7981 */ /* 0x000ee2000c1e1900 */
[----:B------:R-:W-:-:S04]  /*12a0*/  IMAD.WIDE.U32 R10, R17, 0x4, R10 ;  /* 0x00000004110a7825 */ /* 0x000fc800078e000a */
[----:B------:R-:W-:Y:S02]  /*12b0*/  IMAD.WIDE.U32 R6, R17, 0x4, R6 ;  /* 0x0000000411067825 */ /* 0x000fe400078e0006 */
[----:B------:R-:W2:Y:S04]  /*12c0*/  LDG.E R10, desc[UR12][R10.64] ;  /* 0x0000000c0a0a7981 */ /* 0x000ea8000c1e1900 */
[----:B------:R0:W2:Y:S01]  /*12d0*/  LDG.E R19, desc[UR12][R6.64] ;  /* 0x0000000c06137981 */ /* 0x0000a2000c1e1900 */
[----:B------:R-:W-:Y:S02]  /*12e0*/  LOP3.LUT P2, RZ, R26, 0xff, RZ, 0xc0, !PT ;  /* 0x000000ff1aff7812 */ /* 0x000fe4000784c0ff */
[----:B-1----:R-:W-:-:S04]  /*12f0*/  IADD3 R5, P4, PT, R5, UR8, RZ ;  /* 0x0000000805057c10 */ /* 0x002fc8000ff9e0ff */
[----:B------:R-:W-:Y:S01]  /*1300*/  ISETP.LT.U32.AND P0, PT, R5, R24, PT ;  /* 0x000000180500720c */ /* 0x000fe20003f01070 */
[----:B------:R-:W-:-:S05]  /*1310*/  IMAD.X R8, RZ, RZ, UR9, P4 ;  /* 0x00000009ff087e24 */ /* 0x000fca000a0e06ff */
[----:B------:R-:W-:-:S04]  /*1320*/  ISETP.LT.AND.EX P0, PT, R8, R3, PT, P0 ;  /* 0x000000030800720c */ /* 0x000fc80003f01300 */
[----:B0-----:R-:W-:Y:S02]  /*1330*/  SEL R6, R5, R24, P0 ;  /* 0x0000001805067207 */ /* 0x001fe40000000000 */
[----:B------:R-:W-:Y:S01]  /*1340*/  SEL R7, R8, R3, P0 ;  /* 0x0000000308077207 */ /* 0x000fe20000000000 */
[----:B------:R-:W-:Y:S01]  /*1350*/  VIADD R22, R22, 0x200 ;  /* 0x0000020016167836 */ /* 0x000fe20000000000 */
[CC--:B---3--:R-:W-:Y:S02]  /*1360*/  ISETP.NE.AND P5, PT, R12.reuse, R15.reuse, PT ;  /* 0x0000000f0c00720c */ /* 0x0c8fe40003fa5270 */
[----:B------:R-:W-:Y:S02]  /*1370*/  ISETP.NE.AND P3, PT, R12, R15, P2 ;  /* 0x0000000f0c00720c */ /* 0x000fe40001765270 */
[----:B------:R-:W-:-:S04]  /*1380*/  @!P2 SEL R26, RZ, 0x1, !P5 ;  /* 0x00000001ff1aa807 */ /* 0x000fc80006800000 */
[----:B------:R-:W-:Y:S02]  /*1390*/  SEL R26, R26, 0x1, !P3 ;  /* 0x000000011a1a7807 */ /* 0x000fe40005800000 */
[----:B------:R-:W-:Y:S02]  /*13a0*/  IADD3 R17, P5, PT, R17, UR8, RZ ;  /* 0x0000000811117c10 */ /* 0x000fe4000ffbe0ff */
[----:B------:R-:W-:-:S03]  /*13b0*/  LOP3.LUT P4, RZ, R26, 0xff, RZ, 0xc0, !PT ;  /* 0x000000ff1aff7812 */ /* 0x000fc6000788c0ff */
[----:B------:R-:W-:Y:S02]  /*13c0*/  @!P3 SEL R6, R5, R24, !P2 ;  /* 0x000000180506b207 */ /* 0x000fe40005000000 */
[----:B------:R-:W-:Y:S02]  /*13d0*/  @!P3 SEL R7, R8, R3, !P2 ;  /* 0x000000030807b207 */ /* 0x000fe40005000000 */
[CC--:B--2---:R-:W-:Y:S01]  /*13e0*/  ISETP.NE.AND P3, PT, R10.reuse, R19.reuse, P4 ;  /* 0x000000130a00720c */ /* 0x0c4fe20002765270 */
        /* <DEDUP_REMOVED lines=10> */
.L_x_901:
[----:B------:R-:W-:Y:S05]  /*1490*/  BSYNC.RECONVERGENT B2 ;  /* 0x0000000000027941 */ /* 0x000fea0003800200 */
.L_x_900:
[----:B------:R-:W-:Y:S05]  /*14a0*/  @P1 BRA `(.L_x_893) ;  /* 0x00000000005c1947 */ /* 0x000fea0003800000 */
[----:B------:R-:W0:Y:S01]  /*14b0*/  LDC.64 R6, c[0x0][0x380] ;  /* 0x0000e000ff067b82 */ /* 0x000e220000000a00 */
[----:B------:R-:W-:Y:S01]  /*14c0*/  IMAD.IADD R5, R9, 0x1, R22 ;  /* 0x0000000109057824 */ /* 0x000fe200078e0216 */
[----:B------:R-:W1:Y:S06]  /*14d0*/  LDCU.64 UR8, c[0x0][0x3a0] ;  /* 0x00007400ff0877ac */ /* 0x000e6c0008000a00 */
[----:B------:R-:W2:Y:S01]  /*14e0*/  LDC.64 R10, c[0x0][0x388] ;  /* 0x0000e200ff0a7b82 */ /* 0x000ea20000000a00 */
[----:B0-----:R-:W-:-:S06]  /*14f0*/  IMAD.WIDE.U32 R6, R5, 0x4, R6 ;  /* 0x0000000405067825 */ /* 0x001fcc00078e0006 */
[----:B------:R-:W3:Y:S01]  /*1500*/  LDG.E R6, desc[UR12][R6.64] ;  /* 0x0000000c06067981 */ /* 0x000ee2000c1e1900 */
[----:B--2---:R-:W-:-:S06]  /*1510*/  IMAD.WIDE.U32 R8, R5, 0x4, R10 ;  /* 0x0000000405087825 */ /* 0x004fcc00078e000a */
[----:B------:R-:W3:Y:S01]  /*1520*/  LDG.E R9, desc[UR12][R8.64] ;  /* 0x0000000c08097981 */ /* 0x000ee2000c1e1900 */
[----:B------:R-:W-:Y:S02]  /*1530*/  LOP3.LUT P3, RZ, R26, 0xff, RZ, 0xc0, !PT ;  /* 0x000000ff1aff7812 */ /* 0x000fe4000786c0ff */
[----:B-1----:R-:W-:-:S05]  /*1540*/  IADD3 R11, P0, PT, R5, UR8, RZ ;  /* 0x00000008050b7c10 */ /* 0x002fca000ff1e0ff */
[----:B------:R-:W-:Y:S01]  /*1550*/  IMAD.X R10, RZ, RZ, UR9, P0 ;  /* 0x00000009ff0a7e24 */ /* 0x000fe200080e06ff */
[----:B------:R-:W-:-:S04]  /*1560*/  ISETP.LT.U32.AND P0, PT, R11, R24, PT ;  /* 0x000000180b00720c */ /* 0x000fc80003f01070 */
[----:B------:R-:W-:-:S04]  /*1570*/  ISETP.LT.AND.EX P0, PT, R10, R3, PT, P0 ;  /* 0x000000030a00720c */ /* 0x000fc80003f01300 */
[----:B------:R-:W-:Y:S02]  /*1580*/  SEL R5, R11, R24, P0 ;  /* 0x000000180b057207 */ /* 0x000fe40000000000 */
[CC--:B---3--:R-:W-:Y:S02]  /*1590*/  ISETP.NE.AND P2, PT, R6.reuse, R9.reuse, P3 ;  /* 0x000000090600720c */ /* 0x0c8fe40001f45270 */
        /* <DEDUP_REMOVED lines=8> */
.L_x_893:
[----:B------:R-:W-:Y:S05]  /*1620*/  BSYNC.RECONVERGENT B1 ;  /* 0x0000000000017941 */ /* 0x000fea0003800200 */
.L_x_892:
[----:B------:R-:W-:-:S13]  /*1630*/  ISETP.GE.U32.AND P0, PT, R2, 0x100, PT ;  /* 0x000001000200780c */ /* 0x000fda0003f06070 */
        /* <DEDUP_REMOVED lines=25> */
.L_x_904:
[----:B------:R-:W-:Y:S05]  /*17d0*/  BSYNC.RECONVERGENT B1 ;  /* 0x0000000000017941 */ /* 0x000fea0003800200 */
.L_x_903:
        /* <DEDUP_REMOVED lines=23> */
.L_x_906:
[----:B------:R-:W-:Y:S05]  /*1950*/  BSYNC.RECONVERGENT B1 ;  /* 0x0000000000017941 */ /* 0x000fea0003800200 */
.L_x_905:
        /* <DEDUP_REMOVED lines=20> */
.L_x_908:
[----:B------:R-:W-:Y:S05]  /*1aa0*/  BSYNC.RECONVERGENT B1 ;  /* 0x0000000000017941 */ /* 0x000fea0003800200 */
.L_x_907:
        /* <DEDUP_REMOVED lines=20> */
.L_x_910:
[----:B------:R-:W-:Y:S05]  /*1bf0*/  BSYNC.RECONVERGENT B1 ;  /* 0x0000000000017941 */ /* 0x000fea0003800200 */
.L_x_909:
        /* <DEDUP_REMOVED lines=20> */
.L_x_912:
[----:B------:R-:W-:Y:S05]  /*1d40*/  BSYNC.RECONVERGENT B1 ;  /* 0x0000000000017941 */ /* 0x000fea0003800200 */
.L_x_911:
[----:B------:R-:W-:Y:S04]  /*1d50*/  BSSY.RECONVERGENT B1, `(.L_x_913) ;  /* 0x000000b000017945 */ /* 0x000fe80003800200 */
[----:B------:R-:W-:Y:S05]  /*1d60*/  @P1 BRA `(.L_x_914) ;  /* 0x0000000000241947 */ /* 0x000fea0003800000 */
[----:B--2---:R-:W2:Y:S01]  /*1d70*/  S2R R6, SR_CgaCtaId ;  /* 0x0000000000067919 */ /* 0x004ea20000008800 */
[----:B0-----:R-:W-:Y:S02]  /*1d80*/  MOV R5, 0x400 ;  /* 0x0000040000057802 */ /* 0x001fe40000000f00 */
[----:B------:R-:W-:-:S04]  /*1d90*/  SHF.R.U32.HI R2, RZ, 0x1, R4 ;  /* 0x00000001ff027819 */ /* 0x000fc80000011604 */
[----:B------:R-:W-:Y:S02]  /*1da0*/  LOP3.LUT R2, R2, 0x1f0, RZ, 0xc0, !PT ;  /* 0x000001f002027812 */ /* 0x000fe400078ec0ff */
[----:B--2---:R-:W-:-:S05]  /*1db0*/  LEA R5, R6, R5, 0x18 ;  /* 0x0000000506057211 */ /* 0x004fca00078ec0ff */
[----:B------:R-:W-:Y:S02]  /*1dc0*/  IMAD.IADD R5, R2, 0x1, R5 ;  /* 0x0000000102057824 */ /* 0x000fe400078e0205 */
[----:B------:R-:W-:-:S03]  /*1dd0*/  IMAD.MOV.U32 R2, RZ, RZ, R24 ;  /* 0x000000ffff027224 */ /* 0x000fc600078e0018 */
[----:B------:R0:W-:Y:S04]  /*1de0*/  STS.U8 [R5+0x8], R26 ;  /* 0x0000081a05007388 */ /* 0x0001e80000000000 */
[----:B------:R0:W-:Y:S02]  /*1df0*/  STS.64 [R5+0x10], R2 ;  /* 0x0000100205007388 */ /* 0x0001e40000000a00 */
.L_x_914:
[----:B------:R-:W-:Y:S05]  /*1e00*/  BSYNC.RECONVERGENT B1 ;  /* 0x0000000000017941 */ /* 0x000fea0003800200 */
.L_x_913:
[----:B------:R-:W-:Y:S01]  /*1e10*/  BAR.SYNC.DEFER_BLOCKING 0x0 ;  /* 0x0000000000007b1d */ /* 0x000fe20000010000 */
[----:B------:R-:W-:-:S13]  /*1e20*/  ISETP.NE.AND P1, PT, R4, RZ, PT ;  /* 0x000000ff0400720c */ /* 0x000fda0003f25270 */
[----:B------:R-:W-:Y:S05]  /*1e30*/  @P1 BRA `(.L_x_915) ;  /* 0x0000003c00e81947 */ /* 0x000fea0003800000 */
[----:B------:R-:W5:Y:S01]  /*1e40*/  S2UR UR5, SR_CgaCtaId ;  /* 0x00000000000579c3 */ /* 0x000f620000008800 */
[----:B------:R-:W-:Y:S01]  /*1e50*/  UMOV UR4, 0x400 ;  /* 0x0000040000047882 */ /* 0x000fe20000000000 */
[----:B------:R-:W-:Y:S01]  /*1e60*/  LOP3.LUT P4, RZ, R26, 0xff, RZ, 0xc0, !PT ;  /* 0x000000ff1aff7812 */ /* 0x000fe2000788c0ff */
[----:B-----5:R-:W-:-:S09]  /*1e70*/  ULEA UR4, UR5, UR4, 0x18 ;  /* 0x0000000405047291 */ /* 0x020fd2000f8ec0ff */
[----:B0-----:R-:W0:Y:S04]  /*1e80*/  LDS.U8 R2, [UR4+0x18] ;  /* 0x00001804ff027984 */ /* 0x001e280008000000 */
[----:B------:R-:W5:Y:S04]  /*1e90*/  LDS.64 R8, [UR4+0x20] ;  /* 0x00002004ff087984 */ /* 0x000f680008000a00 */
[----:B------:R-:W1:Y:S04]  /*1ea0*/  LDS.U8 R14, [UR4+0x28] ;  /* 0x00002804ff0e7984 */ /* 0x000e680008000000 */
[----:B--2-4-:R-:W2:Y:S04]  /*1eb0*/  LDS.64 R6, [UR4+0x30] ;  /* 0x00003004ff067984 */ /* 0x014ea80008000a00 */
[----:B------:R-:W4:Y:S04]  /*1ec0*/  LDS.U8 R16, [UR4+0x38] ;  /* 0x00003804ff107984 */ /* 0x000f280008000000 */
[----:B------:R-:W4:Y:S04]  /*1ed0*/  LDS.64 R10, [UR4+0x40] ;  /* 0x00004004ff0a7984 */ /* 0x000f280008000a00 */
[----:B------:R-:W4:Y:S04]  /*1ee0*/  LDS.U8 R12, [UR4+0x48] ;  /* 0x00004804ff0c7984 */ /* 0x000f280008000000 */
[----:B------:R-:W4:Y:S04]  /*1ef0*/  LDS.64 R4, [UR4+0x50] ;  /* 0x00005004ff047984 */ /* 0x000f280008000a00 */
[----:B------:R-:W4:Y:S01]  /*1f00*/  LDS.U8 R17, [UR4+0x58] ;  /* 0x00005804ff117984 */ /* 0x000f220008000000 */
[----:B0-----:R-:W-:-:S04]  /*1f10*/  ISETP.NE.AND P2, PT, R2, RZ, PT ;  /* 0x000000ff0200720c */ /* 0x001fc80003f45270 */
[----:B------:R-:W-:Y:S02]  /*1f20*/  @P4 SEL R2, R26, 0x1, !P2 ;  /* 0x000000011a024807 */ /* 0x000fe40005000000 */
[-C--:B-----5:R-:W-:Y:S01]  /*1f30*/  ISETP.LT.U32.AND P0, PT, R8, R24.reuse, PT ;  /* 0x000000180800720c */ /* 0x0a0fe20003f01070 */
[----:B------:R-:W-:Y:S01]  /*1f40*/  LDS.U8 R26, [UR4+0x78] ;  /* 0x00007804ff1a7984 */ /* 0x000fe20008000000 */
[----:B------:R-:W-:Y:S02]  /*1f50*/  LOP3.LUT P3, RZ, R2, 0xff, RZ, 0xc0, !PT ;  /* 0x000000ff02ff7812 */ /* 0x000fe4000786c0ff */
[----:B------:R-:W-:Y:S02]  /*1f60*/  ISETP.LT.AND.EX P0, PT, R9, R3, PT, P0 ;  /* 0x000000030900720c */ /* 0x000fe40003f01300 */
[----:B-1----:R-:W-:Y:S02]  /*1f70*/  ISETP.NE.AND P5, PT, R14, RZ, PT ;  /* 0x000000ff0e00720c */ /* 0x002fe40003fa5270 */
[----:B---3--:R-:W-:-:S02]  /*1f80*/  @P2 SEL R24, R8, R24, P0 ;  /* 0x0000001808182207 */ /* 0x008fc40000000000 */
[C---:B------:R-:W-:Y:S02]  /*1f90*/  @P2 SEL R3, R9.reuse, R3, P0 ;  /* 0x0000000309032207 */ /* 0x040fe40000000000 */
[----:B------:R-:W-:Y:S02]  /*1fa0*/  SEL R13, R8, R24, !P4 ;  /* 0x00000018080d7207 */ /* 0x000fe40006000000 */
[----:B------:R-:W-:Y:S02]  /*1fb0*/  SEL R3, R9, R3, !P4 ;  /* 0x0000000309037207 */ /* 0x000fe40006000000 */
[----:B--2---:R-:W-:Y:S01]  /*1fc0*/  ISETP.LT.U32.AND P0, PT, R6, R13, PT ;  /* 0x0000000d0600720c */ /* 0x004fe20003f01070 */
[----:B------:R-:W0:Y:S01]  /*1fd0*/  LDS.64 R8, [UR4+0x60] ;  /* 0x00006004ff087984 */ /* 0x000e220008000a00 */
[----:B------:R-:W-:Y:S02]  /*1fe0*/  @P3 SEL R14, R2, 0x1, !P5 ;  /* 0x00000001020e3807 */ /* 0x000fe40006800000 */
[----:B------:R-:W-:-:S02]  /*1ff0*/  ISETP.LT.AND.EX P0, PT, R7, R3, PT, P0 ;  /* 0x000000030700720c */ /* 0x000fc40003f01300 */
[----:B------:R-:W-:Y:S02]  /*2000*/  LOP3.LUT P2, RZ, R14, 0xff, RZ, 0xc0, !PT ;  /* 0x000000ff0eff7812 */ /* 0x000fe4000784c0ff */
[----:B------:R-:W-:Y:S02]  /*2010*/  @P5 SEL R13, R6, R13, P0 ;  /* 0x0000000d060d5207 */ /* 0x000fe40000000000 */
[----:B----4-:R-:W-:Y:S02]  /*2020*/  ISETP.NE.AND P4, PT, R16, RZ, PT ;  /* 0x000000ff1000720c */ /* 0x010fe40003f85270 */
[C---:B------:R-:W-:Y:S02]  /*2030*/  @P5 SEL R3, R7.reuse, R3, P0 ;  /* 0x0000000307035207 */ /* 0x040fe40000000000 */
[----:B------:R-:W-:Y:S02]  /*2040*/  SEL R13, R6, R13, !P3 ;  /* 0x0000000d060d7207 */ /* 0x000fe40005800000 */
[----:B------:R-:W-:-:S02]  /*2050*/  SEL R15, R7, R3, !P3 ;  /* 0x00000003070f7207 */ /* 0x000fc40005800000 */
[----:B------:R-:W-:Y:S01]  /*2060*/  ISETP.LT.U32.AND P0, PT, R10, R13, PT ;  /* 0x0000000d0a00720c */ /* 0x000fe20003f01070 */
[----:B------:R-:W-:Y:S01]  /*2070*/  LDS.64 R6, [UR4+0x70] ;  /* 0x00007004ff067984 */ /* 0x000fe20008000a00 */
[----:B------:R-:W-:Y:S02]  /*2080*/  @P2 SEL R16, R14, 0x1, !P4 ;  /* 0x000000010e102807 */ /* 0x000fe40006000000 */
[----:B------:R-:W-:Y:S01]  /*2090*/  ISETP.LT.AND.EX P0, PT, R11, R15, PT, P0 ;  /* 0x0000000f0b00720c */ /* 0x000fe20003f01300 */
[----:B------:R-:W1:Y:S01]  /*20a0*/  LDS.U8 R14, [UR4+0x68] ;  /* 0x00006804ff0e7984 */ /* 0x000e620008000000 */
[----:B------:R-:W-:Y:S02]  /*20b0*/  ISETP.NE.AND P3, PT, R12, RZ, PT ;  /* 0x000000ff0c00720c */ /* 0x000fe40003f65270 */
[----:B------:R-:W-:Y:S01]  /*20c0*/  @P4 SEL R13, R10, R13, P0 ;  /* 0x0000000d0a0d4207 */ /* 0x000fe20000000000 */
[----:B------:R-:W2:Y:S01]  /*20d0*/  LDS.64 R2, [UR4+0x80] ;  /* 0x00008004ff027984 */ /* 0x000ea20008000a00 */
[----:B------:R-:W-:-:S02]  /*20e0*/  LOP3.LUT P5, RZ, R16, 0xff, RZ, 0xc0, !PT ;  /* 0x000000ff10ff7812 */ /* 0x000fc400078ac0ff */
[C---:B------:R-:W-:Y:S02]  /*20f0*/  @P4 SEL R15, R11.reuse, R15, P0 ;  /* 0x0000000f0b0f4207 */ /* 0x040fe40000000000 */
[----:B------:R-:W-:Y:S02]  /*2100*/  SEL R13, R10, R13, !P2 ;  /* 0x0000000d0a0d7207 */ /* 0x000fe40005000000 */
[----:B------:R-:W-:Y:S02]  /*2110*/  SEL R15, R11, R15, !P2 ;  /* 0x0000000f0b0f7207 */ /* 0x000fe40005000000 */
[----:B------:R-:W-:Y:S02]  /*2120*/  ISETP.LT.U32.AND P0, PT, R4, R13, PT ;  /* 0x0000000d0400720c */ /* 0x000fe40003f01070 */
[----:B------:R-:W-:Y:S02]  /*2130*/  ISETP.NE.AND P2, PT, R17, RZ, PT ;  /* 0x000000ff1100720c */ /* 0x000fe40003f45270 */
[----:B------:R-:W-:-:S02]  /*2140*/  ISETP.LT.AND.EX P0, PT, R5, R15, PT, P0 ;  /* 0x0000000f0500720c */ /* 0x000fc40003f01300 */
[----:B------:R-:W-:Y:S02]  /*2150*/  @P5 SEL R12, R16, 0x1, !P3 ;  /* 0x00000001100c5807 */ /* 0x000fe40005800000 */
[C---:B------:R-:W-:Y:S02]  /*2160*/  @P3 SEL R13, R4.reuse, R13, P0 ;  /* 0x0000000d040d3207 */ /* 0x040fe40000000000 */
[C---:B------:R-:W-:Y:S02]  /*2170*/  @P3 SEL R15, R5.reuse, R15, P0 ;  /* 0x0000000f050f3207 */ /* 0x040fe40000000000 */
[----:B------:R-:W-:Y:S02]  /*2180*/  SEL R11, R4, R13, !P5 ;  /* 0x0000000d040b7207 */ /* 0x000fe40006800000 */
[----:B------:R-:W-:Y:S02]  /*2190*/  LOP3.LUT P4, RZ, R12, 0xff, RZ, 0xc0, !PT ;  /* 0x000000ff0cff7812 */ /* 0x000fe4000788c0ff */
[----:B------:R-:W-:-:S02]  /*21a0*/  SEL R13, R5, R15, !P5 ;  /* 0x0000000f050d7207 */ /* 0x000fc40006800000 */
[----:B0-----:R-:W-:-:S04]  /*21b0*/  ISETP.LT.U32.AND P0, PT, R8, R11, PT ;  /* 0x0000000b0800720c */ /* 0x001fc80003f01070 */
[----:B------:R-:W-:-:S04]  /*21c0*/  ISETP.LT.AND.EX P0, PT, R9, R13, PT, P0 ;  /* 0x0000000d0900720c */ /* 0x000fc80003f01300 */
[----:B------:R-:W-:Y:S02]  /*21d0*/  @P2 SEL R11, R8, R11, P0 ;  /* 0x0000000b080b2207 */ /* 0x000fe40000000000 */
[----:B------:R-:W-:Y:S02]  /*21e0*/  @P4 SEL R17, R12, 0x1, !P2 ;  /* 0x000000010c114807 */ /* 0x000fe40005000000 */
[----:B-1----:R-:W-:Y:S02]  /*21f0*/  ISETP.NE.AND P3, PT, R14, RZ, PT ;  /* 0x000000ff0e00720c */ /* 0x002fe40003f65270 */
[----:B------:R-:W-:Y:S02]  /*2200*/  @P2 SEL R13, R9, R13, P0 ;  /* 0x0000000d090d2207 */ /* 0x000fe40000000000 */
[----:B------:R-:W-:Y:S02]  /*2210*/  SEL R5, R8, R11, !P4 ;  /* 0x0000000b08057207 */ /* 0x000fe40006000000 */
[----:B------:R-:W-:-:S02]  /*2220*/  LOP3.LUT P5, RZ, R17, 0xff, RZ, 0xc0, !PT ;  /* 0x000000ff11ff7812 */ /* 0x000fc400078ac0ff */
[----:B------:R-:W-:Y:S02]  /*2230*/  SEL R9, R9, R13, !P4 ;  /* 0x0000000d09097207 */ /* 0x000fe40006000000 */
[----:B------:R-:W-:Y:S02]  /*2240*/  ISETP.LT.U32.AND P0, PT, R6, R5, PT ;  /* 0x000000050600720c */ /* 0x000fe40003f01070 */
[----:B------:R-:W-:Y:S02]  /*2250*/  ISETP.NE.AND P4, PT, R26, RZ, PT ;  /* 0x000000ff1a00720c */ /* 0x000fe40003f85270 */
[----:B------:R-:W-:-:S04]  /*2260*/  ISETP.LT.AND.EX P0, PT, R7, R9, PT, P0 ;  /* 0x000000090700720c */ /* 0x000fc80003f01300 */
[C---:B------:R-:W-:Y:S02]  /*2270*/  @P3 SEL R5, R6.reuse, R5, P0 ;  /* 0x0000000506053207 */ /* 0x040fe40000000000 */
[----:B------:R-:W-:Y:S02]  /*2280*/  @P5 SEL R14, R17, 0x1, !P3 ;  /* 0x00000001110e5807 */ /* 0x000fe40005800000 */
[C---:B------:R-:W-:Y:S02]  /*2290*/  @P3 SEL R9, R7.reuse, R9, P0 ;  /* 0x0000000907093207 */ /* 0x040fe40000000000 */
[----:B------:R-:W-:Y:S02]  /*22a0*/  SEL R5, R6, R5, !P5 ;  /* 0x0000000506057207 */ /* 0x000fe40006800000 */
[----:B------:R-:W-:Y:S02]  /*22b0*/  LOP3.LUT P2, RZ, R14, 0xff, RZ, 0xc0, !PT ;  /* 0x000000ff0eff7812 */ /* 0x000fe4000784c0ff */
[----:B------:R-:W-:-:S02]  /*22c0*/  SEL R7, R7, R9, !P5 ;  /* 0x0000000907077207 */ /* 0x000fc40006800000 */
[----:B--2---:R-:W-:-:S04]  /*22d0*/  ISETP.LT.U32.AND P0, PT, R2, R5, PT ;  /* 0x000000050200720c */ /* 0x004fc80003f01070 */
[----:B------:R-:W-:-:S04]  /*22e0*/  ISETP.LT.AND.EX P0, PT, R3, R7, PT, P0 ;  /* 0x000000070300720c */ /* 0x000fc80003f01300 */
[----:B------:R-:W-:Y:S02]  /*22f0*/  @P4 SEL R5, R2, R5, P0 ;  /* 0x0000000502054207 */ /* 0x000fe40000000000 */
[C---:B------:R-:W-:Y:S02]  /*2300*/  @P4 SEL R7, R3.reuse, R7, P0 ;  /* 0x0000000703074207 */ /* 0x040fe40000000000 */
[----:B------:R-:W-:Y:S02]  /*2310*/  @P2 SEL R26, R14, 0x1, !P4 ;  /* 0x000000010e1a2807 */ /* 0x000fe40006000000 */
[----:B------:R-:W-:Y:S02]  /*2320*/  SEL R24, R2, R5, !P2 ;  /* 0x0000000502187207 */ /* 0x000fe40005000000 */
[----:B------:R-:W-:Y:S01]  /*2330*/  SEL R3, R3, R7, !P2 ;  /* 0x0000000703037207 */ /* 0x000fe20005000000 */
[----:B------:R-:W-:Y:S06]  /*2340*/  BRA `(.L_x_915) ;  /* 0x0000003800a47947 */ /* 0x000fec0003800000 */
.L_x_902:
[----:B------:R-:W0:Y:S01]  /*2350*/  S2R R12, SR_LANEID ;  /* 0x00000000000c7919 */ /* 0x000e220000000000 */
[----:B------:R-:W-:Y:S01]  /*2360*/  LOP3.LUT R5, R4, 0x3e0, RZ, 0xc0, !PT ;  /* 0x000003e004057812 */ /* 0x000fe200078ec0ff */
[----:B------:R-:W-:Y:S04]  /*2370*/  BSSY.RECONVERGENT B1, `(.L_x_916) ;  /* 0x0000022000017945 */ /* 0x000fe80003800200 */
[----:B------:R-:W-:Y:S01]  /*2380*/  VIADD R7, R5, 0x20 ;  /* 0x0000002005077836 */ /* 0x000fe20000000000 */
[----:B------:R-:W-:-:S04]  /*2390*/  LOP3.LUT R5, RZ, R5, RZ, 0x33, !PT ;  /* 0x00000005ff057212 */ /* 0x000fc800078e33ff */
[----:B------:R-:W-:Y:S01]  /*23a0*/  ISETP.GT.U32.AND P0, PT, R7, R2, PT ;  /* 0x000000020700720c */ /* 0x000fe20003f04070 */
[----:B------:R-:W-:-:S05]  /*23b0*/  IMAD.IADD R5, R2, 0x1, R5 ;  /* 0x0000000102057824 */ /* 0x000fca00078e0205 */
[----:B------:R-:W-:-:S05]  /*23c0*/  SEL R5, R5, 0x1f, P0 ;  /* 0x0000001f05057807 */ /* 0x000fca0000000000 */
[----:B------:R1:W2:Y:S01]  /*23d0*/  SHFL.DOWN PT, R9, R24, 0x1, R5 ;  /* 0x0820000018097989 */ /* 0x0002a200000e0005 */
[CC--:B0-----:R-:W-:Y:S01]  /*23e0*/  ISETP.GE.AND P0, PT, R12.reuse, R5.reuse, PT ;  /* 0x000000050c00720c */ /* 0x0c1fe20003f06270 */
[C---:B------:R-:W-:Y:S01]  /*23f0*/  VIADD R6, R12.reuse, 0x2 ;  /* 0x000000020c067836 */ /* 0x040fe20000000000 */
[C---:B------:R-:W-:Y:S01]  /*2400*/  ISETP.NE.AND P1, PT, R12.reuse, RZ, PT ;  /* 0x000000ff0c00720c */ /* 0x040fe20003f25270 */
[C---:B------:R-:W-:Y:S02]  /*2410*/  VIADD R10, R12.reuse, 0x8 ;  /* 0x000000080c0a7836 */ /* 0x040fe40000000000 */
        /* <DEDUP_REMOVED lines=11> */
[----:B-1----:R-:W-:-:S04]  /*24d0*/  LOP3.LUT P4, R6, R26, 0xff, RZ, 0xc0, !PT ;  /* 0x000000ff1a067812 */ /* 0x002fc8000788c0ff */
[----:B------:R-:W-:-:S13]  /*24e0*/  PLOP3.LUT P0, PT, P4, P0, PT, 0x2f, 0xf2 ;  /* 0x0000000000f2781c */ /* 0x000fda0002700577 */
[----:B------:R-:W-:Y:S02]  /*24f0*/  @!P0 ISETP.LT.U32.AND P4, PT, R9, R24, PT ;  /* 0x000000180900820c */ /* 0x000fe40003f81070 */
[----:B------:R-:W-:Y:S02]  /*2500*/  @P0 ISETP.NE.AND P6, PT, R6, RZ, PT ;  /* 0x000000ff0600020c */ /* 0x000fe40003fc5270 */
[----:B------:R-:W-:Y:S02]  /*2510*/  @!P0 PRMT R26, R11, 0x7610, R26 ;  /* 0x000076100b1a8816 */ /* 0x000fe4000000001a */
[----:B0-----:R-:W-:Y:S02]  /*2520*/  @!P0 ISETP.LT.AND.EX P4, PT, R10, R3, PT, P4 ;  /* 0x000000030a00820c */ /* 0x001fe40003f81340 */
[----:B------:R-:W-:Y:S02]  /*2530*/  @P0 SEL R6, R7, R26, !P6 ;  /* 0x0000001a07060207 */ /* 0x000fe40007000000 */
[----:B------:R-:W-:-:S02]  /*2540*/  @!P0 SEL R24, R9, R24, P4 ;  /* 0x0000001809188207 */ /* 0x000fc40002000000 */
[----:B------:R-:W-:Y:S02]  /*2550*/  @!P0 SEL R3, R10, R3, P4 ;  /* 0x000000030a038207 */ /* 0x000fe40002000000 */
[----:B------:R-:W-:Y:S02]  /*2560*/  @P0 PRMT R26, R6, 0x7610, R26 ;  /* 0x00007610061a0816 */ /* 0x000fe4000000001a */
[----:B------:R-:W-:Y:S02]  /*2570*/  @P0 SEL R24, R9, R24, !P6 ;  /* 0x0000001809180207 */ /* 0x000fe40007000000 */
[----:B------:R-:W-:-:S07]  /*2580*/  @P0 SEL R3, R10, R3, !P6 ;  /* 0x000000030a030207 */ /* 0x000fce0007000000 */
.L_x_917:
[----:B------:R-:W-:Y:S05]  /*2590*/  BSYNC.RECONVERGENT B1 ;  /* 0x0000000000017941 */ /* 0x000fea0003800200 */
.L_x_916:
[----:B-1----:R-:W-:Y:S01]  /*25a0*/  LOP3.LUT R6, R26, 0xff, RZ, 0xc0, !PT ;  /* 0x000000ff1a067812 */ /* 0x002fe200078ec0ff */
[----:B------:R1:W2:Y:S01]  /*25b0*/  SHFL.DOWN PT, R9, R24, 0x2, R5 ;  /* 0x0840000018097989 */ /* 0x0002a200000e0005 */
[----:B------:R-:W-:Y:S01]  /*25c0*/  ISETP.GT.AND P4, PT, R8, R5, PT ;  /* 0x000000050800720c */ /* 0x000fe20003f84270 */
[----:B------:R-:W-:Y:S02]  /*25d0*/  BSSY.RECONVERGENT B1, `(.L_x_918) ;  /* 0x0000012000017945 */ /* 0x000fe40003800200 */
[----:B------:R1:W4:Y:S04]  /*25e0*/  SHFL.DOWN PT, R8, R3, 0x2, R5 ;  /* 0x0840000003087989 */ /* 0x00032800000e0005 */
[----:B---3--:R1:W3:Y:S01]  /*25f0*/  SHFL.DOWN PT, R7, R6, 0x2, R5 ;  /* 0x0840000006077989 */ /* 0x0082e200000e0005 */
[----:B------:R-:W-:Y:S05]  /*2600*/  @P5 BRA `(.L_x_919) ;  /* 0x0000000000385947 */ /* 0x000fea0003800000 */
[----:B---3--:R-:W-:Y:S01]  /*2610*/  LOP3.LUT P0, RZ, R7, 0xff, RZ, 0xc0, !PT ;  /* 0x000000ff07ff7812 */ /* 0x008fe2000780c0ff */
[----:B0-----:R-:W-:Y:S01]  /*2620*/  IMAD.MOV.U32 R10, RZ, RZ, 0x1 ;  /* 0x00000001ff0a7424 */ /* 0x001fe200078e00ff */
[----:B-1----:R-:W-:-:S04]  /*2630*/  LOP3.LUT P5, R6, R26, 0xff, RZ, 0xc0, !PT ;  /* 0x000000ff1a067812 */ /* 0x002fc800078ac0ff */
[----:B------:R-:W-:-:S13]  /*2640*/  PLOP3.LUT P0, PT, P5, P0, PT, 0x2f, 0xf2 ;  /* 0x0000000000f2781c */ /* 0x000fda0002f00577 */
[----:B--2---:R-:W-:Y:S02]  /*2650*/  @!P0 ISETP.LT.U32.AND P5, PT, R9, R24, PT ;  /* 0x000000180900820c */ /* 0x004fe40003fa1070 */
[----:B------:R-:W-:Y:S02]  /*2660*/  @P0 ISETP.NE.AND P6, PT, R6, RZ, PT ;  /* 0x000000ff0600020c */ /* 0x000fe40003fc5270 */
[----:B------:R-:W-:Y:S02]  /*2670*/  @!P0 PRMT R26, R10, 0x7610, R26 ;  /* 0x000076100a1a8816 */ /* 0x000fe4000000001a */
[----:B----4-:R-:W-:Y:S02]  /*2680*/  @!P0 ISETP.LT.AND.EX P5, PT, R8, R3, PT, P5 ;  /* 0x000000030800820c */ /* 0x010fe40003fa1350 */
[----:B------:R-:W-:Y:S02]  /*2690*/  @P0 SEL R6, R7, R26, !P6 ;  /* 0x0000001a07060207 */ /* 0x000fe40007000000 */
[----:B------:R-:W-:-:S02]  /*26a0*/  @!P0 SEL R24, R9, R24, P5 ;  /* 0x0000001809188207 */ /* 0x000fc40002800000 */
[----:B------:R-:W-:Y:S02]  /*26b0*/  @!P0 SEL R3, R8, R3, P5 ;  /* 0x0000000308038207 */ /* 0x000fe40002800000 */
[----:B------:R-:W-:Y:S02]  /*26c0*/  @P0 PRMT R26, R6, 0x7610, R26 ;  /* 0x00007610061a0816 */ /* 0x000fe4000000001a */
[----:B------:R-:W-:Y:S02]  /*26d0*/  @P0 SEL R24, R9, R24, !P6 ;  /* 0x0000001809180207 */ /* 0x000fe40007000000 */
[----:B------:R-:W-:-:S07]  /*26e0*/  @P0 SEL R3, R8, R3, !P6 ;  /* 0x0000000308030207 */ /* 0x000fce0007000000 */
.L_x_919:
[----:B------:R-:W-:Y:S05]  /*26f0*/  BSYNC.RECONVERGENT B1 ;  /* 0x0000000000017941 */ /* 0x000fea0003800200 */
.L_x_918:
[----:B-1----:R-:W-:Y:S01]  /*2700*/  LOP3.LUT R6, R26, 0xff, RZ, 0xc0, !PT ;  /* 0x000000ff1a067812 */ /* 0x002fe200078ec0ff */
[----:B--2---:R1:W2:Y:S01]  /*2710*/  SHFL.DOWN PT, R9, R24, 0x4, R5 ;  /* 0x0880000018097989 */ /* 0x0042a200000e0005 */
[----:B------:R-:W-:Y:S03]  /*2720*/  BSSY.RECONVERGENT B1, `(.L_x_920) ;  /* 0x0000012000017945 */ /* 0x000fe60003800200 */
[----:B----4-:R1:W4:Y:S04]  /*2730*/  SHFL.DOWN PT, R8, R3, 0x4, R5 ;  /* 0x0880000003087989 */ /* 0x01032800000e0005 */
        /* <DEDUP_REMOVED lines=16> */
.L_x_921:
[----:B------:R-:W-:Y:S05]  /*2840*/  BSYNC.RECONVERGENT B1 ;  /* 0x0000000000017941 */ /* 0x000fea0003800200 */
.L_x_920:
        /* <DEDUP_REMOVED lines=20> */
.L_x_923:
[----:B------:R-:W-:Y:S05]  /*2990*/  BSYNC.RECONVERGENT B1 ;  /* 0x0000000000017941 */ /* 0x000fea0003800200 */
.L_x_922:
[----:B----4-:R-:W-:Y:S01]  /*29a0*/  LOP3.LUT R8, R26, 0xff, RZ, 0xc0, !PT ;  /* 0x000000ff1a087812 */ /* 0x010fe200078ec0ff */
[----:B--2---:R2:W4:Y:S01]  /*29b0*/  SHFL.DOWN PT, R9, R24, 0x10, R5 ;  /* 0x0a00000018097989 */ /* 0x00452200000e0005 */
[----:B------:R-:W-:Y:S03]  /*29c0*/  BSSY.RECONVERGENT B1, `(.L_x_924) ;  /* 0x0000012000017945 */ /* 0x000fe60003800200 */
[----:B---3--:R2:W3:Y:S04]  /*29d0*/  SHFL.DOWN PT, R7, R8, 0x10, R5 ;  /* 0x0a00000008077989 */ /* 0x0084e800000e0005 */
[----:B-1----:R2:W1:Y:S01]  /*29e0*/  SHFL.DOWN PT, R6, R3, 0x10, R5 ;  /* 0x0a00000003067989 */ /* 0x00246200000e0005 */
[----:B------:R-:W-:Y:S05]  /*29f0*/  @P4 BRA `(.L_x_925) ;  /* 0x0000000000384947 */ /* 0x000fea0003800000 */
[----:B---3--:R-:W-:Y:S01]  /*2a00*/  LOP3.LUT P0, RZ, R7, 0xff, RZ, 0xc0, !PT ;  /* 0x000000ff07ff7812 */ /* 0x008fe2000780c0ff */
[----:B--2---:R-:W-:Y:S01]  /*2a10*/  IMAD.MOV.U32 R8, RZ, RZ, 0x1 ;  /* 0x00000001ff087424 */ /* 0x004fe200078e00ff */
[----:B------:R-:W-:-:S04]  /*2a20*/  LOP3.LUT P2, R5, R26, 0xff, RZ, 0xc0, !PT ;  /* 0x000000ff1a057812 */ /* 0x000fc8000784c0ff */
[----:B------:R-:W-:-:S13]  /*2a30*/  PLOP3.LUT P0, PT, P2, P0, PT, 0x2f, 0xf2 ;  /* 0x0000000000f2781c */ /* 0x000fda0001700577 */
[----:B----4-:R-:W-:Y:S02]  /*2a40*/  @!P0 ISETP.LT.U32.AND P2, PT, R9, R24, PT ;  /* 0x000000180900820c */ /* 0x010fe40003f41070 */
[----:B------:R-:W-:Y:S02]  /*2a50*/  @P0 ISETP.NE.AND P3, PT, R5, RZ, PT ;  /* 0x000000ff0500020c */ /* 0x000fe40003f65270 */
[----:B------:R-:W-:Y:S02]  /*2a60*/  @!P0 PRMT R26, R8, 0x7610, R26 ;  /* 0x00007610081a8816 */ /* 0x000fe4000000001a */
[----:B-1----:R-:W-:Y:S02]  /*2a70*/  @!P0 ISETP.LT.AND.EX P2, PT, R6, R3, PT, P2 ;  /* 0x000000030600820c */ /* 0x002fe40003f41320 */
[----:B------:R-:W-:Y:S02]  /*2a80*/  @P0 SEL R5, R7, R26, !P3 ;  /* 0x0000001a07050207 */ /* 0x000fe40005800000 */
[----:B------:R-:W-:-:S02]  /*2a90*/  @!P0 SEL R24, R9, R24, P2 ;  /* 0x0000001809188207 */ /* 0x000fc40001000000 */
[C---:B------:R-:W-:Y:S02]  /*2aa0*/  @!P0 SEL R3, R6.reuse, R3, P2 ;  /* 0x0000000306038207 */ /* 0x040fe40001000000 */
[----:B------:R-:W-:Y:S02]  /*2ab0*/  @P0 PRMT R26, R5, 0x7610, R26 ;  /* 0x00007610051a0816 */ /* 0x000fe4000000001a */
[----:B------:R-:W-:Y:S02]  /*2ac0*/  @P0 SEL R24, R9, R24, !P3 ;  /* 0x0000001809180207 */ /* 0x000fe40005800000 */
[----:B------:R-:W-:-:S07]  /*2ad0*/  @P0 SEL R3, R6, R3, !P3 ;  /* 0x0000000306030207 */ /* 0x000fce0005800000 */
.L_x_925:
[----:B------:R-:W-:Y:S05]  /*2ae0*/  BSYNC.RECONVERGENT B1 ;  /* 0x0000000000017941 */ /* 0x000fea0003800200 */
.L_x_924:
[----:B------:R-:W-:Y:S04]  /*2af0*/  BSSY.RECONVERGENT B1, `(.L_x_926) ;  /* 0x000000b000017945 */ /* 0x000fe80003800200 */
[----:B------:R-:W-:Y:S05]  /*2b00*/  @P1 BRA `(.L_x_927) ;  /* 0x0000000000241947 */ /* 0x000fea0003800000 */
[----:B---3--:R-:W3:Y:S01]  /*2b10*/  S2R R7, SR_CgaCtaId ;  /* 0x0000000000077919 */ /* 0x008ee20000008800 */
[----:B-1----:R-:W-:Y:S01]  /*2b20*/  MOV R6, 0x400 ;  /* 0x0000040000067802 */ /* 0x002fe20000000f00 */
[----:B------:R-:W-:Y:S01]  /*2b30*/  IMAD.MOV.U32 R25, RZ, RZ, R3 ;  /* 0x000000ffff197224 */ /* 0x000fe200078e0003 */
[----:B--2---:R-:W-:-:S04]  /*2b40*/  SHF.R.U32.HI R5, RZ, 0x1, R4 ;  /* 0x00000001ff057819 */ /* 0x004fc80000011604 */
[----:B------:R-:W-:Y:S02]  /*2b50*/  LOP3.LUT R5, R5, 0x1f0, RZ, 0xc0, !PT ;  /* 0x000001f005057812 */ /* 0x000fe400078ec0ff */
[----:B---3--:R-:W-:-:S05]  /*2b60*/  LEA R6, R7, R6, 0x18 ;  /* 0x0000000607067211 */ /* 0x008fca00078ec0ff */
[----:B------:R-:W-:-:S05]  /*2b70*/  IMAD.IADD R5, R5, 0x1, R6 ;  /* 0x0000000105057824 */ /* 0x000fca00078e0206 */
[----:B------:R1:W-:Y:S04]  /*2b80*/  STS.64 [R5+0x10], R24 ;  /* 0x0000101805007388 */ /* 0x0003e80000000a00 */
[----:B------:R1:W-:Y:S02]  /*2b90*/  STS.U8 [R5+0x8], R26 ;  /* 0x0000081a05007388 */ /* 0x0003e40000000000 */
.L_x_927:
[----:B------:R-:W-:Y:S05]  /*2ba0*/  BSYNC.RECONVERGENT B1 ;  /* 0x0000000000017941 */ /* 0x000fea0003800200 */
.L_x_926:
[----:B------:R-:W-:Y:S01]  /*2bb0*/  BAR.SYNC.DEFER_BLOCKING 0x0 ;  /* 0x0000000000007b1d */ /* 0x000fe20000010000 */
[----:B------:R-:W-:-:S13]  /*2bc0*/  ISETP.NE.AND P1, PT, R4, RZ, PT ;  /* 0x000000ff0400720c */ /* 0x000fda0003f25270 */
[----:B------:R-:W-:Y:S05]  /*2bd0*/  @P1 BRA `(.L_x_915) ;  /* 0x0000003000801947 */ /* 0x000fea0003800000 */
[C---:B------:R-:W-:Y:S02]  /*2be0*/  ISETP.GE.U32.AND P0, PT, R2.reuse, 0x21, PT ;  /* 0x000000210200780c */ /* 0x040fe40003f06070 */
[C---:B------:R-:W-:Y:S02]  /*2bf0*/  ISETP.GE.U32.AND P2, PT, R2.reuse, 0x41, PT ;  /* 0x000000410200780c */ /* 0x040fe40003f46070 */
[C---:B------:R-:W-:Y:S02]  /*2c00*/  ISETP.GE.U32.AND P3, PT, R2.reuse, 0x61, PT ;  /* 0x000000610200780c */ /* 0x040fe40003f66070 */
[----:B------:R-:W-:-:S07]  /*2c10*/  ISETP.GE.U32.AND P4, PT, R2, 0x81, PT ;  /* 0x000000810200780c */ /* 0x000fce0003f86070 */
[----:B------:R-:W-:Y:S06]  /*2c20*/  @!P0 BRA `(.L_x_928) ;  /* 0x00000000003c8947 */ /* 0x000fec0003800000 */
[----:B------:R-:W5:Y:S01]  /*2c30*/  S2UR UR5, SR_CgaCtaId ;  /* 0x00000000000579c3 */ /* 0x000f620000008800 */
[----:B------:R-:W-:Y:S01]  /*2c40*/  UMOV UR4, 0x400 ;  /* 0x0000040000047882 */ /* 0x000fe20000000000 */
[----:B------:R-:W-:Y:S01]  /*2c50*/  LOP3.LUT P5, RZ, R26, 0xff, RZ, 0xc0, !PT ;  /* 0x000000ff1aff7812 */ /* 0x000fe200078ac0ff */
[----:B-----5:R-:W-:-:S09]  /*2c60*/  ULEA UR4, UR5, UR4, 0x18 ;  /* 0x0000000405047291 */ /* 0x020fd2000f8ec0ff */
[----:B-1----:R-:W1:Y:S04]  /*2c70*/  LDS.U8 R6, [UR4+0x18] ;  /* 0x00001804ff067984 */ /* 0x002e680008000000 */
[----:B--2---:R-:W2:Y:S01]  /*2c80*/  LDS.64 R4, [UR4+0x20] ;  /* 0x00002004ff047984 */ /* 0x004ea20008000a00 */
[----:B-1----:R-:W-:Y:S02]  /*2c90*/  ISETP.NE.AND P6, PT, R6, RZ, PT ;  /* 0x000000ff0600720c */ /* 0x002fe40003fc5270 */
        /* <DEDUP_REMOVED lines=8> */
.L_x_928:
[----:B------:R-:W-:Y:S01]  /*2d20*/  ISETP.GE.U32.AND P5, PT, R2, 0xa1, PT ;  /* 0x000000a10200780c */ /* 0x000fe20003fa6070 */
[----:B------:R-:W-:-:S12]  /*2d30*/  @!P2 BRA `(.L_x_929) ;  /* 0x00000000003ca947 */ /* 0x000fd80003800000 */
        /* <DEDUP_REMOVED lines=15> */
.L_x_929:
        /* <DEDUP_REMOVED lines=17> */
.L_x_930:
[----:B------:R-:W-:Y:S01]  /*2f40*/  ISETP.GE.U32.AND P3, PT, R2, 0xe1, PT ;  /* 0x000000e10200780c */ /* 0x000fe20003f66070 */
[----:B------:R-:W-:-:S12]  /*2f50*/  @!P4 BRA `(.L_x_931) ;  /* 0x00000000003cc947 */ /* 0x000fd80003800000 */
[----:B------:R-:W5:Y:S01]  /*2f60*/  S2UR UR5, SR_CgaCtaId ;  /* 0x00000000000579c3 */ /* 0x000f620000008800 */
[----:B------:R-:W-:Y:S01]  /*2f70*/  UMOV UR4, 0x400 ;  /* 0x0000040000047882 */ /* 0x000fe20000000000 */
[----:B------:R-:W-:Y:S01]  /*2f80*/  LOP3.LUT P4, RZ, R26, 0xff, RZ, 0xc0, !PT ;  /* 0x000000ff1aff7812 */ /* 0x000fe2000788c0ff */
[----:B-----5:R-:W-:-:S09]  /*2f90*/  ULEA UR4, UR5, UR4, 0x18 ;  /* 0x0000000405047291 */ /* 0x020fd2000f8ec0ff */
[----:B------:R-:W5:Y:S04]  /*2fa0*/  LDS.U8 R2, [UR4+0x48] ;  /* 0x00004804ff027984 */ /* 0x000f680008000000 */
[----:B-12---:R-:W1:Y:S01]  /*2fb0*/  LDS.64 R4, [UR4+0x50] ;  /* 0x00005004ff047984 */ /* 0x006e620008000a00 */
[----:B-----5:R-:W-:Y:S02]  /*2fc0*/  ISETP.NE.AND P6, PT, R2, RZ, PT ;  /* 0x000000ff0200720c */ /* 0x020fe40003fc5270 */
[----:B-1----:R-:W-:Y:S02]  /*2fd0*/  ISETP.LT.U32.AND P0, PT, R4, R24, PT ;  /* 0x000000180400720c */ /* 0x002fe40003f01070 */
[----:B------:R-:W-:Y:S02]  /*2fe0*/  @P4 SEL R2, R26, 0x1, !P6 ;  /* 0x000000011a024807 */ /* 0x000fe40007000000 */
[----:B------:R-:W-:-:S02]  /*2ff0*/  ISETP.LT.AND.EX P0, PT, R5, R3, PT, P0 ;  /* 0x000000030500720c */ /* 0x000fc40003f01300 */
[----:B------:R-:W-:-:S05]  /*3000*/  PRMT R26, R2, 0x7610, R26 ;  /* 0x00007610021a7816 */ /* 0x000fca000000001a */
[C---:B------:R-:W-:Y:S02]  /*3010*/  @P6 SEL R24, R4.reuse, R24, P0 ;  /* 0x0000001804186207 */ /* 0x040fe40000000000 */
[C---:B------:R-:W-:Y:S02]  /*3020*/  @P6 SEL R3, R5.reuse, R3, P0 ;  /* 0x0000000305036207 */ /* 0x040fe40000000000 */
[----:B------:R-:W-:Y:S02]  /*3030*/  SEL R24, R4, R24, !P4 ;  /* 0x0000001804187207 */ /* 0x000fe40006000000 */
[----:B------:R-:W-:-:S07]  /*3040*/  SEL R3, R5, R3, !P4 ;  /* 0x0000000305037207 */ /* 0x000fce0006000000 */
.L_x_931:
[----:B------:R-:W-:Y:S05]  /*3050*/  @!P5 BRA `(.L_x_932) ;  /* 0x00000000003cd947 */ /* 0x000fea0003800000 */
        /* <DEDUP_REMOVED lines=15> */
.L_x_932:
        /* <DEDUP_REMOVED lines=16> */
.L_x_933:
        /* <DEDUP_REMOVED lines=17> */
.L_x_891:
[----:B------:R-:W0:Y:S01]  /*3360*/  S2R R4, SR_TID.X ;  /* 0x0000000000047919 */ /* 0x000e220000002100 */
[----:B------:R-:W1:Y:S01]  /*3370*/  LDCU.128 UR8, c[0x0][0x380] ;  /* 0x00007000ff0877ac */ /* 0x000e620008000c00 */
[----:B------:R-:W2:Y:S01]  /*3380*/  LDCU.64 UR6, c[0x0][0x3a0] ;  /* 0x00007400ff0677ac */ /* 0x000ea20008000a00 */
[----:B------:R-:W3:Y:S01]  /*3390*/  LDCU UR4, c[0x0][0x3cc] ;  /* 0x00007980ff0477ac */ /* 0x000ee20008000800 */
        /* <DEDUP_REMOVED lines=8> */
[----:B------:R-:W4:Y:S04]  /*3420*/  LDG.E R5, desc[UR12][R10.64] ;  /* 0x0000000c0a057981 */ /* 0x000f28000c1e1900 */
[----:B------:R-:W4:Y:S04]  /*3430*/  LDG.E R8, desc[UR12][R12.64] ;  /* 0x0000000c0c087981 */ /* 0x000f28000c1e1900 */
[----:B------:R-:W5:Y:S04]  /*3440*/  LDG.E R6, desc[UR12][R10.64+0x800] ;  /* 0x0008000c0a067981 */ /* 0x000f68000c1e1900 */
[----:B------:R-:W5:Y:S04]  /*3450*/  LDG.E R3, desc[UR12][R12.64+0x800] ;  /* 0x0008000c0c037981 */ /* 0x000f68000c1e1900 */
[----:B------:R-:W5:Y:S04]  /*3460*/  LDG.E R14, desc[UR12][R10.64+0x400] ;  /* 0x0004000c0a0e7981 */ /* 0x000f68000c1e1900 */
[----:B------:R-:W5:Y:S04]  /*3470*/  LDG.E R15, desc[UR12][R12.64+0x400] ;  /* 0x0004000c0c0f7981 */ /* 0x000f68000c1e1900 */
[----:B------:R0:W5:Y:S04]  /*3480*/  LDG.E R7, desc[UR12][R10.64+0xc00] ;  /* 0x000c000c0a077981 */ /* 0x000168000c1e1900 */
[----:B------:R1:W5:Y:S01]  /*3490*/  LDG.E R16, desc[UR12][R12.64+0xc00] ;  /* 0x000c000c0c107981 */ /* 0x000362000c1e1900 */
[----:B--2---:R-:W-:-:S02]  /*34a0*/  IADD3 R19, P1, PT, R9, UR6, RZ ;  /* 0x0000000609137c10 */ /* 0x004fc4000ff3e0ff */
[----:B----4-:R-:W-:Y:S01]  /*34b0*/  ISETP.NE.AND P0, PT, R5, R8, PT ;  /* 0x000000080500720c */ /* 0x010fe20003f05270 */
[C---:B------:R-:W-:Y:S02]  /*34c0*/  VIADD R5, R4.reuse, 0x100 ;  /* 0x0000010004057836 */ /* 0x040fe40000000000 */
[----:B------:R-:W-:-:S03]  /*34d0*/  VIADD R8, R4, 0x200 ;  /* 0x0000020004087836 */ /* 0x000fc60000000000 */
[----:B------:R-:W-:Y:S01]  /*34e0*/  SEL R24, R4, R5, P0 ;  /* 0x0000000504187207 */ /* 0x000fe20000000000 */
[----:B------:R-:W-:Y:S01]  /*34f0*/  IMAD.U32 R5, RZ, RZ, UR7 ;  /* 0x00000007ff057e24 */ /* 0x000fe2000f8e00ff */
[-C--:B------:R-:W-:Y:S01]  /*3500*/  IADD3 R17, P3, PT, R8, R19.reuse, RZ ;  /* 0x0000001308117210 */ /* 0x080fe20007f7e0ff */
[----:B---3--:R-:W-:Y:S01]  /*3510*/  IMAD.U32 R8, RZ, RZ, UR4 ;  /* 0x00000004ff087e24 */ /* 0x008fe2000f8e00ff */
[----:B------:R-:W-:Y:S01]  /*3520*/  IADD3 R24, P4, PT, R24, R19, RZ ;  /* 0x0000001318187210 */ /* 0x000fe20007f9e0ff */
[----:B0-----:R-:W-:Y:S01]  /*3530*/  IMAD.X R10, RZ, RZ, R5, P1 ;  /* 0x000000ffff0a7224 */ /* 0x001fe200008e0605 */
[----:B-----5:R-:W-:Y:S02]  /*3540*/  ISETP.NE.AND P2, PT, R6, R3, PT ;  /* 0x000000030600720c */ /* 0x020fe40003f45270 */
[C---:B------:R-:W-:Y:S01]  /*3550*/  ISETP.LT.U32.AND P1, PT, R17.reuse, R24, PT ;  /* 0x000000181100720c */ /* 0x040fe20003f21070 */
[--C-:B-1----:R-:W-:Y:S01]  /*3560*/  IMAD.X R13, RZ, RZ, R10.reuse, P3 ;  /* 0x000000ffff0d7224 */ /* 0x102fe200018e060a */
[----:B------:R-:W-:Y:S01]  /*3570*/  ISETP.NE.OR P0, PT, R14, R15, P0 ;  /* 0x0000000f0e00720c */ /* 0x000fe20000705670 */
[----:B------:R-:W-:Y:S01]  /*3580*/  IMAD.X R10, RZ, RZ, R10, P4 ;  /* 0x000000ffff0a7224 */ /* 0x000fe200020e060a */
[----:B------:R-:W-:-:S04]  /*3590*/  IADD3 R11, P3, PT, R17, 0x100, RZ ;  /* 0x00000100110b7810 */ /* 0x000fc80007f7e0ff */
[----:B------:R-:W-:-:S04]  /*35a0*/  ISETP.LT.AND.EX P1, PT, R13, R10, PT, P1 ;  /* 0x0000000a0d00720c */ /* 0x000fc80003f21310 */
[----:B------:R-:W-:Y:S02]  /*35b0*/  @P2 SEL R24, R17, R24, P1 ;  /* 0x0000001811182207 */ /* 0x000fe40000800000 */
[----:B------:R-:W-:Y:S02]  /*35c0*/  @P2 SEL R10, R13, R10, P1 ;  /* 0x0000000a0d0a2207 */ /* 0x000fe40000800000 */
[----:B------:R-:W-:Y:S02]  /*35d0*/  SEL R24, R24, R17, P0 ;  /* 0x0000001118187207 */ /* 0x000fe40000000000 */
[----:B------:R-:W-:Y:S01]  /*35e0*/  SEL R10, R10, R13, P0 ;  /* 0x0000000d0a0a7207 */ /* 0x000fe20000000000 */
[----:B------:R-:W-:Y:S01]  /*35f0*/  IMAD.X R13, RZ, RZ, R13, P3 ;  /* 0x000000ffff0d7224 */ /* 0x000fe200018e060d */
[----:B------:R-:W-:Y:S01]  /*3600*/  ISETP.NE.OR P0, PT, R6, R3, P0 ;  /* 0x000000030600720c */ /* 0x000fe20000705670 */
[----:B------:R-:W-:Y:S01]  /*3610*/  IMAD.SHL.U32 R6, R8, 0x400, RZ ;  /* 0x0000040008067824 */ /* 0x000fe200078e00ff */
[----:B------:R-:W-:-:S02]  /*3620*/  ISETP.NE.AND P2, PT, R7, R16, PT ;  /* 0x000000100700720c */ /* 0x000fc40003f45270 */
[----:B------:R-:W-:Y:S02]  /*3630*/  ISETP.LT.U32.AND P1, PT, R11, R24, PT ;  /* 0x000000180b00720c */ /* 0x000fe40003f21070 */
[----:B------:R-:W-:Y:S02]  /*3640*/  ISETP.GE.U32.AND P4, PT, R2, R6, PT ;  /* 0x000000060200720c */ /* 0x000fe40003f86070 */
[----:B------:R-:W-:Y:S02]  /*3650*/  ISETP.LT.AND.EX P1, PT, R13, R10, PT, P1 ;  /* 0x0000000a0d00720c */ /* 0x000fe40003f21310 */
[----:B------:R-:W-:-:S04]  /*3660*/  ISETP.NE.OR P3, PT, R7, R16, P0 ;  /* 0x000000100700720c */ /* 0x000fc80000765670 */
[----:B------:R-:W-:Y:S02]  /*3670*/  SEL R26, RZ, 0x1, !P3 ;  /* 0x00000001ff1a7807 */ /* 0x000fe40005800000 */
[----:B------:R-:W-:Y:S02]  /*3680*/  @P2 SEL R24, R11, R24, P1 ;  /* 0x000000180b182207 */ /* 0x000fe40000800000 */
[----:B------:R-:W-:Y:S02]  /*3690*/  @P2 SEL R10, R13, R10, P1 ;  /* 0x0000000a0d0a2207 */ /* 0x000fe40000800000 */
[----:B------:R-:W-:Y:S02]  /*36a0*/  SEL R24, R24, R11, P0 ;  /* 0x0000000b18187207 */ /* 0x000fe40000000000 */
[----:B------:R-:W-:Y:S01]  /*36b0*/  SEL R3, R10, R13, P0 ;  /* 0x0000000d0a037207 */ /* 0x000fe20000000000 */
[----:B------:R-:W-:Y:S06]  /*36c0*/  @!P4 BRA `(.L_x_934) ;  /* 0x000000180088c947 */ /* 0x000fec0003800000 */
[----:B------:R-:W-:Y:S01]  /*36d0*/  UIADD3 UR7, UPT, UPT, UR5, -0x400, URZ ;  /* 0xfffffc0005077890 */ /* 0x000fe2000fffe0ff */
[C-C-:B------:R-:W-:Y:S01]  /*36e0*/  IMAD.IADD R7, R9.reuse, 0x1, R6.reuse ;  /* 0x0000000109077824 */ /* 0x140fe200078e0206 */
[-C--:B------:R-:W-:Y:S01]  /*36f0*/  LOP3.LUT R11, RZ, R4.reuse, RZ, 0x33, !PT ;  /* 0x00000004ff0b7212 */ /* 0x080fe200078e33ff */
[----:B------:R-:W0:Y:S01]  /*3700*/  LDCU.64 UR8, c[0x0][0x3a0] ;  /* 0x00007400ff0877ac */ /* 0x000e220008000a00 */
[----:B------:R-:W-:Y:S02]  /*3710*/  IADD3 R10, PT, PT, R9, R4, R6 ;  /* 0x00000004090a7210 */ /* 0x000fe40007ffe006 */
[----:B------:R-:W-:Y:S01]  /*3720*/  ISETP.GT.U32.AND P0, PT, R7, UR7, PT ;  /* 0x0000000707007c0c */ /* 0x000fe2000bf04070 */
[----:B------:R-:W1:Y:S01]  /*3730*/  LDCU.64 UR10, c[0x0][0x3c8] ;  /* 0x00007900ff0a77ac */ /* 0x000e620008000a00 */
[----:B------:R-:W-:Y:S01]  /*3740*/  IADD3 R2, PT, PT, -R6, UR5, R11 ;  /* 0x0000000506027c10 */ /* 0x000fe2000fffe10b */
[----:B------:R-:W-:Y:S01]  /*3750*/  VIADD R10, R10, 0x400 ;  /* 0x000004000a0a7836 */ /* 0x000fe20000000000 */
[----:B------:R-:W-:-:S03]  /*3760*/  UMOV UR4, URZ ;  /* 0x000000ff00047c82 */ /* 0x000fc60008000000 */
[----:B------:R-:W-:Y:S02]  /*3770*/  IMAD.IADD R11, R2, 0x1, -R9 ;  /* 0x00000001020b7824 */ /* 0x000fe400078e0a09 */
[----:B------:R-:W-:-:S04]  /*3780*/  IMAD.MOV.U32 R9, RZ, RZ, R6 ;  /* 0x000000ffff097224 */ /* 0x000fc800078e0006 */
[----:B------:R-:W-:Y:S05]  /*3790*/  @P0 BRA `(.L_x_935) ;  /* 0x0000000400380947 */ /* 0x000fea0003800000 */
.L_x_936:
[----:B------:R-:W2:Y:S01]  /*37a0*/  LDC.64 R8, c[0x0][0x380] ;  /* 0x0000e000ff087b82 */ /* 0x000ea20000000a00 */
[----:B------:R-:W-:-:S07]  /*37b0*/  IMAD.IADD R5, R4, 0x1, R7 ;  /* 0x0000000104057824 */ /* 0x000fce00078e0207 */
[----:B------:R-:W3:Y:S01]  /*37c0*/  LDC.64 R12, c[0x0][0x388] ;  /* 0x0000e200ff0c7b82 */ /* 0x000ee20000000a00 */
[----:B--2---:R-:W-:-:S05]  /*37d0*/  IMAD.WIDE.U32 R8, R5, 0x4, R8 ;  /* 0x0000000405087825 */ /* 0x004fca00078e0008 */
[----:B------:R-:W2:Y:S01]  /*37e0*/  LDG.E R14, desc[UR12][R8.64] ;  /* 0x0000000c080e7981 */ /* 0x000ea2000c1e1900 */
[----:B---3--:R-:W-:-:S03]  /*37f0*/  IMAD.WIDE.U32 R12, R5, 0x4, R12 ;  /* 0x00000004050c7825 */ /* 0x008fc600078e000c */
[----:B------:R-:W3:Y:S04]  /*3800*/  LDG.E R16, desc[UR12][R8.64+0x400] ;  /* 0x0004000c08107981 */ /* 0x000ee8000c1e1900 */
[----:B------:R-:W2:Y:S04]  /*3810*/  LDG.E R19, desc[UR12][R12.64] ;  /* 0x0000000c0c137981 */ /* 0x000ea8000c1e1900 */
[----:B------:R-:W3:Y:S04]  /*3820*/  LDG.E R21, desc[UR12][R12.64+0x400] ;  /* 0x0004000c0c157981 */ /* 0x000ee8000c1e1900 */
[----:B------:R-:W4:Y:S04]  /*3830*/  LDG.E R6, desc[UR12][R8.64+0x800] ;  /* 0x0008000c08067981 */ /* 0x000f28000c1e1900 */
[----:B------:R-:W4:Y:S04]  /*3840*/  LDG.E R17, desc[UR12][R12.64+0x800] ;  /* 0x0008000c0c117981 */ /* 0x000f28000c1e1900 */
[----:B------:R5:W4:Y:S04]  /*3850*/  LDG.E R2, desc[UR12][R8.64+0xc00] ;  /* 0x000c000c08027981 */ /* 0x000b28000c1e1900 */
[----:B------:R3:W4:Y:S01]  /*3860*/  LDG.E R15, desc[UR12][R12.64+0xc00] ;  /* 0x000c000c0c0f7981 */ /* 0x000722000c1e1900 */
[----:B0-----:R-:W-:Y:S01]  /*3870*/  UMOV UR6, UR8 ;  /* 0x0000000800067c82 */ /* 0x001fe20008000000 */
[----:B------:R-:W-:Y:S01]  /*3880*/  LOP3.LUT P4, RZ, R26, 0xff, RZ, 0xc0, !PT ;  /* 0x000000ff1aff7812 */ /* 0x000fe2000788c0ff */
[----:B------:R-:W-:Y:S01]  /*3890*/  IMAD.MOV.U32 R18, RZ, RZ, R3 ;  /* 0x000000ffff127224 */ /* 0x000fe200078e0003 */
[----:B-1----:R-:W-:Y:S01]  /*38a0*/  UMOV UR5, UR10 ;  /* 0x0000000a00057c82 */ /* 0x002fe20008000000 */
[----:B--2---:R-:W-:-:S02]  /*38b0*/  ISETP.NE.AND P2, PT, R14, R19, PT ;  /* 0x000000130e00720c */ /* 0x004fc40003f45270 */
[----:B------:R-:W-:Y:S01]  /*38c0*/  IADD3 R14, P1, PT, R5, UR6, RZ ;  /* 0x00000006050e7c10 */ /* 0x000fe2000ff3e0ff */
[----:B------:R-:W-:-:S03]  /*38d0*/  IMAD.U32 R5, RZ, RZ, UR9 ;  /* 0x00000009ff057e24 */ /* 0x000fc6000f8e00ff */
[----:B------:R-:W-:Y:S01]  /*38e0*/  ISETP.LT.U32.AND P0, PT, R14, R24, PT ;  /* 0x000000180e00720c */ /* 0x000fe20003f01070 */
[----:B------:R-:W-:-:S05]  /*38f0*/  IMAD.X R3, RZ, RZ, R5, P1 ;  /* 0x000000ffff037224 */ /* 0x000fca00008e0605 */
[----:B------:R-:W-:Y:S02]  /*3900*/  ISETP.LT.AND.EX P0, PT, R3, R18, PT, P0 ;  /* 0x000000120300720c */ /* 0x000fe40003f01300 */
[----:B-----5:R-:W-:Y:S02]  /*3910*/  SEL R8, RZ, 0x1, !P2 ;  /* 0x00000001ff087807 */ /* 0x020fe40005000000 */
[C---:B------:R-:W-:Y:S01]  /*3920*/  @P2 SEL R24, R14.reuse, R24, P0 ;  /* 0x000000180e182207 */ /* 0x040fe20000000000 */
[----:B------:R-:W-:Y:S01]  /*3930*/  VIADD R19, R14, 0x100 ;  /* 0x000001000e137836 */ /* 0x000fe20000000000 */
[----:B------:R-:W-:Y:S02]  /*3940*/  @P4 SEL R8, R26, 0x1, !P2 ;  /* 0x000000011a084807 */ /* 0x000fe40005000000 */
[----:B------:R-:W-:Y:S02]  /*3950*/  IADD3 RZ, P5, PT, R14, 0x100, RZ ;  /* 0x000001000eff7810 */ /* 0x000fe40007fbe0ff */
[----:B---3--:R-:W-:-:S02]  /*3960*/  ISETP.NE.AND P3, PT, R16, R21, PT ;  /* 0x000000151000720c */ /* 0x008fc40003f65270 */
[C---:B------:R-:W-:Y:S02]  /*3970*/  @P2 SEL R18, R3.reuse, R18, P0 ;  /* 0x0000001203122207 */ /* 0x040fe40000000000 */
[----:B------:R-:W-:Y:S01]  /*3980*/  SEL R24, R14, R24, !P4 ;  /* 0x000000180e187207 */ /* 0x000fe20006000000 */
[----:B------:R-:W-:Y:S01]  /*3990*/  IMAD.X R12, RZ, RZ, R3, P5 ;  /* 0x000000ffff0c7224 */ /* 0x000fe200028e0603 */
[----:B------:R-:W-:Y:S02]  /*39a0*/  LOP3.LUT P1, RZ, R8, 0xff, RZ, 0xc0, !PT ;  /* 0x000000ff08ff7812 */ /* 0x000fe4000782c0ff */
[----:B------:R-:W-:Y:S02]  /*39b0*/  SEL R9, R3, R18, !P4 ;  /* 0x0000001203097207 */ /* 0x000fe40006000000 */
[----:B------:R-:W-:-:S04]  /*39c0*/  ISETP.LT.U32.AND P0, PT, R19, R24, PT ;  /* 0x000000181300720c */ /* 0x000fc80003f01070 */
[CC--:B------:R-:W-:Y:S02]  /*39d0*/  ISETP.LT.AND.EX P0, PT, R12.reuse, R9.reuse, PT, P0 ;  /* 0x000000090c00720c */ /* 0x0c0fe40003f01300 */
[----:B------:R-:W-:Y:S02]  /*39e0*/  SEL R16, RZ, 0x1, !P3 ;  /* 0x00000001ff107807 */ /* 0x000fe40005800000 */
[----:B------:R-:W-:Y:S02]  /*39f0*/  @P3 SEL R24, R19, R24, P0 ;  /* 0x0000001813183207 */ /* 0x000fe40000000000 */
[----:B------:R-:W-:Y:S02]  /*3a00*/  @P3 SEL R9, R12, R9, P0 ;  /* 0x000000090c093207 */ /* 0x000fe40000000000 */
[----:B------:R-:W-:Y:S02]  /*3a10*/  IADD3 R13, P0, PT, R14, 0x200, RZ ;  /* 0x000002000e0d7810 */ /* 0x000fe40007f1e0ff */
[----:B------:R-:W-:-:S02]  /*3a20*/  @P1 SEL R16, R8, 0x1, !P3 ;  /* 0x0000000108101807 */ /* 0x000fc40005800000 */
[----:B----4-:R-:W-:Y:S02]  /*3a30*/  ISETP.NE.AND P2, PT, R6, R17, PT ;  /* 0x000000110600720c */ /* 0x010fe40003f45270 */
[----:B------:R-:W-:Y:S02]  /*3a40*/  SEL R24, R19, R24, !P1 ;  /* 0x0000001813187207 */ /* 0x000fe40004800000 */
[----:B------:R-:W-:Y:S01]  /*3a50*/  SEL R6, R12, R9, !P1 ;  /* 0x000000090c067207 */ /* 0x000fe20004800000 */
[----:B------:R-:W-:Y:S01]  /*3a60*/  IMAD.X R9, RZ, RZ, R3, P0 ;  /* 0x000000ffff097224 */ /* 0x000fe200000e0603 */
[----:B------:R-:W-:Y:S02]  /*3a70*/  LOP3.LUT P1, RZ, R16, 0xff, RZ, 0xc0, !PT ;  /* 0x000000ff10ff7812 */ /* 0x000fe4000782c0ff */
[----:B------:R-:W-:-:S04]  /*3a80*/  ISETP.LT.U32.AND P0, PT, R13, R24, PT ;  /* 0x000000180d00720c */ /* 0x000fc80003f01070 */
[----:B------:R-:W-:Y:S01]  /*3a90*/  ISETP.LT.AND.EX P0, PT, R9, R6, PT, P0 ;  /* 0x000000060900720c */ /* 0x000fe20003f01300 */
[----:B------:R-:W-:-:S03]  /*3aa0*/  IMAD.U32 R8, RZ, RZ, UR11 ;  /* 0x0000000bff087e24 */ /* 0x000fc6000f8e00ff */
[----:B------:R-:W-:Y:S02]  /*3ab0*/  @P2 SEL R24, R13, R24, P0 ;  /* 0x000000180d182207 */ /* 0x000fe40000000000 */
[----:B------:R-:W-:Y:S02]  /*3ac0*/  @P2 SEL R6, R9, R6, P0 ;  /* 0x0000000609062207 */ /* 0x000fe40000000000 */
[----:B------:R-:W-:Y:S01]  /*3ad0*/  SEL R17, RZ, 0x1, !P2 ;  /* 0x00000001ff117807 */ /* 0x000fe20005000000 */
[----:B------:R-:W-:Y:S01]  /*3ae0*/  IMAD.SHL.U32 R12, R8, 0x400, RZ ;  /* 0x00000400080c7824 */ /* 0x000fe200078e00ff */
[----:B------:R-:W-:Y:S02]  /*3af0*/  @P1 SEL R17, R16, 0x1, !P2 ;  /* 0x0000000110111807 */ /* 0x000fe40005000000 */
[----:B------:R-:W-:Y:S02]  /*3b00*/  SEL R24, R13, R24, !P1 ;  /* 0x000000180d187207 */ /* 0x000fe40004800000 */
[----:B------:R-:W-:-:S02]  /*3b10*/  SEL R6, R9, R6, !P1 ;  /* 0x0000000609067207 */ /* 0x000fc40004800000 */
[----:B------:R-:W-:Y:S02]  /*3b20*/  ISETP.NE.AND P1, PT, R2, R15, PT ;  /* 0x0000000f0200720c */ /* 0x000fe40003f25270 */
[----:B------:R-:W-:Y:S02]  /*3b30*/  IADD3 R2, PT, PT, -R7, UR5, RZ ;  /* 0x0000000507027c10 */ /* 0x000fe4000fffe1ff */
[----:B------:R-:W-:Y:S02]  /*3b40*/  IADD3 R9, P0, PT, R14, 0x300, RZ ;  /* 0x000003000e097810 */ /* 0x000fe40007f1e0ff */
[----:B------:R-:W-:Y:S02]  /*3b50*/  ISETP.GE.U32.AND P3, PT, R2, R12, PT ;  /* 0x0000000c0200720c */ /* 0x000fe40003f66070 */
[----:B------:R-:W-:Y:S01]  /*3b60*/  LOP3.LUT P2, RZ, R17, 0xff, RZ, 0xc0, !PT ;  /* 0x000000ff11ff7812 */ /* 0x000fe2000784c0ff */
[----:B------:R-:W-:Y:S01]  /*3b70*/  IMAD.X R3, RZ, RZ, R3, P0 ;  /* 0x000000ffff037224 */ /* 0x000fe200000e0603 */
[----:B------:R-:W-:-:S04]  /*3b80*/  ISETP.LT.U32.AND P0, PT, R9, R24, PT ;  /* 0x000000180900720c */ /* 0x000fc80003f01070 */
[----:B------:R-:W-:-:S04]  /*3b90*/  ISETP.LT.AND.EX P0, PT, R3, R6, PT, P0 ;  /* 0x000000060300720c */ /* 0x000fc80003f01300 */
[----:B------:R-:W-:Y:S02]  /*3ba0*/  @P1 SEL R24, R9, R24, P0 ;  /* 0x0000001809181207 */ /* 0x000fe40000000000 */
[----:B------:R-:W-:Y:S02]  /*3bb0*/  @P1 SEL R6, R3, R6, P0 ;  /* 0x0000000603061207 */ /* 0x000fe40000000000 */
[----:B------:R-:W-:Y:S02]  /*3bc0*/  SEL R26, RZ, 0x1, !P1 ;  /* 0x00000001ff1a7807 */ /* 0x000fe40004800000 */
[----:B------:R-:W-:Y:S02]  /*3bd0*/  @P2 SEL R26, R17, 0x1, !P1 ;  /* 0x00000001111a2807 */ /* 0x000fe40004800000 */
[----:B------:R-:W-:Y:S02]  /*3be0*/  SEL R24, R9, R24, !P2 ;  /* 0x0000001809187207 */ /* 0x000fe40005000000 */
[----:B------:R-:W-:Y:S01]  /*3bf0*/  SEL R3, R3, R6, !P2 ;  /* 0x0000000603037207 */ /* 0x000fe20005000000 */
[----:B------:R-:W-:Y:S06]  /*3c00*/  @!P3 BRA `(.L_x_934) ;  /* 0x000000140038b947 */ /* 0x000fec0003800000 */
[C---:B------:R-:W-:Y:S01]  /*3c10*/  IMAD.IADD R7, R12.reuse, 0x1, R7 ;  /* 0x000000010c077824 */ /* 0x040fe200078e0207 */
[----:B------:R-:W-:Y:S01]  /*3c20*/  UIADD3 UR4, UPT, UPT, UR4, 0x1, URZ ;  /* 0x0000000104047890 */ /* 0x000fe2000fffe0ff */
[----:B------:R-:W-:Y:S02]  /*3c30*/  IMAD.IADD R10, R12, 0x1, R10 ;  /* 0x000000010c0a7824 */ /* 0x000fe400078e020a */
[----:B------:R-:W-:Y:S01]  /*3c40*/  IMAD.IADD R11, R11, 0x1, -R12 ;  /* 0x000000010b0b7824 */ /* 0x000fe200078e0a0c */
[----:B------:R-:W-:-:S13]  /*3c50*/  ISETP.GT.U32.AND P0, PT, R7, UR7, PT ;  /* 0x0000000707007c0c */ /* 0x000fda000bf04070 */
[----:B------:R-:W-:Y:S05]  /*3c60*/  @!P0 BRA `(.L_x_936) ;  /* 0xfffffff800cc8947 */ /* 0x000fea000383ffff */
[----:B------:R-:W-:-:S07]  /*3c70*/  IMAD.MOV.U32 R9, RZ, RZ, R12 ;  /* 0x000000ffff097224 */ /* 0x000fce00078e000c */
.L_x_935:
[----:B------:R-:W-:Y:S01]  /*3c80*/  IADD3 R13, PT, PT, -R7, UR5, RZ ;  /* 0x00000005070d7c10 */ /* 0x000fe2000fffe1ff */
[----:B------:R-:W-:Y:S03]  /*3c90*/  BSSY.RECONVERGENT B1, `(.L_x_934) ;  /* 0x0000145000017945 */ /* 0x000fe60003800200 */
[----:B------:R-:W-:-:S04]  /*3ca0*/  ISETP.GE.AND P0, PT, R4, R13, PT ;  /* 0x0000000d0400720c */ /* 0x000fc80003f06270 */
[----:B------:R-:W-:-:S13]  /*3cb0*/  ISETP.GE.U32.OR P0, PT, R7, UR5, P0 ;  /* 0x0000000507007c0c */ /* 0x000fda0008706470 */
[----:B------:R-:W-:Y:S05]  /*3cc0*/  @P0 BRA `(.L_x_937) ;  /* 0x0000001400040947 */ /* 0x000fea0003800000 */
[----:B------:R-:W-:Y:S01]  /*3cd0*/  LOP3.LUT R6, RZ, R4, RZ, 0x33, !PT ;  /* 0x00000004ff067212 */ /* 0x000fe200078e33ff */
[----:B------:R-:W-:Y:S01]  /*3ce0*/  IMAD.SHL.U32 R2, R0, 0x400, RZ ;  /* 0x0000040000027824 */ /* 0x000fe200078e00ff */
[----:B------:R-:W-:Y:S01]  /*3cf0*/  BSSY.RECONVERGENT B2, `(.L_x_938) ;  /* 0x00000a8000027945 */ /* 0x000fe20003800200 */
[----:B------:R-:W-:Y:S02]  /*3d00*/  IMAD R8, R8, UR4, RZ ;  /* 0x0000000408087c24 */ /* 0x000fe4000f8e02ff */
[----:B------:R-:W-:-:S05]  /*3d10*/  VIADD R6, R6, UR5 ;  /* 0x0000000506067c36 */ /* 0x000fca0008000000 */
[----:B------:R-:W-:Y:S01]  /*3d20*/  IADD3 R9, PT, PT, R6, -R9, -R2 ;  /* 0x8000000906097210 */ /* 0x000fe20007ffe802 */
[----:B------:R-:W-:-:S04]  /*3d30*/  IMAD.MOV.U32 R2, RZ, RZ, R4 ;  /* 0x000000ffff027224 */ /* 0x000fc800078e0004 */
[----:B------:R-:W-:-:S05]  /*3d40*/  IMAD R8, R8, -0x400, R9 ;  /* 0xfffffc0008087824 */ /* 0x000fca00078e0209 */
[C---:B------:R-:W-:Y:S02]  /*3d50*/  ISETP.GE.U32.AND P0, PT, R8.reuse, 0x700, PT ;  /* 0x000007000800780c */ /* 0x040fe40003f06070 */
[----:B------:R-:W-:-:S04]  /*3d60*/  LEA.HI R8, R8, 0x1, RZ, 0x18 ;  /* 0x0000000108087811 */ /* 0x000fc800078fc0ff */
[----:B------:R-:W-:-:S07]  /*3d70*/  LOP3.LUT R9, R8, 0x7, RZ, 0xc0, !PT ;  /* 0x0000000708097812 */ /* 0x000fce00078ec0ff */
[----:B------:R-:W-:Y:S05]  /*3d80*/  @!P0 BRA `(.L_x_939) ;  /* 0x0000000800788947 */ /* 0x000fea0003800000 */
[----:B------:R-:W2:Y:S01]  /*3d90*/  LDC.64 R12, c[0x0][0x380] ;  /* 0x0000e000ff0c7b82 */ /* 0x000ea20000000a00 */
[----:B------:R-:W-:Y:S01]  /*3da0*/  LEA.HI R11, R11, 0x1, RZ, 0x18 ;  /* 0x000000010b0b7811 */ /* 0x000fe200078fc0ff */
[----:B------:R-:W-:Y:S03]  /*3db0*/  BSSY.RECONVERGENT B3, `(.L_x_940) ;  /* 0x000009a000037945 */ /* 0x000fe60003800200 */
[----:B------:R-:W-:Y:S02]  /*3dc0*/  LOP3.LUT R2, R11, 0x1fffff8, RZ, 0xc0, !PT ;  /* 0x01fffff80b027812 */ /* 0x000fe400078ec0ff */
[----:B------:R-:W-:Y:S01]  /*3dd0*/  LOP3.LUT R11, R4, 0x400, RZ, 0xfc, !PT ;  /* 0x00000400040b7812 */ /* 0x000fe200078efcff */
[----:B------:R-:W3:Y:S02]  /*3de0*/  LDC.64 R14, c[0x0][0x388] ;  /* 0x0000e200ff0e7b82 */ /* 0x000ee40000000a00 */
[----:B------:R-:W-:-:S07]  /*3df0*/  IMAD.MOV R2, RZ, RZ, -R2 ;  /* 0x000000ffff027224 */ /* 0x000fce00078e0a02 */
.L_x_941:
[----:B------:R-:W-:-:S04]  /*3e00*/  VIADD R27, R10, 0xfffffc00 ;  /* 0xfffffc000a1b7836 */ /* 0x000fc80000000000 */
[----:B--2---:R-:W-:-:S04]  /*3e10*/  IMAD.WIDE.U32 R16, R27, 0x4, R12 ;  /* 0x000000041b107825 */ /* 0x004fc800078e000c */
[----:B---3--:R-:W-:Y:S02]  /*3e20*/  IMAD.WIDE.U32 R18, R27, 0x4, R14 ;  /* 0x000000041b127825 */ /* 0x008fe400078e000e */
[----:B------:R2:W3:Y:S04]  /*3e30*/  LDG.E R16, desc[UR12][R16.64] ;  /* 0x0000000c10107981 */ /* 0x0004e8000c1e1900 */
[----:B------:R-:W3:Y:S01]  /*3e40*/  LDG.E R19, desc[UR12][R18.64] ;  /* 0x0000000c12137981 */ /* 0x000ee2000c1e1900 */
[----:B------:R-:W-:-:S04]  /*3e50*/  VIADD R25, R10, 0xfffffd00 ;  /* 0xfffffd000a197836 */ /* 0x000fc80000000000 */
[----:B------:R-:W-:-:S04]  /*3e60*/  IMAD.WIDE.U32 R20, R25, 0x4, R12 ;  /* 0x0000000419147825 */ /* 0x000fc800078e000c */
[----:B------:R-:W-:Y:S02]  /*3e70*/  IMAD.WIDE.U32 R22, R25, 0x4, R14 ;  /* 0x0000000419167825 */ /* 0x000fe400078e000e */
[----:B------:R-:W4:Y:S04]  /*3e80*/  LDG.E R20, desc[UR12][R20.64] ;  /* 0x0000000c14147981 */ /* 0x000f28000c1e1900 */
[----:B------:R-:W4:Y:S01]  /*3e90*/  LDG.E R23, desc[UR12][R22.64] ;  /* 0x0000000c16177981 */ /* 0x000f22000c1e1900 */
[----:B------:R-:W-:Y:S02]  /*3ea0*/  LOP3.LUT P2, RZ, R26, 0xff, RZ, 0xc0, !PT ;  /* 0x000000ff1aff7812 */ /* 0x000fe4000784c0ff */
[----:B--2---:R-:W-:Y:S01]  /*3eb0*/  IADD3 R17, P3, PT, R27, UR6, RZ ;  /* 0x000000061b117c10 */ /* 0x004fe2000ff7e0ff */
[----:B------:R-:W-:-:S03]  /*3ec0*/  VIADD R27, R10, 0xfffffe00 ;  /* 0xfffffe000a1b7836 */ /* 0x000fc60000000000 */
[----:B------:R-:W-:Y:S01]  /*3ed0*/  ISETP.LT.U32.AND P0, PT, R17, R24, PT ;  /* 0x000000181100720c */ /* 0x000fe20003f01070 */
[----:B------:R-:W-:-:S05]  /*3ee0*/  IMAD.X R28, RZ, RZ, R5, P3 ;  /* 0x000000ffff1c7224 */ /* 0x000fca00018e0605 */
[----:B------:R-:W-:-:S04]  /*3ef0*/  ISETP.LT.AND.EX P0, PT, R28, R3, PT, P0 ;  /* 0x000000031c00720c */ /* 0x000fc80003f01300 */
[----:B------:R-:W-:Y:S02]  /*3f00*/  SEL R29, R17, R24, P0 ;  /* 0x00000018111d7207 */ /* 0x000fe40000000000 */
[CC--:B---3--:R-:W-:Y:S02]  /*3f10*/  ISETP.NE.AND P1, PT, R16.reuse, R19.reuse, P2 ;  /* 0x000000131000720c */ /* 0x0c8fe40001725270 */
[----:B------:R-:W-:Y:S01]  /*3f20*/  ISETP.NE.AND P3, PT, R16, R19, PT ;  /* 0x000000131000720c */ /* 0x000fe20003f65270 */
[----:B------:R-:W-:-:S05]  /*3f30*/  IMAD.WIDE.U32 R18, R27, 0x4, R14 ;  /* 0x000000041b127825 */ /* 0x000fca00078e000e */
[----:B------:R-:W2:Y:S05]  /*3f40*/  LDG.E R22, desc[UR12][R18.64] ;  /* 0x0000000c12167981 */ /* 0x000eaa000c1e1900 */
[----:B------:R-:W-:Y:S01]  /*3f50*/  @!P1 SEL R29, R17, R24, !P2 ;  /* 0x00000018111d9207 */ /* 0x000fe20005000000 */
[----:B------:R-:W-:-:S05]  /*3f60*/  IMAD.WIDE.U32 R16, R27, 0x4, R12 ;  /* 0x000000041b107825 */ /* 0x000fca00078e000c */
[----:B------:R3:W2:Y:S01]  /*3f70*/  LDG.E R21, desc[UR12][R16.64] ;  /* 0x0000000c10157981 */ /* 0x0006a2000c1e1900 */
[----:B------:R-:W-:-:S04]  /*3f80*/  @!P2 SEL R26, RZ, 0x1, !P3 ;  /* 0x00000001ff1aa807 */ /* 0x000fc80005800000 */
[----:B------:R-:W-:Y:S02]  /*3f90*/  SEL R26, R26, 0x1, !P1 ;  /* 0x000000011a1a7807 */ /* 0x000fe40004800000 */
[-C--:B------:R-:W-:Y:S02]  /*3fa0*/  SEL R24, R28, R3.reuse, P0 ;  /* 0x000000031c187207 */ /* 0x080fe40000000000 */
[----:B------:R-:W-:Y:S02]  /*3fb0*/  LOP3.LUT P3, RZ, R26, 0xff, RZ, 0xc0, !PT ;  /* 0x000000ff1aff7812 */ /* 0x000fe4000786c0ff */
[----:B---3--:R-:W-:Y:S02]  /*3fc0*/  IADD3 R16, P0, PT, R25, UR6, RZ ;  /* 0x0000000619107c10 */ /* 0x008fe4000ff1e0ff */
[----:B------:R-:W-:Y:S02]  /*3fd0*/  @!P1 SEL R24, R28, R3, !P2 ;  /* 0x000000031c189207 */ /* 0x000fe40005000000 */
[----:B----4-:R-:W-:Y:S01]  /*3fe0*/  ISETP.NE.AND P2, PT, R20, R23, P3 ;  /* 0x000000171400720c */ /* 0x010fe20001f45270 */
[----:B------:R-:W-:Y:S01]  /*3ff0*/  IMAD.X R25, RZ, RZ, R5, P0 ;  /* 0x000000ffff197224 */ /* 0x000fe200000e0605 */
[----:B------:R-:W-:-:S02]  /*4000*/  ISETP.LT.U32.AND P0, PT, R16, R29, PT ;  /* 0x0000001d1000720c */ /* 0x000fc40003f01070 */
[----:B------:R-:W-:Y:S02]  /*4010*/  ISETP.NE.AND P1, PT, R20, R23, PT ;  /* 0x000000171400720c */ /* 0x000fe40003f25270 */
[----:B------:R-:W-:Y:S01]  /*4020*/  ISETP.LT.AND.EX P0, PT, R25, R24, PT, P0 ;  /* 0x000000181900720c */ /* 0x000fe20003f01300 */
[----:B------:R-:W-:-:S03]  /*4030*/  VIADD R23, R10, 0xffffff00 ;  /* 0xffffff000a177836 */ /* 0x000fc60000000000 */
[CC--:B------:R-:W-:Y:S01]  /*4040*/  SEL R3, R16.reuse, R29.reuse, P0 ;  /* 0x0000001d10037207 */ /* 0x0c0fe20000000000 */
[C---:B------:R-:W-:Y:S02]  /*4050*/  IMAD.WIDE.U32 R18, R23.reuse, 0x4, R14 ;  /* 0x0000000417127825 */ /* 0x040fe400078e000e */
[----:B------:R-:W-:Y:S02]  /*4060*/  @!P2 SEL R3, R16, R29, !P3 ;  /* 0x0000001d1003a207 */ /* 0x000fe40005800000 */
[----:B------:R-:W-:Y:S01]  /*4070*/  IMAD.WIDE.U32 R16, R23, 0x4, R12 ;  /* 0x0000000417107825 */ /* 0x000fe200078e000c */
[----:B------:R3:W4:Y:S01]  /*4080*/  LDG.E R29, desc[UR12][R18.64] ;  /* 0x0000000c121d7981 */ /* 0x000722000c1e1900 */
[----:B------:R-:W-:-:S03]  /*4090*/  @!P3 SEL R26, RZ, 0x1, !P1 ;  /* 0x00000001ff1ab807 */ /* 0x000fc60004800000 */
[----:B------:R5:W4:Y:S01]  /*40a0*/  LDG.E R20, desc[UR12][R16.64] ;  /* 0x0000000c10147981 */ /* 0x000b22000c1e1900 */
[----:B------:R-:W-:Y:S02]  /*40b0*/  SEL R26, R26, 0x1, !P2 ;  /* 0x000000011a1a7807 */ /* 0x000fe40005000000 */
[CC--:B------:R-:W-:Y:S02]  /*40c0*/  SEL R28, R25.reuse, R24.reuse, P0 ;  /* 0x00000018191c7207 */ /* 0x0c0fe40000000000 */
[----:B------:R-:W-:Y:S01]  /*40d0*/  @!P2 SEL R28, R25, R24, !P3 ;  /* 0x00000018191ca207 */ /* 0x000fe20005800000 */
[----:B---3--:R-:W-:Y:S01]  /*40e0*/  IMAD.WIDE.U32 R18, R10, 0x4, R12 ;  /* 0x000000040a127825 */ /* 0x008fe200078e000c */
[----:B------:R-:W-:-:S03]  /*40f0*/  LOP3.LUT P2, RZ, R26, 0xff, RZ, 0xc0, !PT ;  /* 0x000000ff1aff7812 */ /* 0x000fc6000784c0ff */
[----:B-----5:R-:W-:Y:S02]  /*4100*/  IMAD.WIDE.U32 R16, R10, 0x4, R14 ;  /* 0x000000040a107825 */ /* 0x020fe400078e000e */
[----:B------:R-:W3:Y:S01]  /*4110*/  LDG.E R18, desc[UR12][R18.64] ;  /* 0x0000000c12127981 */ /* 0x000ee2000c1e1900 */
[----:B------:R-:W-:-:S05]  /*4120*/  IADD3 R27, P0, PT, R27, UR6, RZ ;  /* 0x000000061b1b7c10 */ /* 0x000fca000ff1e0ff */
[----:B------:R-:W-:Y:S01]  /*4130*/  IMAD.X R25, RZ, RZ, R5, P0 ;  /* 0x000000ffff197224 */ /* 0x000fe200000e0605 */
[----:B------:R-:W-:-:S04]  /*4140*/  ISETP.LT.U32.AND P0, PT, R27, R3, PT ;  /* 0x000000031b00720c */ /* 0x000fc80003f01070 */
[----:B------:R-:W-:Y:S02]  /*4150*/  ISETP.LT.AND.EX P0, PT, R25, R28, PT, P0 ;  /* 0x0000001c1900720c */ /* 0x000fe40003f01300 */
[CC--:B--2---:R-:W-:Y:S02]  /*4160*/  ISETP.NE.AND P1, PT, R21.reuse, R22.reuse, PT ;  /* 0x000000161500720c */ /* 0x0c4fe40003f25270 */
[----:B------:R-:W-:Y:S02]  /*4170*/  ISETP.NE.AND P3, PT, R21, R22, P2 ;  /* 0x000000161500720c */ /* 0x000fe40001765270 */
[----:B------:R2:W3:Y:S01]  /*4180*/  LDG.E R22, desc[UR12][R16.64] ;  /* 0x0000000c10167981 */ /* 0x0004e2000c1e1900 */
[----:B------:R-:W-:-:S10]  /*4190*/  SEL R21, R27, R3, P0 ;  /* 0x000000031b157207 */ /* 0x000fd40000000000 */
[----:B------:R-:W-:Y:S01]  /*41a0*/  @!P3 SEL R21, R27, R3, !P2 ;  /* 0x000000031b15b207 */ /* 0x000fe20005000000 */
[----:B------:R-:W-:Y:S01]  /*41b0*/  VIADD R3, R10, 0x100 ;  /* 0x000001000a037836 */ /* 0x000fe20000000000 */
[CC--:B------:R-:W-:Y:S02]  /*41c0*/  SEL R27, R25.reuse, R28.reuse, P0 ;  /* 0x0000001c191b7207 */ /* 0x0c0fe40000000000 */
[----:B------:R-:W-:Y:S01]  /*41d0*/  @!P3 SEL R27, R25, R28, !P2 ;  /* 0x0000001c191bb207 */ /* 0x000fe20005000000 */
[----:B------:R-:W-:-:S04]  /*41e0*/  IMAD.WIDE.U32 R24, R3, 0x4, R14 ;  /* 0x0000000403187825 */ /* 0x000fc800078e000e */
[----:B--2---:R-:W-:Y:S02]  /*41f0*/  IMAD.WIDE.U32 R16, R3, 0x4, R12 ;  /* 0x0000000403107825 */ /* 0x004fe400078e000c */
[----:B------:R-:W2:Y:S04]  /*4200*/  LDG.E R25, desc[UR12][R24.64] ;  /* 0x0000000c18197981 */ /* 0x000ea8000c1e1900 */
[----:B------:R5:W2:Y:S01]  /*4210*/  LDG.E R28, desc[UR12][R16.64] ;  /* 0x0000000c101c7981 */ /* 0x000aa2000c1e1900 */
[----:B------:R-:W-:-:S04]  /*4220*/  @!P2 SEL R26, RZ, 0x1, !P1 ;  /* 0x00000001ff1aa807 */ /* 0x000fc80004800000 */
[----:B------:R-:W-:-:S04]  /*4230*/  SEL R26, R26, 0x1, !P3 ;  /* 0x000000011a1a7807 */ /* 0x000fc80005800000 */
[----:B------:R-:W-:Y:S02]  /*4240*/  LOP3.LUT P2, RZ, R26, 0xff, RZ, 0xc0, !PT ;  /* 0x000000ff1aff7812 */ /* 0x000fe4000784c0ff */
[----:B------:R-:W-:Y:S02]  /*4250*/  IADD3 R23, P0, PT, R23, UR6, RZ ;  /* 0x0000000617177c10 */ /* 0x000fe4000ff1e0ff */
[CC--:B----4-:R-:W-:Y:S02]  /*4260*/  ISETP.NE.AND P3, PT, R20.reuse, R29.reuse, PT ;  /* 0x0000001d1400720c */ /* 0x0d0fe40003f65270 */
[----:B------:R-:W-:Y:S01]  /*4270*/  ISETP.NE.AND P1, PT, R20, R29, P2 ;  /* 0x0000001d1400720c */ /* 0x000fe20001725270 */
[----:B------:R-:W-:Y:S01]  /*4280*/  IMAD.X R20, RZ, RZ, R5, P0 ;  /* 0x000000ffff147224 */ /* 0x000fe200000e0605 */
[----:B------:R-:W-:-:S05]  /*4290*/  ISETP.LT.U32.AND P0, PT, R23, R21, PT ;  /* 0x000000151700720c */ /* 0x000fca0003f01070 */
[----:B------:R-:W-:Y:S02]  /*42a0*/  @!P2 SEL R26, RZ, 0x1, !P3 ;  /* 0x00000001ff1aa807 */ /* 0x000fe40005800000 */
[----:B------:R-:W-:Y:S02]  /*42b0*/  ISETP.LT.AND.EX P0, PT, R20, R27, PT, P0 ;  /* 0x0000001b1400720c */ /* 0x000fe40003f01300 */
[----:B------:R-:W-:Y:S02]  /*42c0*/  SEL R26, R26, 0x1, !P1 ;  /* 0x000000011a1a7807 */ /* 0x000fe40004800000 */
[----:B-----5:R-:W-:Y:S02]  /*42d0*/  SEL R16, R23, R21, P0 ;  /* 0x0000001517107207 */ /* 0x020fe40000000000 */
[----:B------:R-:W-:Y:S02]  /*42e0*/  LOP3.LUT P3, RZ, R26, 0xff, RZ, 0xc0, !PT ;  /* 0x000000ff1aff7812 */ /* 0x000fe4000786c0ff */
[----:B------:R-:W-:-:S02]  /*42f0*/  SEL R17, R20, R27, P0 ;  /* 0x0000001b14117207 */ /* 0x000fc40000000000 */
[----:B------:R-:W-:Y:S02]  /*4300*/  IADD3 R19, P0, PT, R10, UR6, RZ ;  /* 0x000000060a137c10 */ /* 0x000fe4000ff1e0ff */
[----:B------:R-:W-:Y:S02]  /*4310*/  @!P1 SEL R16, R23, R21, !P2 ;  /* 0x0000001517109207 */ /* 0x000fe40005000000 */
[----:B------:R-:W-:Y:S01]  /*4320*/  @!P1 SEL R17, R20, R27, !P2 ;  /* 0x0000001b14119207 */ /* 0x000fe20005000000 */
[----:B------:R-:W-:Y:S01]  /*4330*/  IMAD.X R24, RZ, RZ, R5, P0 ;  /* 0x000000ffff187224 */ /* 0x000fe200000e0605 */
[----:B------:R-:W-:Y:S01]  /*4340*/  ISETP.LT.U32.AND P0, PT, R19, R16, PT ;  /* 0x000000101300720c */ /* 0x000fe20003f01070 */
[----:B------:R-:W-:-:S03]  /*4350*/  VIADD R27, R10, 0x200 ;  /* 0x000002000a1b7836 */ /* 0x000fc60000000000 */
[----:B------:R-:W-:-:S04]  /*4360*/  ISETP.LT.AND.EX P0, PT, R24, R17, PT, P0 ;  /* 0x000000111800720c */ /* 0x000fc80003f01300 */
[----:B------:R-:W-:Y:S02]  /*4370*/  SEL R20, R19, R16, P0 ;  /* 0x0000001013147207 */ /* 0x000fe40000000000 */
[----:B------:R-:W-:Y:S01]  /*4380*/  SEL R23, R24, R17, P0 ;  /* 0x0000001118177207 */ /* 0x000fe20000000000 */
[----:B------:R-:W-:Y:S01]  /*4390*/  VIADD R29, R10, 0x300 ;  /* 0x000003000a1d7836 */ /* 0x000fe20000000000 */
[CC--:B---3--:R-:W-:Y:S02]  /*43a0*/  ISETP.NE.AND P2, PT, R18.reuse, R22.reuse, P3 ;  /* 0x000000161200720c */ /* 0x0c8fe40001f45270 */
[----:B------:R-:W-:-:S04]  /*43b0*/  ISETP.NE.AND P1, PT, R18, R22, PT ;  /* 0x000000161200720c */ /* 0x000fc80003f25270 */
[----:B------:R-:W-:-:S07]  /*43c0*/  @!P3 SEL R26, RZ, 0x1, !P1 ;  /* 0x00000001ff1ab807 */ /* 0x000fce0004800000 */
[----:B------:R-:W-:Y:S01]  /*43d0*/  @!P2 SEL R20, R19, R16, !P3 ;  /* 0x000000101314a207 */ /* 0x000fe20005800000 */
[----:B------:R-:W-:Y:S01]  /*43e0*/  IMAD.WIDE.U32 R18, R27, 0x4, R14 ;  /* 0x000000041b127825 */ /* 0x000fe200078e000e */
[----:B------:R-:W-:-:S03]  /*43f0*/  @!P2 SEL R23, R24, R17, !P3 ;  /* 0x000000111817a207 */ /* 0x000fc60005800000 */
[----:B------:R-:W-:Y:S01]  /*4400*/  IMAD.WIDE.U32 R16, R27, 0x4, R12 ;  /* 0x000000041b107825 */ /* 0x000fe200078e000c */
[----:B------:R-:W-:Y:S01]  /*4410*/  IADD3 R21, P1, PT, R3, UR6, RZ ;  /* 0x0000000603157c10 */ /* 0x000fe2000ff3e0ff */
[----:B------:R-:W3:Y:S01]  /*4420*/  LDG.E R18, desc[UR12][R18.64] ;  /* 0x0000000c12127981 */ /* 0x000ee2000c1e1900 */
[----:B------:R-:W-:-:S03]  /*4430*/  SEL R22, R26, 0x1, !P2 ;  /* 0x000000011a167807 */ /* 0x000fc60005000000 */
[----:B------:R4:W3:Y:S01]  /*4440*/  LDG.E R3, desc[UR12][R16.64] ;  /* 0x0000000c10037981 */ /* 0x0008e2000c1e1900 */
[----:B------:R-:W-:Y:S01]  /*4450*/  LOP3.LUT P2, RZ, R22, 0xff, RZ, 0xc0, !PT ;  /* 0x000000ff16ff7812 */ /* 0x000fe2000784c0ff */
[----:B------:R-:W-:-:S03]  /*4460*/  IMAD.X R24, RZ, RZ, R5, P1 ;  /* 0x000000ffff187224 */ /* 0x000fc600008e0605 */
[----:B--2---:R-:W-:Y:S02]  /*4470*/  ISETP.NE.AND P3, PT, R28, R25, P2 ;  /* 0x000000191c00720c */ /* 0x004fe40001765270 */
[----:B------:R-:W-:-:S04]  /*4480*/  ISETP.LT.U32.AND P0, PT, R21, R20, PT ;  /* 0x000000141500720c */ /* 0x000fc80003f01070 */
[----:B------:R-:W-:Y:S02]  /*4490*/  ISETP.LT.AND.EX P0, PT, R24, R23, PT, P0 ;  /* 0x000000171800720c */ /* 0x000fe40003f01300 */
[----:B------:R-:W-:Y:S02]  /*44a0*/  ISETP.NE.AND P1, PT, R28, R25, PT ;  /* 0x000000191c00720c */ /* 0x000fe40003f25270 */
[-C--:B------:R-:W-:Y:S01]  /*44b0*/  SEL R25, R21, R20.reuse, P0 ;  /* 0x0000001415197207 */ /* 0x080fe20000000000 */
[----:B----4-:R-:W-:Y:S02]  /*44c0*/  IMAD.WIDE.U32 R16, R29, 0x4, R14 ;  /* 0x000000041d107825 */ /* 0x010fe400078e000e */
[----:B------:R-:W-:Y:S02]  /*44d0*/  @!P3 SEL R25, R21, R20, !P2 ;  /* 0x000000141519b207 */ /* 0x000fe40005000000 */
[----:B------:R-:W-:Y:S02]  /*44e0*/  IMAD.WIDE.U32 R20, R29, 0x4, R12 ;  /* 0x000000041d147825 */ /* 0x000fe400078e000c */
[----:B------:R-:W2:Y:S04]  /*44f0*/  LDG.E R17, desc[UR12][R16.64] ;  /* 0x0000000c10117981 */ /* 0x000ea8000c1e1900 */
[----:B------:R4:W2:Y:S01]  /*4500*/  LDG.E R20, desc[UR12][R20.64] ;  /* 0x0000000c14147981 */ /* 0x0008a2000c1e1900 */
[----:B------:R-:W-:-:S02]  /*4510*/  @!P2 SEL R22, RZ, 0x1, !P1 ;  /* 0x00000001ff16a807 */ /* 0x000fc40004800000 */
[-C--:B------:R-:W-:Y:S02]  /*4520*/  SEL R19, R24, R23.reuse, P0 ;  /* 0x0000001718137207 */ /* 0x080fe40000000000 */
[----:B------:R-:W-:Y:S02]  /*4530*/  SEL R22, R22, 0x1, !P3 ;  /* 0x0000000116167807 */ /* 0x000fe40005800000 */
[----:B------:R-:W-:Y:S02]  /*4540*/  @!P3 SEL R19, R24, R23, !P2 ;  /* 0x000000171813b207 */ /* 0x000fe40005000000 */
[----:B------:R-:W-:Y:S02]  /*4550*/  LOP3.LUT P1, RZ, R22, 0xff, RZ, 0xc0, !PT ;  /* 0x000000ff16ff7812 */ /* 0x000fe4000782c0ff */
[----:B------:R-:W-:-:S05]  /*4560*/  IADD3 R24, P0, PT, R27, UR6, RZ ;  /* 0x000000061b187c10 */ /* 0x000fca000ff1e0ff */
[----:B------:R-:W-:Y:S01]  /*4570*/  IMAD.X R26, RZ, RZ, R5, P0 ;  /* 0x000000ffff1a7224 */ /* 0x000fe200000e0605 */
[----:B------:R-:W-:-:S04]  /*4580*/  ISETP.LT.U32.AND P0, PT, R24, R25, PT ;  /* 0x000000191800720c */ /* 0x000fc80003f01070 */
[----:B------:R-:W-:-:S04]  /*4590*/  ISETP.LT.AND.EX P0, PT, R26, R19, PT, P0 ;  /* 0x000000131a00720c */ /* 0x000fc80003f01300 */
[----:B----4-:R-:W-:Y:S01]  /*45a0*/  SEL R21, R26, R19, P0 ;  /* 0x000000131a157207 */ /* 0x010fe20000000000 */
[----:B------:R-:W-:Y:S02]  /*45b0*/  VIADD R2, R2, 0x8 ;  /* 0x0000000802027836 */ /* 0x000fe40000000000 */
[----:B------:R-:W-:Y:S02]  /*45c0*/  VIADD R11, R11, 0x800 ;  /* 0x000008000b0b7836 */ /* 0x000fe40000000000 */
[----:B------:R-:W-:Y:S01]  /*45d0*/  VIADD R10, R10, 0x800 ;  /* 0x000008000a0a7836 */ /* 0x000fe20000000000 */
[CC--:B---3--:R-:W-:Y:S02]  /*45e0*/  ISETP.NE.AND P3, PT, R3.reuse, R18.reuse, P1 ;  /* 0x000000120300720c */ /* 0x0c8fe40000f65270 */
[----:B------:R-:W-:Y:S02]  /*45f0*/  ISETP.NE.AND P2, PT, R3, R18, PT ;  /* 0x000000120300720c */ /* 0x000fe40003f45270 */
[----:B------:R-:W-:-:S02]  /*4600*/  SEL R18, R24, R25, P0 ;  /* 0x0000001918127207 */ /* 0x000fc40000000000 */
[----:B------:R-:W-:Y:S02]  /*4610*/  IADD3 R29, P0, PT, R29, UR6, RZ ;  /* 0x000000061d1d7c10 */ /* 0x000fe4000ff1e0ff */
[----:B------:R-:W-:-:S05]  /*4620*/  @!P1 SEL R22, RZ, 0x1, !P2 ;  /* 0x00000001ff169807 */ /* 0x000fca0005000000 */
[----:B------:R-:W-:Y:S01]  /*4630*/  @!P3 SEL R18, R24, R25, !P1 ;  /* 0x000000191812b207 */ /* 0x000fe20004800000 */
[----:B------:R-:W-:Y:S01]  /*4640*/  IMAD.X R16, RZ, RZ, R5, P0 ;  /* 0x000000ffff107224 */ /* 0x000fe200000e0605 */
[----:B------:R-:W-:Y:S02]  /*4650*/  SEL R22, R22, 0x1, !P3 ;  /* 0x0000000116167807 */ /* 0x000fe40005800000 */
[----:B------:R-:W-:Y:S02]  /*4660*/  @!P3 SEL R21, R26, R19, !P1 ;  /* 0x000000131a15b207 */ /* 0x000fe40004800000 */
[----:B------:R-:W-:Y:S02]  /*4670*/  ISETP.LT.U32.AND P0, PT, R29, R18, PT ;  /* 0x000000121d00720c */ /* 0x000fe40003f01070 */
[----:B------:R-:W-:Y:S02]  /*4680*/  LOP3.LUT P2, RZ, R22, 0xff, RZ, 0xc0, !PT ;  /* 0x000000ff16ff7812 */ /* 0x000fe4000784c0ff */
[----:B------:R-:W-:-:S04]  /*4690*/  ISETP.LT.AND.EX P0, PT, R16, R21, PT, P0 ;  /* 0x000000151000720c */ /* 0x000fc80003f01300 */
[----:B------:R-:W-:Y:S02]  /*46a0*/  SEL R24, R29, R18, P0 ;  /* 0x000000121d187207 */ /* 0x000fe40000000000 */
[----:B------:R-:W-:Y:S02]  /*46b0*/  SEL R3, R16, R21, P0 ;  /* 0x0000001510037207 */ /* 0x000fe40000000000 */
[----:B------:R-:W-:Y:S02]  /*46c0*/  ISETP.NE.AND P0, PT, R2, RZ, PT ;  /* 0x000000ff0200720c */ /* 0x000fe40003f05270 */
[CC--:B--2---:R-:W-:Y:S02]  /*46d0*/  ISETP.NE.AND P3, PT, R20.reuse, R17.reuse, P2 ;  /* 0x000000111400720c */ /* 0x0c4fe40001765270 */
[----:B------:R-:W-:-:S04]  /*46e0*/  ISETP.NE.AND P1, PT, R20, R17, PT ;  /* 0x000000111400720c */ /* 0x000fc80003f25270 */
[----:B------:R-:W-:-:S04]  /*46f0*/  @!P2 SEL R22, RZ, 0x1, !P1 ;  /* 0x00000001ff16a807 */ /* 0x000fc80004800000 */
[----:B------:R-:W-:-:S03]  /*4700*/  SEL R22, R22, 0x1, !P3 ;  /* 0x0000000116167807 */ /* 0x000fc60005800000 */
[----:B------:R-:W-:Y:S02]  /*4710*/  @!P3 SEL R24, R29, R18, !P2 ;  /* 0x000000121d18b207 */ /* 0x000fe40005000000 */
[----:B------:R-:W-:Y:S02]  /*4720*/  @!P3 SEL R3, R16, R21, !P2 ;  /* 0x000000151003b207 */ /* 0x000fe40005000000 */
[----:B------:R-:W-:Y:S01]  /*4730*/  PRMT R26, R22, 0x7610, R26 ;  /* 0x00007610161a7816 */ /* 0x000fe2000000001a */
[----:B------:R-:W-:Y:S06]  /*4740*/  @P0 BRA `(.L_x_941) ;  /* 0xfffffff400ac0947 */ /* 0x000fec000383ffff */
[----:B01----:R-:W-:Y:S05]  /*4750*/  BSYNC.RECONVERGENT B3 ;  /* 0x0000000000037941 */ /* 0x003fea0003800200 */
.L_x_940:
[----:B------:R-:W-:-:S07]  /*4760*/  VIADD R2, R11, 0xfffffc00 ;  /* 0xfffffc000b027836 */ /* 0x000fce0000000000 */
.L_x_939:
[----:B01----:R-:W-:Y:S05]  /*4770*/  BSYNC.RECONVERGENT B2 ;  /* 0x0000000000027941 */ /* 0x003fea0003800200 */
.L_x_938:
[----:B------:R-:W-:-:S13]  /*4780*/  ISETP.NE.AND P0, PT, R9, RZ, PT ;  /* 0x000000ff0900720c */ /* 0x000fda0003f05270 */
[----:B------:R-:W-:Y:S05]  /*4790*/  @!P0 BRA `(.L_x_937) ;  /* 0x0000000800508947 */ /* 0x000fea0003800000 */
[----:B------:R-:W-:Y:S01]  /*47a0*/  ISETP.GE.U32.AND P0, PT, R9, 0x4, PT ;  /* 0x000000040900780c */ /* 0x000fe20003f06070 */
[----:B------:R-:W-:Y:S01]  /*47b0*/  BSSY.RECONVERGENT B2, `(.L_x_942) ;  /* 0x000004e000027945 */ /* 0x000fe20003800200 */
[----:B------:R-:W-:-:S11]  /*47c0*/  LOP3.LUT P1, R9, R8, 0x3, RZ, 0xc0, !PT ;  /* 0x0000000308097812 */ /* 0x000fd6000782c0ff */
[----:B------:R-:W-:Y:S05]  /*47d0*/  @!P0 BRA `(.L_x_943) ;  /* 0x00000004002c8947 */ /* 0x000fea0003800000 */
[----:B------:R-:W0:Y:S01]  /*47e0*/  LDC.64 R10, c[0x0][0x380] ;  /* 0x0000e000ff0a7b82 */ /* 0x000e220000000a00 */
[----:B------:R-:W-:-:S07]  /*47f0*/  IMAD.IADD R23, R2, 0x1, R7 ;  /* 0x0000000102177824 */ /* 0x000fce00078e0207 */
[----:B------:R-:W1:Y:S01]  /*4800*/  LDC.64 R12, c[0x0][0x388] ;  /* 0x0000e200ff0c7b82 */ /* 0x000e620000000a00 */
[----:B0-----:R-:W-:-:S05]  /*4810*/  IMAD.WIDE.U32 R14, R23, 0x4, R10 ;  /* 0x00000004170e7825 */ /* 0x001fca00078e000a */
[----:B------:R0:W2:Y:S01]  /*4820*/  LDG.E R27, desc[UR12][R14.64] ;  /* 0x0000000c0e1b7981 */ /* 0x0000a2000c1e1900 */
[----:B-1----:R-:W-:-:S05]  /*4830*/  IMAD.WIDE.U32 R28, R23, 0x4, R12 ;  /* 0x00000004171c7825 */ /* 0x002fca00078e000c */
[----:B------:R-:W2:Y:S01]  /*4840*/  LDG.E R8, desc[UR12][R28.64] ;  /* 0x0000000c1c087981 */ /* 0x000ea2000c1e1900 */
[----:B------:R-:W-:-:S04]  /*4850*/  VIADD R25, R23, 0x100 ;  /* 0x0000010017197836 */ /* 0x000fc80000000000 */
[----:B------:R-:W-:-:S04]  /*4860*/  IMAD.WIDE.U32 R16, R25, 0x4, R12 ;  /* 0x0000000419107825 */ /* 0x000fc800078e000c */
[----:B0-----:R-:W-:Y:S02]  /*4870*/  IMAD.WIDE.U32 R14, R25, 0x4, R10 ;  /* 0x00000004190e7825 */ /* 0x001fe400078e000a */
[----:B------:R0:W3:Y:S04]  /*4880*/  LDG.E R16, desc[UR12][R16.64] ;  /* 0x0000000c10107981 */ /* 0x0000e8000c1e1900 */
[----:B------:R-:W3:Y:S01]  /*4890*/  LDG.E R22, desc[UR12][R14.64] ;  /* 0x0000000c0e167981 */ /* 0x000ee2000c1e1900 */
[----:B0-----:R-:W-:-:S04]  /*48a0*/  VIADD R17, R23, 0x200 ;  /* 0x0000020017117836 */ /* 0x001fc80000000000 */
[----:B------:R-:W-:-:S04]  /*48b0*/  IMAD.WIDE.U32 R18, R17, 0x4, R10 ;  /* 0x0000000411127825 */ /* 0x000fc800078e000a */
[----:B------:R-:W-:Y:S02]  /*48c0*/  IMAD.WIDE.U32 R20, R17, 0x4, R12 ;  /* 0x0000000411147825 */ /* 0x000fe400078e000c */
[----:B------:R-:W4:Y:S04]  /*48d0*/  LDG.E R18, desc[UR12][R18.64] ;  /* 0x0000000c12127981 */ /* 0x000f28000c1e1900 */
[----:B------:R-:W4:Y:S01]  /*48e0*/  LDG.E R21, desc[UR12][R20.64] ;  /* 0x0000000c14157981 */ /* 0x000f22000c1e1900 */
[----:B------:R-:W-:-:S04]  /*48f0*/  VIADD R29, R23, 0x300 ;  /* 0x00000300171d7836 */ /* 0x000fc80000000000 */
[----:B------:R-:W-:-:S04]  /*4900*/  IMAD.WIDE.U32 R10, R29, 0x4, R10 ;  /* 0x000000041d0a7825 */ /* 0x000fc800078e000a */
[----:B------:R-:W-:Y:S02]  /*4910*/  IMAD.WIDE.U32 R12, R29, 0x4, R12 ;  /* 0x000000041d0c7825 */ /* 0x000fe400078e000c */
[----:B------:R-:W5:Y:S04]  /*4920*/  LDG.E R10, desc[UR12][R10.64] ;  /* 0x0000000c0a0a7981 */ /* 0x000f68000c1e1900 */
[----:B------:R0:W5:Y:S01]  /*4930*/  LDG.E R13, desc[UR12][R12.64] ;  /* 0x0000000c0c0d7981 */ /* 0x000162000c1e1900 */
[----:B------:R-:W-:Y:S02]  /*4940*/  LOP3.LUT P3, RZ, R26, 0xff, RZ, 0xc0, !PT ;  /* 0x000000ff1aff7812 */ /* 0x000fe4000786c0ff */
[----:B------:R-:W-:Y:S02]  /*4950*/  IADD3 R23, P2, PT, R23, UR6, RZ ;  /* 0x0000000617177c10 */ /* 0x000fe4000ff5e0ff */
[----:B------:R-:W-:Y:S01]  /*4960*/  IADD3 R25, P5, PT, R25, UR6, RZ ;  /* 0x0000000619197c10 */ /* 0x000fe2000ffbe0ff */
[----:B------:R-:W-:Y:S01]  /*4970*/  VIADD R2, R2, 0x400 ;  /* 0x0000040002027836 */ /* 0x000fe20000000000 */
[----:B--2---:R-:W-:-:S02]  /*4980*/  ISETP.NE.AND P0, PT, R27, R8, PT ;  /* 0x000000081b00720c */ /* 0x004fc40003f05270 */
[----:B------:R-:W-:-:S05]  /*4990*/  ISETP.NE.AND P4, PT, R27, R8, P3 ;  /* 0x000000081b00720c */ /* 0x000fca0001f85270 */
[----:B------:R-:W-:Y:S01]  /*49a0*/  @!P3 SEL R26, RZ, 0x1, !P0 ;  /* 0x00000001ff1ab807 */ /* 0x000fe20004000000 */
[----:B------:R-:W-:-:S03]  /*49b0*/  IMAD.X R8, RZ, RZ, R5, P2 ;  /* 0x000000ffff087224 */ /* 0x000fc600010e0605 */
[----:B------:R-:W-:Y:S02]  /*49c0*/  SEL R26, R26, 0x1, !P4 ;  /* 0x000000011a1a7807 */ /* 0x000fe40006000000 */
[----:B------:R-:W-:Y:S02]  /*49d0*/  ISETP.LT.U32.AND P0, PT, R23, R24, PT ;  /* 0x000000181700720c */ /* 0x000fe40003f01070 */
[----:B------:R-:W-:Y:S02]  /*49e0*/  LOP3.LUT P2, RZ, R26, 0xff, RZ, 0xc0, !PT ;  /* 0x000000ff1aff7812 */ /* 0x000fe4000784c0ff */
[----:B------:R-:W-:-:S04]  /*49f0*/  ISETP.LT.AND.EX P0, PT, R8, R3, PT, P0 ;  /* 0x000000030800720c */ /* 0x000fc80003f01300 */
[C---:B0-----:R-:W-:Y:S02]  /*4a00*/  SEL R12, R23.reuse, R24, P0 ;  /* 0x00000018170c7207 */ /* 0x041fe40000000000 */
[-C--:B------:R-:W-:Y:S02]  /*4a10*/  SEL R20, R8, R3.reuse, P0 ;  /* 0x0000000308147207 */ /* 0x080fe40000000000 */
[----:B---3--:R-:W-:Y:S02]  /*4a20*/  ISETP.NE.AND P0, PT, R22, R16, PT ;  /* 0x000000101600720c */ /* 0x008fe40003f05270 */
[----:B------:R-:W-:Y:S02]  /*4a30*/  @!P4 SEL R12, R23, R24, !P3 ;  /* 0x00000018170cc207 */ /* 0x000fe40005800000 */
[----:B------:R-:W-:Y:S02]  /*4a40*/  @!P4 SEL R20, R8, R3, !P3 ;  /* 0x000000030814c207 */ /* 0x000fe40005800000 */
[----:B------:R-:W-:-:S02]  /*4a50*/  ISETP.NE.AND P4, PT, R22, R16, P2 ;  /* 0x000000101600720c */ /* 0x000fc40001785270 */
[----:B------:R-:W-:Y:S01]  /*4a60*/  @!P2 SEL R26, RZ, 0x1, !P0 ;  /* 0x00000001ff1aa807 */ /* 0x000fe20004000000 */
[----:B------:R-:W-:-:S03]  /*4a70*/  IMAD.X R3, RZ, RZ, R5, P5 ;  /* 0x000000ffff037224 */ /* 0x000fc600028e0605 */
        /* <DEDUP_REMOVED lines=11> */
[----:B------:R-:W-:Y:S01]  /*4b30*/  IMAD.X R3, RZ, RZ, R5, P0 ;  /* 0x000000ffff037224 */ /* 0x000fe200000e0605 */
        /* <DEDUP_REMOVED lines=11> */
[----:B------:R-:W-:Y:S01]  /*4bf0*/  IMAD.X R8, RZ, RZ, R5, P5 ;  /* 0x000000ffff087224 */ /* 0x000fe200028e0605 */
[----:B------:R-:W-:-:S02]  /*4c00*/  ISETP.LT.U32.AND P0, PT, R29, R12, PT ;  /* 0x0000000c1d00720c */ /* 0x000fc40003f01070 */
[----:B------:R-:W-:Y:S02]  /*4c10*/  ISETP.NE.AND P3, PT, R10, R13, PT ;  /* 0x0000000d0a00720c */ /* 0x000fe40003f65270 */
[CC--:B------:R-:W-:Y:S02]  /*4c20*/  ISETP.LT.AND.EX P0, PT, R8.reuse, R11.reuse, PT, P0 ;  /* 0x0000000b0800720c */ /* 0x0c0fe40003f01300 */
[----:B------:R-:W-:Y:S02]  /*4c30*/  @!P2 SEL R26, RZ, 0x1, !P3 ;  /* 0x00000001ff1aa807 */ /* 0x000fe40005800000 */
[----:B------:R-:W-:Y:S02]  /*4c40*/  SEL R24, R29, R12, P0 ;  /* 0x0000000c1d187207 */ /* 0x000fe40000000000 */
[----:B------:R-:W-:Y:S02]  /*4c50*/  SEL R3, R8, R11, P0 ;  /* 0x0000000b08037207 */ /* 0x000fe40000000000 */
[----:B------:R-:W-:-:S02]  /*4c60*/  SEL R26, R26, 0x1, !P4 ;  /* 0x000000011a1a7807 */ /* 0x000fc40006000000 */
[----:B------:R-:W-:Y:S02]  /*4c70*/  @!P4 SEL R24, R29, R12, !P2 ;  /* 0x0000000c1d18c207 */ /* 0x000fe40005000000 */
[----:B------:R-:W-:-:S07]  /*4c80*/  @!P4 SEL R3, R8, R11, !P2 ;  /* 0x0000000b0803c207 */ /* 0x000fce0005000000 */
.L_x_943:
[----:B------:R-:W-:Y:S05]  /*4c90*/  BSYNC.RECONVERGENT B2 ;  /* 0x0000000000027941 */ /* 0x000fea0003800200 */
.L_x_942:
[----:B------:R-:W-:Y:S05]  /*4ca0*/  @!P1 BRA `(.L_x_937) ;  /* 0x00000004000c9947 */ /* 0x000fea0003800000 */
[----:B------:R-:W-:Y:S01]  /*4cb0*/  ISETP.NE.AND P0, PT, R9, 0x1, PT ;  /* 0x000000010900780c */ /* 0x000fe20003f05270 */
[----:B------:R-:W-:Y:S01]  /*4cc0*/  BSSY.RECONVERGENT B2, `(.L_x_944) ;  /* 0x000002a000027945 */ /* 0x000fe20003800200 */
[----:B------:R-:W-:-:S11]  /*4cd0*/  LOP3.LUT P1, RZ, R6, 0x100, RZ, 0xc0, !PT ;  /* 0x0000010006ff7812 */ /* 0x000fd6000782c0ff */
[----:B------:R-:W-:Y:S05]  /*4ce0*/  @!P0 BRA `(.L_x_945) ;  /* 0x00000000009c8947 */ /* 0x000fea0003800000 */
[----:B------:R-:W0:Y:S01]  /*4cf0*/  LDC.64 R10, c[0x0][0x380] ;  /* 0x0000e000ff0a7b82 */ /* 0x000e220000000a00 */
[----:B------:R-:W-:-:S07]  /*4d00*/  IMAD.IADD R17, R2, 0x1, R7 ;  /* 0x0000000102117824 */ /* 0x000fce00078e0207 */
[----:B------:R-:W1:Y:S01]  /*4d10*/  LDC.64 R8, c[0x0][0x388] ;  /* 0x0000e200ff087b82 */ /* 0x000e620000000a00 */
[C---:B------:R-:W-:Y:S02]  /*4d20*/  VIADD R19, R17.reuse, 0x100 ;  /* 0x0000010011137836 */ /* 0x040fe40000000000 */
[----:B0-----:R-:W-:-:S06]  /*4d30*/  IMAD.WIDE.U32 R12, R17, 0x4, R10 ;  /* 0x00000004110c7825 */ /* 0x001fcc00078e000a */
[----:B------:R-:W2:Y:S01]  /*4d40*/  LDG.E R12, desc[UR12][R12.64] ;  /* 0x0000000c0c0c7981 */ /* 0x000ea2000c1e1900 */
[----:B-1----:R-:W-:-:S06]  /*4d50*/  IMAD.WIDE.U32 R14, R17, 0x4, R8 ;  /* 0x00000004110e7825 */ /* 0x002fcc00078e0008 */
[----:B------:R-:W2:Y:S01]  /*4d60*/  LDG.E R15, desc[UR12][R14.64] ;  /* 0x0000000c0e0f7981 */ /* 0x000ea2000c1e1900 */
[----:B------:R-:W-:-:S04]  /*4d70*/  IMAD.WIDE.U32 R10, R19, 0x4, R10 ;  /* 0x00000004130a7825 */ /* 0x000fc800078e000a */
[----:B------:R-:W-:Y:S02]  /*4d80*/  IMAD.WIDE.U32 R8, R19, 0x4, R8 ;  /* 0x0000000413087825 */ /* 0x000fe400078e0008 */
[----:B------:R-:W3:Y:S04]  /*4d90*/  LDG.E R10, desc[UR12][R10.64] ;  /* 0x0000000c0a0a7981 */ /* 0x000ee8000c1e1900 */
[----:B------:R0:W3:Y:S01]  /*4da0*/  LDG.E R21, desc[UR12][R8.64] ;  /* 0x0000000c08157981 */ /* 0x0000e2000c1e1900 */
[----:B------:R-:W-:Y:S02]  /*4db0*/  LOP3.LUT P2, RZ, R26, 0xff, RZ, 0xc0, !PT ;  /* 0x000000ff1aff7812 */ /* 0x000fe4000784c0ff */
[----:B------:R-:W-:-:S04]  /*4dc0*/  IADD3 R17, P4, PT, R17, UR6, RZ ;  /* 0x0000000611117c10 */ /* 0x000fc8000ff9e0ff */
[----:B------:R-:W-:Y:S01]  /*4dd0*/  ISETP.LT.U32.AND P0, PT, R17, R24, PT ;  /* 0x000000181100720c */ /* 0x000fe20003f01070 */
[----:B------:R-:W-:-:S05]  /*4de0*/  IMAD.X R6, RZ, RZ, R5, P4 ;  /* 0x000000ffff067224 */ /* 0x000fca00020e0605 */
[----:B------:R-:W-:-:S04]  /*4df0*/  ISETP.LT.AND.EX P0, PT, R6, R3, PT, P0 ;  /* 0x000000030600720c */ /* 0x000fc80003f01300 */
[----:B0-----:R-:W-:Y:S02]  /*4e00*/  SEL R8, R17, R24, P0 ;  /* 0x0000001811087207 */ /* 0x001fe40000000000 */
[----:B------:R-:W-:Y:S01]  /*4e10*/  SEL R9, R6, R3, P0 ;  /* 0x0000000306097207 */ /* 0x000fe20000000000 */
[----:B------:R-:W-:Y:S01]  /*4e20*/  VIADD R2, R2, 0x200 ;  /* 0x0000020002027836 */ /* 0x000fe20000000000 */
[CC--:B--2---:R-:W-:Y:S02]  /*4e30*/  ISETP.NE.AND P5, PT, R12.reuse, R15.reuse, PT ;  /* 0x0000000f0c00720c */ /* 0x0c4fe40003fa5270 */
[----:B------:R-:W-:Y:S02]  /*4e40*/  ISETP.NE.AND P3, PT, R12, R15, P2 ;  /* 0x0000000f0c00720c */ /* 0x000fe40001765270 */
[----:B------:R-:W-:-:S04]  /*4e50*/  @!P2 SEL R26, RZ, 0x1, !P5 ;  /* 0x00000001ff1aa807 */ /* 0x000fc80006800000 */
[----:B------:R-:W-:Y:S02]  /*4e60*/  SEL R26, R26, 0x1, !P3 ;  /* 0x000000011a1a7807 */ /* 0x000fe40005800000 */
[----:B------:R-:W-:Y:S02]  /*4e70*/  IADD3 R19, P5, PT, R19, UR6, RZ ;  /* 0x0000000613137c10 */ /* 0x000fe4000ffbe0ff */
[----:B------:R-:W-:-:S03]  /*4e80*/  LOP3.LUT P4, RZ, R26, 0xff, RZ, 0xc0, !PT ;  /* 0x000000ff1aff7812 */ /* 0x000fc6000788c0ff */
[----:B------:R-:W-:Y:S02]  /*4e90*/  @!P3 SEL R8, R17, R24, !P2 ;  /* 0x000000181108b207 */ /* 0x000fe40005000000 */
[----:B------:R-:W-:Y:S02]  /*4ea0*/  @!P3 SEL R9, R6, R3, !P2 ;  /* 0x000000030609b207 */ /* 0x000fe40005000000 */
[CC--:B---3--:R-:W-:Y:S01]  /*4eb0*/  ISETP.NE.AND P3, PT, R10.reuse, R21.reuse, P4 ;  /* 0x000000150a00720c */ /* 0x0c8fe20002765270 */
[----:B------:R-:W-:Y:S01]  /*4ec0*/  IMAD.X R6, RZ, RZ, R5, P5 ;  /* 0x000000ffff067224 */ /* 0x000fe200028e0605 */
        /* <DEDUP_REMOVED lines=9> */
.L_x_945:
[----:B------:R-:W-:Y:S05]  /*4f60*/  BSYNC.RECONVERGENT B2 ;  /* 0x0000000000027941 */ /* 0x000fea0003800200 */
.L_x_944:
[----:B------:R-:W-:Y:S05]  /*4f70*/  @P1 BRA `(.L_x_937) ;  /* 0x0000000000581947 */ /* 0x000fea0003800000 */
[----:B------:R-:W0:Y:S01]  /*4f80*/  LDC.64 R8, c[0x0][0x380] ;  /* 0x0000e000ff087b82 */ /* 0x000e220000000a00 */
[----:B------:R-:W-:-:S07]  /*4f90*/  IMAD.IADD R13, R2, 0x1, R7 ;  /* 0x00000001020d7824 */ /* 0x000fce00078e0207 */
[----:B------:R-:W1:Y:S01]  /*4fa0*/  LDC.64 R10, c[0x0][0x388] ;  /* 0x0000e200ff0a7b82 */ /* 0x000e620000000a00 */
[----:B0-----:R-:W-:-:S06]  /*4fb0*/  IMAD.WIDE.U32 R6, R13, 0x4, R8 ;  /* 0x000000040d067825 */ /* 0x001fcc00078e0008 */
[----:B------:R-:W2:Y:S01]  /*4fc0*/  LDG.E R6, desc[UR12][R6.64] ;  /* 0x0000000c06067981 */ /* 0x000ea2000c1e1900 */
[----:B-1----:R-:W-:-:S06]  /*4fd0*/  IMAD.WIDE.U32 R8, R13, 0x4, R10 ;  /* 0x000000040d087825 */ /* 0x002fcc00078e000a */
[----:B------:R-:W2:Y:S01]  /*4fe0*/  LDG.E R9, desc[UR12][R8.64] ;  /* 0x0000000c08097981 */ /* 0x000ea2000c1e1900 */
[----:B------:R-:W-:Y:S02]  /*4ff0*/  LOP3.LUT P3, RZ, R26, 0xff, RZ, 0xc0, !PT ;  /* 0x000000ff1aff7812 */ /* 0x000fe4000786c0ff */
[----:B------:R-:W-:-:S05]  /*5000*/  IADD3 R13, P0, PT, R13, UR6, RZ ;  /* 0x000000060d0d7c10 */ /* 0x000fca000ff1e0ff */
[----:B------:R-:W-:Y:S01]  /*5010*/  IMAD.X R10, RZ, RZ, R5, P0 ;  /* 0x000000ffff0a7224 */ /* 0x000fe200000e0605 */
[----:B------:R-:W-:-:S04]  /*5020*/  ISETP.LT.U32.AND P0, PT, R13, R24, PT ;  /* 0x000000180d00720c */ /* 0x000fc80003f01070 */
[----:B------:R-:W-:-:S04]  /*5030*/  ISETP.LT.AND.EX P0, PT, R10, R3, PT, P0 ;  /* 0x000000030a00720c */ /* 0x000fc80003f01300 */
[----:B------:R-:W-:Y:S02]  /*5040*/  SEL R2, R13, R24, P0 ;  /* 0x000000180d027207 */ /* 0x000fe40000000000 */
[----:B------:R-:W-:Y:S02]  /*5050*/  SEL R5, R10, R3, P0 ;  /* 0x000000030a057207 */ /* 0x000fe40000000000 */
[CC--:B--2---:R-:W-:Y:S02]  /*5060*/  ISETP.NE.AND P2, PT, R6.reuse, R9.reuse, P3 ;  /* 0x000000090600720c */ /* 0x0c4fe40001f45270 */
[----:B------:R-:W-:-:S04]  /*5070*/  ISETP.NE.AND P1, PT, R6, R9, PT ;  /* 0x000000090600720c */ /* 0x000fc80003f25270 */
[----:B------:R-:W-:-:S07]  /*5080*/  @!P3 SEL R26, RZ, 0x1, !P1 ;  /* 0x00000001ff1ab807 */ /* 0x000fce0004800000 */
[----:B------:R-:W-:Y:S02]  /*5090*/  @!P2 SEL R2, R13, R24, !P3 ;  /* 0x000000180d02a207 */ /* 0x000fe40005800000 */
[----:B------:R-:W-:Y:S02]  /*50a0*/  @!P2 SEL R5, R10, R3, !P3 ;  /* 0x000000030a05a207 */ /* 0x000fe40005800000 */
[----:B------:R-:W-:Y:S01]  /*50b0*/  SEL R26, R26, 0x1, !P2 ;  /* 0x000000011a1a7807 */ /* 0x000fe20005000000 */
[----:B------:R-:W-:Y:S02]  /*50c0*/  IMAD.MOV.U32 R24, RZ, RZ, R2 ;  /* 0x000000ffff187224 */ /* 0x000fe400078e0002 */
[----:B------:R-:W-:-:S07]  /*50d0*/  IMAD.MOV.U32 R3, RZ, RZ, R5 ;  /* 0x000000ffff037224 */ /* 0x000fce00078e0005 */
.L_x_937:
[----:B01----:R-:W-:Y:S05]  /*50e0*/  BSYNC.RECONVERGENT B1 ;  /* 0x0000000000017941 */ /* 0x003fea0003800200 */
.L_x_934:
[----:B------:R-:W0:Y:S01]  /*50f0*/  S2R R8, SR_LANEID ;  /* 0x0000000000087919 */ /* 0x000e220000000000 */
[----:B------:R-:W-:Y:S01]  /*5100*/  LOP3.LUT R5, R26, 0xff, RZ, 0xc0, !PT ;  /* 0x000000ff1a057812 */ /* 0x000fe200078ec0ff */
[----:B------:R-:W-:Y:S01]  /*5110*/  BSSY.RECONVERGENT B1, `(.L_x_946) ;  /* 0x0000016000017945 */ /* 0x000fe20003800200 */
[----:B------:R1:W2:Y:S04]  /*5120*/  SHFL.DOWN PT, R7, R24, 0x1, 0x1f ;  /* 0x08201f0018077f89 */ /* 0x0002a800000e0000 */
[----:B------:R1:W3:Y:S04]  /*5130*/  SHFL.DOWN PT, R6, R3, 0x1, 0x1f ;  /* 0x08201f0003067f89 */ /* 0x0002e800000e0000 */
[----:B------:R-:W4:Y:S01]  /*5140*/  SHFL.DOWN PT, R5, R5, 0x1, 0x1f ;  /* 0x08201f0005057f89 */ /* 0x000f2200000e0000 */
        /* <DEDUP_REMOVED lines=18> */
.L_x_947:
[----:B------:R-:W-:Y:S05]  /*5270*/  BSYNC.RECONVERGENT B1 ;  /* 0x0000000000017941 */ /* 0x000fea0003800200 */
.L_x_946:
        /* <DEDUP_REMOVED lines=23> */
.L_x_949:
[----:B------:R-:W-:Y:S05]  /*53f0*/  BSYNC.RECONVERGENT B1 ;  /* 0x0000000000017941 */ /* 0x000fea0003800200 */
.L_x_948:
        /* <DEDUP_REMOVED lines=20> */
.L_x_951:
[----:B------:R-:W-:Y:S05]  /*5540*/  BSYNC.RECONVERGENT B1 ;  /* 0x0000000000017941 */ /* 0x000fea0003800200 */
.L_x_950:
        /* <DEDUP_REMOVED lines=20> */
.L_x_953:
[----:B------:R-:W-:Y:S05]  /*5690*/  BSYNC.RECONVERGENT B1 ;  /* 0x0000000000017941 */ /* 0x000fea0003800200 */
.L_x_952:
        /* <DEDUP_REMOVED lines=20> */
.L_x_955:
[----:B------:R-:W-:Y:S05]  /*57e0*/  BSYNC.RECONVERGENT B1 ;  /* 0x0000000000017941 */ /* 0x000fea0003800200 */
.L_x_954:
        /* <DEDUP_REMOVED lines=11> */
.L_x_957:
[----:B------:R-:W-:Y:S05]  /*58a0*/  BSYNC.RECONVERGENT B1 ;  /* 0x0000000000017941 */ /* 0x000fea0003800200 */
.L_x_956:
        /* <DEDUP_REMOVED lines=82> */
[----:B------:R-:W-:-:S07]  /*5dd0*/  SEL R3, R3, R7, !P2 ;  /* 0x0000000703037207 */ /* 0x000fce0005000000 */
.L_x_915:
[----:B------:R-:W-:Y:S05]  /*5de0*/  BSYNC.RECONVERGENT B0 ;  /* 0x0000000000007941 */ /* 0x000fea0003800200 */
.L_x_890:
[----:B------:R-:W-:Y:S05]  /*5df0*/  @P1 EXIT ;  /* 0x000000000000194d */ /* 0x000fea0003800000 */
[----:B012---:R-:W0:Y:S01]  /*5e00*/  LDC.64 R4, c[0x0][0x3a8] ;  /* 0x0000ea00ff047b82 */ /* 0x007e220000000a00 */
[----:B------:R-:W-:Y:S02]  /*5e10*/  IMAD.MOV.U32 R25, RZ, RZ, R3 ;  /* 0x000000ffff197224 */ /* 0x000fe400078e0003 */
[----:B0-----:R-:W-:-:S05]  /*5e20*/  IMAD.WIDE.U32 R4, R0, 0x10, R4 ;  /* 0x0000001000047825 */ /* 0x001fca00078e0004 */
[----:B------:R-:W-:Y:S04]  /*5e30*/  STG.E.64 desc[UR12][R4.64+0x8], R24 ;  /* 0x0000081804007986 */ /* 0x000fe8000c101b0c */
[----:B------:R-:W-:Y:S01]  /*5e40*/  STG.E.U8 desc[UR12][R4.64], R26 ;  /* 0x0000001a04007986 */ /* 0x000fe2000c10110c */
[----:B------:R-:W-:Y:S05]  /*5e50*/  EXIT ;  /* 0x000000000000794d */ /* 0x000fea0003800000 */
.L_x_958:
        /* <DEDUP_REMOVED lines=10> */
.L_x_1587:


//--------------------- .text._ZN3cub18CUB_300001_SM_10006detail6reduce28DeviceReduceSingleTileKernelINS2_10policy_hubIN4cuda3std3__45tupleIJblEEEjN6thrust24THRUST_300001_SM_1000_NS8cuda_cub9__find_if7functorIS9_EEE10Policy1000ENSB_12zip_iteratorINS8_IJNSD_26transform_input_iterator_tIbNSC_6detail35transform_pair_of_input_iterators_tIbNSB_6detail15normal_iteratorINSB_10device_ptrIiEEEESQ_NS7_8equal_toIiEEEENS7_10__not_fn_tINS7_10__identityEEEEENSB_17counting_iteratorIlNSB_11use_defaultESZ_SZ_EEEEEEEPS9_jSF_S9_S9_SV_EEvT0_T1_T2_T3_T4_T6_ --------------------------
	.section	.text._ZN3cub18CUB_300001_SM_10006detail6reduce28DeviceReduceSingleTileKernelINS2_10policy_hubIN4cuda3std3__45tupleIJblEEEjN6thrust24THRUST_300001_SM_1000_NS8cuda_cub9__find_if7functorIS9_EEE10Policy1000ENSB_12zip_iteratorINS8_IJNSD_26transform_input_iterator_tIbNSC_6detail35transform_pair_of_input_iterators_tIbNSB_6detail15normal_iteratorINSB_10device_ptrIiEEEESQ_NS7_8equal_toIiEEEENS7_10__not_fn_tINS7_10__identityEEEEENSB_17counting_iteratorIlNSB_11use_defaultESZ_SZ_EEEEEEEPS9_jSF_S9_S9_SV_EEvT0_T1_T2_T3_T4_T6_,"ax",@progbits
	.align	128
        .global         _ZN3cub18CUB_300001_SM_10006detail6reduce28DeviceReduceSingleTileKernelINS2_10policy_hubIN4cuda3std3__45tupleIJblEEEjN6thrust24THRUST_300001_SM_1000_NS8cuda_cub9__find_if7functorIS9_EEE10Policy1000ENSB_12zip_iteratorINS8_IJNSD_26transform_input_iterator_tIbNSC_6detail35transform_pair_of_input_iterators_tIbNSB_6detail15normal_iteratorINSB_10device_ptrIiEEEESQ_NS7_8equal_toIiEEEENS7_10__not_fn_tINS7_10__identityEEEEENSB_17counting_iteratorIlNSB_11use_defaultESZ_SZ_EEEEEEEPS9_jSF_S9_S9_SV_EEvT0_T1_T2_T3_T4_T6_
        .type           _ZN3cub18CUB_300001_SM_10006detail6reduce28DeviceReduceSingleTileKernelINS2_10policy_hubIN4cuda3std3__45tupleIJblEEEjN6thrust24THRUST_300001_SM_1000_NS8cuda_cub9__find_if7functorIS9_EEE10Policy1000ENSB_12zip_iteratorINS8_IJNSD_26transform_input_iterator_tIbNSC_6detail35transform_pair_of_input_iterators_tIbNSB_6detail15normal_iteratorINSB_10device_ptrIiEEEESQ_NS7_8equal_toIiEEEENS7_10__not_fn_tINS7_10__identityEEEEENSB_17counting_iteratorIlNSB_11use_defaultESZ_SZ_EEEEEEEPS9_jSF_S9_S9_SV_EEvT0_T1_T2_T3_T4_T6_,@function
        .size           _ZN3cub18CUB_300001_SM_10006detail6reduce28DeviceReduceSingleTileKernelINS2_10policy_hubIN4cuda3std3__45tupleIJblEEEjN6thrust24THRUST_300001_SM_1000_NS8cuda_cub9__find_if7functorIS9_EEE10Policy1000ENSB_12zip_iteratorINS8_IJNSD_26transform_input_iterator_tIbNSC_6detail35transform_pair_of_input_iterators_tIbNSB_6detail15normal_iteratorINSB_10device_ptrIiEEEESQ_NS7_8equal_toIiEEEENS7_10__not_fn_tINS7_10__identityEEEEENSB_17counting_iteratorIlNSB_11use_defaultESZ_SZ_EEEEEEEPS9_jSF_S9_S9_SV_EEvT0_T1_T2_T3_T4_T6_,(.L_x_1588 - _ZN3cub18CUB_300001_SM_10006detail6reduce28DeviceReduceSingleTileKernelINS2_10policy_hubIN4cuda3std3__45tupleIJblEEEjN6thrust24THRUST_300001_SM_1000_NS8cuda_cub9__find_if7functorIS9_EEE10Policy1000ENSB_12zip_iteratorINS8_IJNSD_26transform_input_iterator_tIbNSC_6detail35transform_pair_of_input_iterators_tIbNSB_6detail15normal_iteratorINSB_10device_ptrIiEEEESQ_NS7_8equal_toIiEEEENS7_10__not_fn_tINS7_10__identityEEEEENSB_17counting_iteratorIlNSB_11use_defaultESZ_SZ_EEEEEEEPS9_jSF_S9_S9_SV_EEvT0_T1_T2_T3_T4_T6_)
        .other          _ZN3cub18CUB_300001_SM_10006detail6reduce28DeviceReduceSingleTileKernelINS2_10policy_hubIN4cuda3std3__45tupleIJblEEEjN6thrust24THRUST_300001_SM_1000_NS8cuda_cub9__find_if7functorIS9_EEE10Policy1000ENSB_12zip_iteratorINS8_IJNSD_26transform_input_iterator_tIbNSC_6detail35transform_pair_of_input_iterators_tIbNSB_6detail15normal_iteratorINSB_10device_ptrIiEEEESQ_NS7_8equal_toIiEEEENS7_10__not_fn_tINS7_10__identityEEEEENSB_17counting_iteratorIlNSB_11use_defaultESZ_SZ_EEEEEEEPS9_jSF_S9_S9_SV_EEvT0_T1_T2_T3_T4_T6_,@"STO_CUDA_ENTRY STV_DEFAULT"
_ZN3cub18CUB_300001_SM_10006detail6reduce28DeviceReduceSingleTileKernelINS2_10policy_hubIN4cuda3std3__45tupleIJblEEEjN6thrust24THRUST_300001_SM_1000_NS8cuda_cub9__find_if7functorIS9_EEE10Policy1000ENSB_12zip_iteratorINS8_IJNSD_26transform_input_iterator_tIbNSC_6detail35transform_pair_of_input_iterators_tIbNSB_6detail15normal_iteratorINSB_10device_ptrIiEEEESQ_NS7_8equal_toIiEEEENS7_10__not_fn_tINS7_10__identityEEEEENSB_17counting_iteratorIlNSB_11use_defaultESZ_SZ_EEEEEEEPS9_jSF_S9_S9_SV_EEvT0_T1_T2_T3_T4_T6_:
.text._ZN3cub18CUB_300001_SM_10006detail6reduce28DeviceReduceSingleTileKernelINS2_10policy_hubIN4cuda3std3__45tupleIJblEEEjN6thrust24THRUST_300001_SM_1000_NS8cuda_cub9__find_if7functorIS9_EEE10Policy1000ENSB_12zip_iteratorINS8_IJNSD_26transform_input_iterator_tIbNSC_6detail35transform_pair_of_input_iterators_tIbNSB_6detail15normal_iteratorINSB_10device_ptrIiEEEESQ_NS7_8equal_toIiEEEENS7_10__not_fn_tINS7_10__identityEEEEENSB_17counting_iteratorIlNSB_11use_defaultESZ_SZ_EEEEEEEPS9_jSF_S9_S9_SV_EEvT0_T1_T2_T3_T4_T6_:
        /* <DEDUP_REMOVED lines=14> */
.L_x_959:
[----:B------:R-:W-:Y:S01]  /*00e0*/  UISETP.GT.U32.AND UP0, UPT, UR4, 0x3ff, UPT ;  /* 0x000003ff0400788c */ /* 0x000fe2000bf04070 */
[----:B------:R-:W-:Y:S08]  /*00f0*/  BSSY.RECONVERGENT B0, `(.L_x_960) ;  /* 0x0000589000007945 */ /* 0x000ff00003800200 */
[----:B------:R-:W-:Y:S05]  /*0100*/  BRA.U UP0, `(.L_x_961) ;  /* 0x00000031000c7547 */ /* 0x000fea000b800000 */
[----:B------:R-:W0:Y:S01]  /*0110*/  S2R R11, SR_TID.X ;  /* 0x00000000000b7919 */ /* 0x000e220000002100 */
[----:B------:R-:W2:Y:S08]  /*0120*/  LDC.64 R2, c[0x0][0x380] ;  /* 0x0000e000ff027b82 */ /* 0x000eb00000000a00 */
[----:B------:R-:W3:Y:S01]  /*0130*/  LDC.64 R4, c[0x0][0x388] ;  /* 0x0000e200ff047b82 */ /* 0x000ee20000000a00 */
[----:B------:R-:W-:Y:S01]  /*0140*/  IMAD.MOV.U32 R20, RZ, RZ, RZ ;  /* 0x000000ffff147224 */ /* 0x000fe200078e00ff */
        /* <DEDUP_REMOVED lines=10> */
[----:B------:R-:W-:Y:S01]  /*01f0*/  BSSY.RECONVERGENT B1, `(.L_x_962) ;  /* 0x0000121000017945 */ /* 0x000fe20003800200 */
[----:B------:R-:W-:-:S03]  /*0200*/  IMAD.MOV.U32 R27, RZ, RZ, RZ ;  /* 0x000000ffff1b7224 */ /* 0x000fc600078e00ff */
[----:B------:R-:W-:Y:S02]  /*0210*/  ISETP.GE.U32.AND P2, PT, R13, UR4, PT ;  /* 0x000000040d007c0c */ /* 0x000fe4000bf46070 */
        /* <DEDUP_REMOVED lines=18> */
.L_x_966:
        /* <DEDUP_REMOVED lines=18> */
[----:B------:R-:W-:Y:S01]  /*0460*/  LOP3.LUT P5, RZ, R28, 0xff, RZ, 0xc0, !PT ;  /* 0x000000ff1cff7812 */ /* 0x000fe200078ac0ff */
[----:B------:R-:W-:Y:S01]  /*0470*/  VIADD R14, R14, 0x8 ;  /* 0x000000080e0e7836 */ /* 0x000fe20000000000 */
[C---:B------:R-:W-:Y:S01]  /*0480*/  IADD3 R19, P3, PT, R13.reuse, UR6, RZ ;  /* 0x000000060d137c10 */ /* 0x040fe2000ff7e0ff */
[----:B------:R-:W-:Y:S01]  /*0490*/  VIADD R13, R13, 0x800 ;  /* 0x000008000d0d7836 */ /* 0x000fe20000000000 */
[----:B--2---:R-:W-:-:S02]  /*04a0*/  ISETP.NE.AND P0, PT, R22, R31, PT ;  /* 0x0000001f1600720c */ /* 0x004fc40003f05270 */
[----:B------:R-:W-:Y:S01]  /*04b0*/  ISETP.NE.AND P2, PT, R22, R31, P5 ;  /* 0x0000001f1600720c */ /* 0x000fe20002f45270 */
[----:B------:R-:W-:-:S06]  /*04c0*/  IMAD.X R22, RZ, RZ, UR7, P3 ;  /* 0x00000007ff167e24 */ /* 0x000fcc00098e06ff */
        /* <DEDUP_REMOVED lines=8> */
[----:B------:R-:W-:Y:S02]  /*0550*/  @!P2 SEL R9, R19, R20, !P5 ;  /* 0x000000141309a207 */ /* 0x000fe40006800000 */
[CC--:B------:R-:W-:Y:S02]  /*0560*/  SEL R20, R22.reuse, R27.reuse, P0 ;  /* 0x0000001b16147207 */ /* 0x0c0fe40000000000 */
        /* <DEDUP_REMOVED lines=11> */
[CC--:B------:R-:W-:Y:S02]  /*0620*/  SEL R8, R7.reuse, R20.reuse, P0 ;  /* 0x0000001407087207 */ /* 0x0c0fe40000000000 */
        /* <DEDUP_REMOVED lines=10> */
[CC--:B------:R-:W-:Y:S02]  /*06d0*/  ISETP.LT.AND.EX P0, PT, R7.reuse, R8.reuse, PT, P0 ;  /* 0x000000080700720c */ /* 0x0c0fe40003f01300 */
[----:B------:R-:W-:Y:S02]  /*06e0*/  @!P3 SEL R28, RZ, 0x1, !P6 ;  /* 0x00000001ff1cb807 */ /* 0x000fe40007000000 */
[-C--:B------:R-:W-:Y:S02]  /*06f0*/  SEL R9, R6, R27.reuse, P0 ;  /* 0x0000001b06097207 */ /* 0x080fe40000000000 */
        /* <DEDUP_REMOVED lines=27> */
[----:B------:R-:W-:Y:S02]  /*08b0*/  @!P3 SEL R28, RZ, 0x1, !P0 ;  /* 0x00000001ff1cb807 */ /* 0x000fe40004000000 */
[----:B------:R-:W-:-:S02]  /*08c0*/  IADD3 R6, P6, PT, R19, 0x500, RZ ;  /* 0x0000050013067810 */ /* 0x000fc40007fde0ff */
[----:B------:R-:W-:Y:S02]  /*08d0*/  SEL R28, R28, 0x1, !P4 ;  /* 0x000000011c1c7807 */ /* 0x000fe40006000000 */
[----:B------:R-:W-:Y:S01]  /*08e0*/  @!P5 SEL R26, R7, R8, !P2 ;  /* 0x00000008071ad207 */ /* 0x000fe20005000000 */
[----:B------:R-:W-:Y:S01]  /*08f0*/  IMAD.X R7, RZ, RZ, R22, P6 ;  /* 0x000000ffff077224 */ /* 0x000fe200030e0616 */
[----:B------:R-:W-:Y:S02]  /*0900*/  ISETP.LT.U32.AND P0, PT, R6, R9, PT ;  /* 0x000000090600720c */ /* 0x000fe40003f01070 */
[----:B------:R-:W-:Y:S02]  /*0910*/  LOP3.LUT P2, RZ, R28, 0xff, RZ, 0xc0, !PT ;  /* 0x000000ff1cff7812 */ /* 0x000fe4000784c0ff */
[----:B------:R-:W-:-:S04]  /*0920*/  ISETP.LT.AND.EX P0, PT, R7, R26, PT, P0 ;  /* 0x0000001a0700720c */ /* 0x000fc80003f01300 */
[CC--:B------:R-:W-:Y:S02]  /*0930*/  SEL R21, R6.reuse, R9.reuse, P0 ;  /* 0x0000000906157207 */ /* 0x0c0fe40000000000 */
[CC--:B------:R-:W-:Y:S02]  /*0940*/  SEL R20, R7.reuse, R26.reuse, P0 ;  /* 0x0000001a07147207 */ /* 0x0c0fe40000000000 */
[----:B------:R-:W-:Y:S02]  /*0950*/  @!P4 SEL R21, R6, R9, !P3 ;  /* 0x000000090615c207 */ /* 0x000fe40005800000 */
[----:B------:R-:W-:Y:S02]  /*0960*/  @!P4 SEL R20, R7, R26, !P3 ;  /* 0x0000001a0714c207 */ /* 0x000fe40005800000 */
[----:B------:R-:W-:Y:S02]  /*0970*/  IADD3 R8, P0, PT, R19, 0x600, RZ ;  /* 0x0000060013087810 */ /* 0x000fe40007f1e0ff */
[----:B------:R-:W-:-:S02]  /*0980*/  ISETP.NE.AND P3, PT, R17, R18, PT ;  /* 0x000000121100720c */ /* 0x000fc40003f65270 */
[----:B------:R-:W-:Y:S01]  /*0990*/  ISETP.NE.AND P4, PT, R17, R18, P2 ;  /* 0x000000121100720c */ /* 0x000fe20001785270 */
[----:B------:R-:W-:Y:S01]  /*09a0*/  IMAD.X R9, RZ, RZ, R22, P0 ;  /* 0x000000ffff097224 */ /* 0x000fe200000e0616 */
[----:B------:R-:W-:Y:S02]  /*09b0*/  @!P2 SEL R28, RZ, 0x1, !P3 ;  /* 0x00000001ff1ca807 */ /* 0x000fe40005800000 */
[----:B------:R-:W-:Y:S02]  /*09c0*/  ISETP.LT.U32.AND P0, PT, R8, R21, PT ;  /* 0x000000150800720c */ /* 0x000fe40003f01070 */
[----:B------:R-:W-:Y:S02]  /*09d0*/  SEL R28, R28, 0x1, !P4 ;  /* 0x000000011c1c7807 */ /* 0x000fe40006000000 */
[----:B------:R-:W-:Y:S02]  /*09e0*/  IADD3 R19, P5, PT, R19, 0x700, RZ ;  /* 0x0000070013137810 */ /* 0x000fe40007fbe0ff */
[----:B------:R-:W-:-:S02]  /*09f0*/  ISETP.LT.AND.EX P0, PT, R9, R20, PT, P0 ;  /* 0x000000140900720c */ /* 0x000fc40003f01300 */
[----:B------:R-:W-:Y:S01]  /*0a00*/  LOP3.LUT P3, RZ, R28, 0xff, RZ, 0xc0, !PT ;  /* 0x000000ff1cff7812 */ /* 0x000fe2000786c0ff */
[----:B------:R-:W-:Y:S01]  /*0a10*/  IMAD.X R22, RZ, RZ, R22, P5 ;  /* 0x000000ffff167224 */ /* 0x000fe200028e0616 */
[-C--:B------:R-:W-:Y:S02]  /*0a20*/  SEL R6, R8, R21.reuse, P0 ;  /* 0x0000001508067207 */ /* 0x080fe40000000000 */
[CC--:B------:R-:W-:Y:S02]  /*0a30*/  SEL R7, R9.reuse, R20.reuse, P0 ;  /* 0x0000001409077207 */ /* 0x0c0fe40000000000 */
[----:B------:R-:W-:Y:S02]  /*0a40*/  ISETP.NE.AND P5, PT, R14, RZ, PT ;  /* 0x000000ff0e00720c */ /* 0x000fe40003fa5270 */
[----:B------:R-:W-:Y:S02]  /*0a50*/  @!P4 SEL R6, R8, R21, !P2 ;  /* 0x000000150806c207 */ /* 0x000fe40005000000 */
[----:B------:R-:W-:-:S02]  /*0a60*/  @!P4 SEL R7, R9, R20, !P2 ;  /* 0x000000140907c207 */ /* 0x000fc40005000000 */
[----:B------:R-:W-:Y:S02]  /*0a70*/  ISETP.NE.AND P4, PT, R15, R16, P3 ;  /* 0x000000100f00720c */ /* 0x000fe40001f85270 */
        /* <DEDUP_REMOVED lines=8> */
[----:B------:R-:W-:Y:S01]  /*0b00*/  @!P4 SEL R27, R22, R7, !P3 ;  /* 0x00000007161bc207 */ /* 0x000fe20005800000 */
[----:B------:R-:W-:Y:S06]  /*0b10*/  @P5 BRA `(.L_x_966) ;  /* 0xfffffff800085947 */ /* 0x000fec000383ffff */
.L_x_965:
[----:B------:R-:W-:Y:S05]  /*0b20*/  BSYNC.RECONVERGENT B2 ;  /* 0x0000000000027941 */ /* 0x000fea0003800200 */
.L_x_964:
        /* <DEDUP_REMOVED lines=16> */
[----:B------:R0:W5:Y:S04]  /*0c30*/  LDG.E R14, desc[UR8][R2.64+0xc00] ;  /* 0x000c0008020e7981 */ /* 0x000168000c1e1900 */
[----:B------:R1:W5:Y:S01]  /*0c40*/  LDG.E R17, desc[UR8][R4.64+0xc00] ;  /* 0x000c000804117981 */ /* 0x000362000c1e1900 */
[----:B------:R-:W-:-:S02]  /*0c50*/  LOP3.LUT P3, RZ, R28, 0xff, RZ, 0xc0, !PT ;  /* 0x000000ff1cff7812 */ /* 0x000fc4000786c0ff */
[----:B--2---:R-:W-:-:S05]  /*0c60*/  IADD3 R19, P2, PT, R13, UR10, RZ ;  /* 0x0000000a0d137c10 */ /* 0x004fca000ff5e0ff */
[----:B------:R-:W-:Y:S02]  /*0c70*/  IMAD.X R16, RZ, RZ, UR11, P2 ;  /* 0x0000000bff107e24 */ /* 0x000fe400090e06ff */
[----:B0-----:R-:W-:-:S05]  /*0c80*/  VIADD R2, R13, 0x100 ;  /* 0x000001000d027836 */ /* 0x001fca0000000000 */
[----:B------:R-:W-:-:S05]  /*0c90*/  IADD3 R3, P5, PT, R2, UR10, RZ ;  /* 0x0000000a02037c10 */ /* 0x000fca000ffbe0ff */
[----:B-1----:R-:W-:Y:S02]  /*0ca0*/  IMAD.X R4, RZ, RZ, UR11, P5 ;  /* 0x0000000bff047e24 */ /* 0x002fe4000a8e06ff */
[----:B------:R-:W-:Y:S01]  /*0cb0*/  VIADD R2, R13, 0x200 ;  /* 0x000002000d027836 */ /* 0x000fe20000000000 */
[CC--:B----4-:R-:W-:Y:S02]  /*0cc0*/  ISETP.NE.AND P0, PT, R6.reuse, R7.reuse, PT ;  /* 0x000000070600720c */ /* 0x0d0fe40003f05270 */
[----:B------:R-:W-:Y:S02]  /*0cd0*/  ISETP.NE.AND P4, PT, R6, R7, P3 ;  /* 0x000000070600720c */ /* 0x000fe40001f85270 */
[----:B------:R-:W-:-:S04]  /*0ce0*/  @!P3 SEL R28, RZ, 0x1, !P0 ;  /* 0x00000001ff1cb807 */ /* 0x000fc80004000000 */
[----:B------:R-:W-:Y:S02]  /*0cf0*/  SEL R28, R28, 0x1, !P4 ;  /* 0x000000011c1c7807 */ /* 0x000fe40006000000 */
[----:B------:R-:W-:Y:S02]  /*0d00*/  ISETP.LT.U32.AND P0, PT, R19, R20, PT ;  /* 0x000000141300720c */ /* 0x000fe40003f01070 */
[----:B------:R-:W-:Y:S02]  /*0d10*/  LOP3.LUT P2, RZ, R28, 0xff, RZ, 0xc0, !PT ;  /* 0x000000ff1cff7812 */ /* 0x000fe4000784c0ff */
[----:B------:R-:W-:-:S04]  /*0d20*/  ISETP.LT.AND.EX P0, PT, R16, R27, PT, P0 ;  /* 0x0000001b1000720c */ /* 0x000fc80003f01300 */
[CC--:B------:R-:W-:Y:S02]  /*0d30*/  SEL R6, R19.reuse, R20.reuse, P0 ;  /* 0x0000001413067207 */ /* 0x0c0fe40000000000 */
[----:B------:R-:W-:Y:S02]  /*0d40*/  SEL R5, R16, R27, P0 ;  /* 0x0000001b10057207 */ /* 0x000fe40000000000 */
[----:B---3--:R-:W-:Y:S02]  /*0d50*/  ISETP.NE.AND P0, PT, R8, R9, PT ;  /* 0x000000090800720c */ /* 0x008fe40003f05270 */
[----:B------:R-:W-:Y:S02]  /*0d60*/  @!P4 SEL R6, R19, R20, !P3 ;  /* 0x000000141306c207 */ /* 0x000fe40005800000 */
[----:B------:R-:W-:Y:S02]  /*0d70*/  @!P4 SEL R5, R16, R27, !P3 ;  /* 0x0000001b1005c207 */ /* 0x000fe40005800000 */
[----:B------:R-:W-:-:S02]  /*0d80*/  ISETP.NE.AND P4, PT, R8, R9, P2 ;  /* 0x000000090800720c */ /* 0x000fc40001785270 */
[----:B------:R-:W-:-:S04]  /*0d90*/  @!P2 SEL R28, RZ, 0x1, !P0 ;  /* 0x00000001ff1ca807 */ /* 0x000fc80004000000 */
        /* <DEDUP_REMOVED lines=27> */
[-C--:B------:R-:W-:Y:S02]  /*0f50*/  ISETP.LT.AND.EX P0, PT, R3, R4.reuse, PT, P0 ;  /* 0x000000040300720c */ /* 0x080fe40003f01300 */
[----:B------:R-:W-:Y:S01]  /*0f60*/  @!P2 SEL R28, RZ, 0x1, !P3 ;  /* 0x00000001ff1ca807 */ /* 0x000fe20005800000 */
[----:B------:R-:W-:Y:S01]  /*0f70*/  VIADD R13, R13, 0x400 ;  /* 0x000004000d0d7836 */ /* 0x000fe20000000000 */
[----:B------:R-:W-:Y:S02]  /*0f80*/  SEL R20, R2, R5, P0 ;  /* 0x0000000502147207 */ /* 0x000fe40000000000 */
[----:B------:R-:W-:Y:S02]  /*0f90*/  SEL R27, R3, R4, P0 ;  /* 0x00000004031b7207 */ /* 0x000fe40000000000 */
[----:B------:R-:W-:-:S02]  /*0fa0*/  SEL R28, R28, 0x1, !P4 ;  /* 0x000000011c1c7807 */ /* 0x000fc40006000000 */
[----:B------:R-:W-:Y:S02]  /*0fb0*/  @!P4 SEL R20, R2, R5, !P2 ;  /* 0x000000050214c207 */ /* 0x000fe40005000000 */
[----:B------:R-:W-:-:S07]  /*0fc0*/  @!P4 SEL R27, R3, R4, !P2 ;  /* 0x00000004031bc207 */ /* 0x000fce0005000000 */
.L_x_968:
[----:B------:R-:W-:Y:S05]  /*0fd0*/  BSYNC.RECONVERGENT B2 ;  /* 0x0000000000027941 */ /* 0x000fea0003800200 */
.L_x_967:
        /* <DEDUP_REMOVED lines=42> */
.L_x_970:
[----:B------:R-:W-:Y:S05]  /*1280*/  BSYNC.RECONVERGENT B2 ;  /* 0x0000000000027941 */ /* 0x000fea0003800200 */
.L_x_969:
        /* <DEDUP_REMOVED lines=23> */
.L_x_963:
[----:B------:R-:W-:Y:S05]  /*1400*/  BSYNC.RECONVERGENT B1 ;  /* 0x0000000000017941 */ /* 0x000fea0003800200 */
.L_x_962:
[----:B------:R-:W-:-:S09]  /*1410*/  UISETP.GE.U32.AND UP0, UPT, UR4, 0x100, UPT ;  /* 0x000001000400788c */ /* 0x000fd2000bf06070 */
        /* <DEDUP_REMOVED lines=25> */
.L_x_973:
[----:B------:R-:W-:Y:S05]  /*15b0*/  BSYNC.RECONVERGENT B1 ;  /* 0x0000000000017941 */ /* 0x000fea0003800200 */
.L_x_972:
        /* <DEDUP_REMOVED lines=23> */
.L_x_975:
[----:B------:R-:W-:Y:S05]  /*1730*/  BSYNC.RECONVERGENT B1 ;  /* 0x0000000000017941 */ /* 0x000fea0003800200 */
.L_x_974:
        /* <DEDUP_REMOVED lines=20> */
.L_x_977:
[----:B------:R-:W-:Y:S05]  /*1880*/  BSYNC.RECONVERGENT B1 ;  /* 0x0000000000017941 */ /* 0x000fea0003800200 */
.L_x_976:
        /* <DEDUP_REMOVED lines=20> */
.L_x_979:
[----:B------:R-:W-:Y:S05]  /*19d0*/  BSYNC.RECONVERGENT B1 ;  /* 0x0000000000017941 */ /* 0x000fea0003800200 */
.L_x_978:
        /* <DEDUP_REMOVED lines=20> */
.L_x_981:
[----:B------:R-:W-:Y:S05]  /*1b20*/  BSYNC.RECONVERGENT B1 ;  /* 0x0000000000017941 */ /* 0x000fea0003800200 */
.L_x_980:
[----:B------:R-:W-:Y:S04]  /*1b30*/  BSSY.RECONVERGENT B1, `(.L_x_982) ;  /* 0x000000b000017945 */ /* 0x000fe80003800200 */
[----:B------:R-:W-:Y:S05]  /*1b40*/  @P1 BRA `(.L_x_983) ;  /* 0x0000000000241947 */ /* 0x000fea0003800000 */
[----:B--2---:R-:W2:Y:S01]  /*1b50*/  S2R R4, SR_CgaCtaId ;  /* 0x0000000000047919 */ /* 0x004ea20000008800 */
[----:B0-----:R-:W-:Y:S01]  /*1b60*/  MOV R3, 0x400 ;  /* 0x0000040000037802 */ /* 0x001fe20000000f00 */
[----:B------:R-:W-:Y:S01]  /*1b70*/  IMAD.MOV.U32 R21, RZ, RZ, R27 ;  /* 0x000000ffff157224 */ /* 0x000fe200078e001b */
[----:B------:R-:W-:-:S04]  /*1b80*/  SHF.R.U32.HI R2, RZ, 0x1, R11 ;  /* 0x00000001ff027819 */ /* 0x000fc8000001160b */
[----:B------:R-:W-:Y:S02]  /*1b90*/  LOP3.LUT R2, R2, 0x1f0, RZ, 0xc0, !PT ;  /* 0x000001f002027812 */ /* 0x000fe400078ec0ff */
[----:B--2---:R-:W-:-:S05]  /*1ba0*/  LEA R3, R4, R3, 0x18 ;  /* 0x0000000304037211 */ /* 0x004fca00078ec0ff */
[----:B------:R-:W-:-:S05]  /*1bb0*/  IMAD.IADD R3, R2, 0x1, R3 ;  /* 0x0000000102037824 */ /* 0x000fca00078e0203 */
[----:B------:R0:W-:Y:S04]  /*1bc0*/  STS.64 [R3+0x10], R20 ;  /* 0x0000101403007388 */ /* 0x0001e80000000a00 */
[----:B------:R0:W-:Y:S02]  /*1bd0*/  STS.U8 [R3+0x8], R28 ;  /* 0x0000081c03007388 */ /* 0x0001e40000000000 */
.L_x_983:
[----:B------:R-:W-:Y:S05]  /*1be0*/  BSYNC.RECONVERGENT B1 ;  /* 0x0000000000017941 */ /* 0x000fea0003800200 */
.L_x_982:
        /* <DEDUP_REMOVED lines=15> */
[----:B-----5:R-:W-:-:S04]  /*1ce0*/  ISETP.NE.AND P2, PT, R10, RZ, PT ;  /* 0x000000ff0a00720c */ /* 0x020fc80003f45270 */
[----:B------:R-:W-:Y:S02]  /*1cf0*/  @P4 SEL R10, R28, 0x1, !P2 ;  /* 0x000000011c0a4807 */ /* 0x000fe40005000000 */
[-C--:B--2---:R-:W-:Y:S01]  /*1d00*/  ISETP.LT.U32.AND P0, PT, R4, R20.reuse, PT ;  /* 0x000000140400720c */ /* 0x084fe20003f01070 */
[----:B------:R-:W-:Y:S01]  /*1d10*/  LDS.U8 R28, [UR5+0x78] ;  /* 0x00007805ff1c7984 */ /* 0x000fe20008000000 */
[----:B------:R-:W-:Y:S02]  /*1d20*/  LOP3.LUT P3, RZ, R10, 0xff, RZ, 0xc0, !PT ;  /* 0x000000ff0aff7812 */ /* 0x000fe4000786c0ff */
[----:B------:R-:W-:Y:S02]  /*1d30*/  ISETP.LT.AND.EX P0, PT, R5, R27, PT, P0 ;  /* 0x0000001b0500720c */ /* 0x000fe40003f01300 */
[----:B----4-:R-:W-:Y:S02]  /*1d40*/  ISETP.NE.AND P5, PT, R12, RZ, PT ;  /* 0x000000ff0c00720c */ /* 0x010fe40003fa5270 */
[----:B-1-3--:R-:W-:-:S02]  /*1d50*/  @P2 SEL R20, R4, R20, P0 ;  /* 0x0000001404142207 */ /* 0x00afc40000000000 */
[C---:B------:R-:W-:Y:S02]  /*1d60*/  @P2 SEL R27, R5.reuse, R27, P0 ;  /* 0x0000001b051b2207 */ /* 0x040fe40000000000 */
[----:B------:R-:W-:Y:S02]  /*1d70*/  SEL R11, R4, R20, !P4 ;  /* 0x00000014040b7207 */ /* 0x000fe40006000000 */
[----:B------:R-:W-:Y:S02]  /*1d80*/  SEL R13, R5, R27, !P4 ;  /* 0x0000001b050d7207 */ /* 0x000fe40006000000 */
[----:B------:R-:W-:Y:S01]  /*1d90*/  ISETP.LT.U32.AND P0, PT, R6, R11, PT ;  /* 0x0000000b0600720c */ /* 0x000fe20003f01070 */
[----:B------:R-:W-:Y:S01]  /*1da0*/  LDS.64 R4, [UR5+0x60] ;  /* 0x00006005ff047984 */ /* 0x000fe20008000a00 */
[----:B------:R-:W-:Y:S02]  /*1db0*/  @P3 SEL R12, R10, 0x1, !P5 ;  /* 0x000000010a0c3807 */ /* 0x000fe40006800000 */
[----:B------:R-:W-:Y:S01]  /*1dc0*/  ISETP.LT.AND.EX P0, PT, R7, R13, PT, P0 ;  /* 0x0000000d0700720c */ /* 0x000fe20003f01300 */
[----:B------:R-:W1:Y:S01]  /*1dd0*/  LDS.U8 R10, [UR5+0x58] ;  /* 0x00005805ff0a7984 */ /* 0x000e620008000000 */
[----:B------:R-:W-:-:S02]  /*1de0*/  LOP3.LUT P2, RZ, R12, 0xff, RZ, 0xc0, !PT ;  /* 0x000000ff0cff7812 */ /* 0x000fc4000784c0ff */
[----:B------:R-:W-:Y:S02]  /*1df0*/  @P5 SEL R11, R6, R11, P0 ;  /* 0x0000000b060b5207 */ /* 0x000fe40000000000 */
[----:B------:R-:W-:Y:S02]  /*1e00*/  ISETP.NE.AND P4, PT, R14, RZ, PT ;  /* 0x000000ff0e00720c */ /* 0x000fe40003f85270 */
[C---:B------:R-:W-:Y:S02]  /*1e10*/  @P5 SEL R13, R7.reuse, R13, P0 ;  /* 0x0000000d070d5207 */ /* 0x040fe40000000000 */
[----:B------:R-:W-:Y:S02]  /*1e20*/  SEL R11, R6, R11, !P3 ;  /* 0x0000000b060b7207 */ /* 0x000fe40005800000 */
[----:B------:R-:W-:Y:S02]  /*1e30*/  SEL R13, R7, R13, !P3 ;  /* 0x0000000d070d7207 */ /* 0x000fe40005800000 */
[----:B------:R-:W-:Y:S01]  /*1e40*/  ISETP.LT.U32.AND P0, PT, R8, R11, PT ;  /* 0x0000000b0800720c */ /* 0x000fe20003f01070 */
[----:B------:R-:W-:Y:S01]  /*1e50*/  LDS.64 R6, [UR5+0x70] ;  /* 0x00007005ff067984 */ /* 0x000fe20008000a00 */
[----:B------:R-:W-:-:S02]  /*1e60*/  @P2 SEL R14, R12, 0x1, !P4 ;  /* 0x000000010c0e2807 */ /* 0x000fc40006000000 */
[----:B------:R-:W-:Y:S01]  /*1e70*/  ISETP.LT.AND.EX P0, PT, R9, R13, PT, P0 ;  /* 0x0000000d0900720c */ /* 0x000fe20003f01300 */
[----:B------:R-:W2:Y:S01]  /*1e80*/  LDS.U8 R12, [UR5+0x68] ;  /* 0x00006805ff0c7984 */ /* 0x000ea20008000000 */
[----:B------:R-:W-:Y:S02]  /*1e90*/  ISETP.NE.AND P3, PT, R15, RZ, PT ;  /* 0x000000ff0f00720c */ /* 0x000fe40003f65270 */
[----:B------:R-:W-:Y:S02]  /*1ea0*/  @P4 SEL R11, R8, R11, P0 ;  /* 0x0000000b080b4207 */ /* 0x000fe40000000000 */
[----:B------:R-:W-:Y:S02]  /*1eb0*/  LOP3.LUT P5, RZ, R14, 0xff, RZ, 0xc0, !PT ;  /* 0x000000ff0eff7812 */ /* 0x000fe400078ac0ff */
[----:B------:R-:W-:Y:S02]  /*1ec0*/  @P4 SEL R13, R9, R13, P0 ;  /* 0x0000000d090d4207 */ /* 0x000fe40000000000 */
[----:B------:R-:W-:-:S02]  /*1ed0*/  SEL R11, R8, R11, !P2 ;  /* 0x0000000b080b7207 */ /* 0x000fc40005000000 */
[----:B------:R-:W-:Y:S02]  /*1ee0*/  SEL R13, R9, R13, !P2 ;  /* 0x0000000d090d7207 */ /* 0x000fe40005000000 */
[----:B0-----:R-:W-:Y:S01]  /*1ef0*/  ISETP.LT.U32.AND P0, PT, R2, R11, PT ;  /* 0x0000000b0200720c */ /* 0x001fe20003f01070 */
[----:B------:R-:W0:Y:S03]  /*1f00*/  LDS.64 R8, [UR5+0x80] ;  /* 0x00008005ff087984 */ /* 0x000e260008000a00 */
[----:B------:R-:W-:Y:S02]  /*1f10*/  ISETP.LT.AND.EX P0, PT, R3, R13, PT, P0 ;  /* 0x0000000d0300720c */ /* 0x000fe40003f01300 */
[----:B------:R-:W-:Y:S02]  /*1f20*/  @P5 SEL R15, R14, 0x1, !P3 ;  /* 0x000000010e0f5807 */ /* 0x000fe40005800000 */
[----:B------:R-:W-:-:S02]  /*1f30*/  @P3 SEL R11, R2, R11, P0 ;  /* 0x0000000b020b3207 */ /* 0x000fc40000000000 */
[----:B-1----:R-:W-:Y:S02]  /*1f40*/  ISETP.NE.AND P2, PT, R10, RZ, PT ;  /* 0x000000ff0a00720c */ /* 0x002fe40003f45270 */
[----:B------:R-:W-:Y:S02]  /*1f50*/  @P3 SEL R13, R3, R13, P0 ;  /* 0x0000000d030d3207 */ /* 0x000fe40000000000 */
[----:B------:R-:W-:Y:S02]  /*1f60*/  SEL R11, R2, R11, !P5 ;  /* 0x0000000b020b7207 */ /* 0x000fe40006800000 */
[----:B------:R-:W-:Y:S02]  /*1f70*/  LOP3.LUT P4, RZ, R15, 0xff, RZ, 0xc0, !PT ;  /* 0x000000ff0fff7812 */ /* 0x000fe4000788c0ff */
[----:B------:R-:W-:Y:S02]  /*1f80*/  SEL R13, R3, R13, !P5 ;  /* 0x0000000d030d7207 */ /* 0x000fe40006800000 */
[----:B------:R-:W-:-:S04]  /*1f90*/  ISETP.LT.U32.AND P0, PT, R4, R11, PT ;  /* 0x0000000b0400720c */ /* 0x000fc80003f01070 */
[----:B------:R-:W-:Y:S02]  /*1fa0*/  ISETP.LT.AND.EX P0, PT, R5, R13, PT, P0 ;  /* 0x0000000d0500720c */ /* 0x000fe40003f01300 */
[----:B--2---:R-:W-:Y:S02]  /*1fb0*/  ISETP.NE.AND P3, PT, R12, RZ, PT ;  /* 0x000000ff0c00720c */ /* 0x004fe40003f65270 */
[C---:B------:R-:W-:Y:S02]  /*1fc0*/  @P2 SEL R11, R4.reuse, R11, P0 ;  /* 0x0000000b040b2207 */ /* 0x040fe40000000000 */
[----:B------:R-:W-:Y:S02]  /*1fd0*/  @P4 SEL R10, R15, 0x1, !P2 ;  /* 0x000000010f0a4807 */ /* 0x000fe40005000000 */
[----:B------:R-:W-:Y:S02]  /*1fe0*/  @P2 SEL R13, R5, R13, P0 ;  /* 0x0000000d050d2207 */ /* 0x000fe40000000000 */
[----:B------:R-:W-:-:S02]  /*1ff0*/  SEL R3, R4, R11, !P4 ;  /* 0x0000000b04037207 */ /* 0x000fc40006000000 */
[----:B------:R-:W-:Y:S02]  /*2000*/  LOP3.LUT P5, RZ, R10, 0xff, RZ, 0xc0, !PT ;  /* 0x000000ff0aff7812 */ /* 0x000fe400078ac0ff */
[----:B------:R-:W-:Y:S02]  /*2010*/  SEL R5, R5, R13, !P4 ;  /* 0x0000000d05057207 */ /* 0x000fe40006000000 */
[----:B------:R-:W-:Y:S02]  /*2020*/  ISETP.LT.U32.AND P0, PT, R6, R3, PT ;  /* 0x000000030600720c */ /* 0x000fe40003f01070 */
        /* <DEDUP_REMOVED lines=16> */
.L_x_971:
        /* <DEDUP_REMOVED lines=36> */
.L_x_986:
[----:B------:R-:W-:Y:S05]  /*2370*/  BSYNC.RECONVERGENT B1 ;  /* 0x0000000000017941 */ /* 0x000fea0003800200 */
.L_x_985:
        /* <DEDUP_REMOVED lines=21> */
.L_x_988:
[----:B------:R-:W-:Y:S05]  /*24d0*/  BSYNC.RECONVERGENT B1 ;  /* 0x0000000000017941 */ /* 0x000fea0003800200 */
.L_x_987:
        /* <DEDUP_REMOVED lines=20> */
.L_x_990:
[----:B------:R-:W-:Y:S05]  /*2620*/  BSYNC.RECONVERGENT B1 ;  /* 0x0000000000017941 */ /* 0x000fea0003800200 */
.L_x_989:
        /* <DEDUP_REMOVED lines=20> */
.L_x_992:
[----:B------:R-:W-:Y:S05]  /*2770*/  BSYNC.RECONVERGENT B1 ;  /* 0x0000000000017941 */ /* 0x000fea0003800200 */
.L_x_991:
        /* <DEDUP_REMOVED lines=20> */
.L_x_994:
[----:B------:R-:W-:Y:S05]  /*28c0*/  BSYNC.RECONVERGENT B1 ;  /* 0x0000000000017941 */ /* 0x000fea0003800200 */
.L_x_993:
[----:B------:R-:W-:Y:S04]  /*28d0*/  BSSY.RECONVERGENT B1, `(.L_x_995) ;  /* 0x000000b000017945 */ /* 0x000fe80003800200 */
[----:B------:R-:W-:Y:S05]  /*28e0*/  @P1 BRA `(.L_x_996) ;  /* 0x0000000000241947 */ /* 0x000fea0003800000 */
[----:B0-----:R-:W0:Y:S01]  /*28f0*/  S2R R4, SR_CgaCtaId ;  /* 0x0000000000047919 */ /* 0x001e220000008800 */
[----:B------:R-:W-:Y:S01]  /*2900*/  MOV R3, 0x400 ;  /* 0x0000040000037802 */ /* 0x000fe20000000f00 */
[----:B------:R-:W-:Y:S01]  /*2910*/  IMAD.MOV.U32 R21, RZ, RZ, R27 ;  /* 0x000000ffff157224 */ /* 0x000fe200078e001b */
[----:B--234-:R-:W-:-:S04]  /*2920*/  SHF.R.U32.HI R2, RZ, 0x1, R11 ;  /* 0x00000001ff027819 */ /* 0x01cfc8000001160b */
[----:B------:R-:W-:Y:S02]  /*2930*/  LOP3.LUT R2, R2, 0x1f0, RZ, 0xc0, !PT ;  /* 0x000001f002027812 */ /* 0x000fe400078ec0ff */
[----:B0-----:R-:W-:-:S05]  /*2940*/  LEA R3, R4, R3, 0x18 ;  /* 0x0000000304037211 */ /* 0x001fca00078ec0ff */
[----:B------:R-:W-:-:S05]  /*2950*/  IMAD.IADD R3, R2, 0x1, R3 ;  /* 0x0000000102037824 */ /* 0x000fca00078e0203 */
[----:B------:R0:W-:Y:S04]  /*2960*/  STS.64 [R3+0x10], R20 ;  /* 0x0000101403007388 */ /* 0x0001e80000000a00 */
[----:B------:R0:W-:Y:S02]  /*2970*/  STS.U8 [R3+0x8], R28 ;  /* 0x0000081c03007388 */ /* 0x0001e40000000000 */
.L_x_996:
[----:B------:R-:W-:Y:S05]  /*2980*/  BSYNC.RECONVERGENT B1 ;  /* 0x0000000000017941 */ /* 0x000fea0003800200 */
.L_x_995:
[----:B------:R-:W-:Y:S01]  /*2990*/  BAR.SYNC.DEFER_BLOCKING 0x0 ;  /* 0x0000000000007b1d */ /* 0x000fe20000010000 */
[----:B------:R-:W-:-:S13]  /*29a0*/  ISETP.NE.AND P1, PT, R11, RZ, PT ;  /* 0x000000ff0b00720c */ /* 0x000fda0003f25270 */
[----:B------:R-:W-:Y:S05]  /*29b0*/  @P1 BRA `(.L_x_984) ;  /* 0x0000002c00f01947 */ /* 0x000fea0003800000 */
[----:B------:R-:W-:Y:S02]  /*29c0*/  UISETP.GE.U32.AND UP0, UPT, UR4, 0x21, UPT ;  /* 0x000000210400788c */ /* 0x000fe4000bf06070 */
[----:B------:R-:W-:Y:S02]  /*29d0*/  UISETP.GE.U32.AND UP1, UPT, UR4, 0x41, UPT ;  /* 0x000000410400788c */ /* 0x000fe4000bf26070 */
[----:B------:R-:W-:Y:S02]  /*29e0*/  UISETP.GE.U32.AND UP2, UPT, UR4, 0x61, UPT ;  /* 0x000000610400788c */ /* 0x000fe4000bf46070 */
[----:B------:R-:W-:Y:S02]  /*29f0*/  UISETP.GE.U32.AND UP3, UPT, UR4, 0x81, UPT ;  /* 0x000000810400788c */ /* 0x000fe4000bf66070 */
[----:B------:R-:W-:Y:S02]  /*2a00*/  UISETP.GE.U32.AND UP4, UPT, UR4, 0xa1, UPT ;  /* 0x000000a10400788c */ /* 0x000fe4000bf86070 */
[----:B------:R-:W-:-:S02]  /*2a10*/  UISETP.GE.U32.AND UP5, UPT, UR4, 0xc1, UPT ;  /* 0x000000c10400788c */ /* 0x000fc4000bfa6070 */
[----:B------:R-:W-:Y:S01]  /*2a20*/  UISETP.GE.U32.AND UP6, UPT, UR4, 0xe1, UPT ;  /* 0x000000e10400788c */ /* 0x000fe2000bfc6070 */
        /* <DEDUP_REMOVED lines=16> */
.L_x_997:
        /* <DEDUP_REMOVED lines=16> */
.L_x_998:
        /* <DEDUP_REMOVED lines=16> */
.L_x_999:
        /* <DEDUP_REMOVED lines=16> */
.L_x_1000:
        /* <DEDUP_REMOVED lines=16> */
.L_x_1001:
        /* <DEDUP_REMOVED lines=16> */
.L_x_1002:
        /* <DEDUP_REMOVED lines=17> */
.L_x_961:
        /* <DEDUP_REMOVED lines=15> */
[----:B------:R-:W-:Y:S01]  /*3230*/  UIADD3 UR5, UPT, UPT, UR4, -0x400, URZ ;  /* 0xfffffc0004057890 */ /* 0x000fe2000fffe0ff */
[----:B------:R-:W-:-:S03]  /*3240*/  IMAD.MOV.U32 R22, RZ, RZ, 0x400 ;  /* 0x00000400ff167424 */ /* 0x000fc600078e00ff */
[----:B------:R-:W-:Y:S01]  /*3250*/  UISETP.GE.U32.AND UP0, UPT, UR5, 0x400, UPT ;  /* 0x000004000500788c */ /* 0x000fe2000bf06070 */
[----:B---3--:R-:W-:Y:S01]  /*3260*/  ISETP.NE.AND P0, PT, R6, R7, PT ;  /* 0x000000070600720c */ /* 0x008fe20003f05270 */
[----:B------:R-:W-:-:S03]  /*3270*/  VIADD R6, R21, 0x200 ;  /* 0x0000020015067836 */ /* 0x000fc60000000000 */
[----:B------:R-:W-:Y:S02]  /*3280*/  SEL R20, R21, R20, P0 ;  /* 0x0000001415147207 */ /* 0x000fe40000000000 */
[----:B--2---:R-:W-:Y:S02]  /*3290*/  IADD3 R15, P1, PT, R6, UR6, RZ ;  /* 0x00000006060f7c10 */ /* 0x004fe4000ff3e0ff */
[----:B------:R-:W-:Y:S02]  /*32a0*/  IADD3 R20, P3, PT, R20, UR6, RZ ;  /* 0x0000000614147c10 */ /* 0x000fe4000ff7e0ff */
[----:B----4-:R-:W-:Y:S01]  /*32b0*/  ISETP.NE.AND P2, PT, R10, R11, PT ;  /* 0x0000000b0a00720c */ /* 0x010fe20003f45270 */
[----:B------:R-:W-:Y:S01]  /*32c0*/  IMAD.X R6, RZ, RZ, UR7, P1 ;  /* 0x00000007ff067e24 */ /* 0x000fe200088e06ff */
[C---:B------:R-:W-:Y:S01]  /*32d0*/  ISETP.LT.U32.AND P1, PT, R15.reuse, R20, PT ;  /* 0x000000140f00720c */ /* 0x040fe20003f21070 */
[----:B------:R-:W-:Y:S01]  /*32e0*/  IMAD.X R27, RZ, RZ, UR7, P3 ;  /* 0x00000007ff1b7e24 */ /* 0x000fe200098e06ff */
[----:B------:R-:W-:-:S02]  /*32f0*/  IADD3 R7, P3, PT, R15, 0x100, RZ ;  /* 0x000001000f077810 */ /* 0x000fc40007f7e0ff */
[----:B-----5:R-:W-:Y:S02]  /*3300*/  ISETP.NE.OR P0, PT, R8, R9, P0 ;  /* 0x000000090800720c */ /* 0x020fe40000705670 */
[----:B------:R-:W-:-:S05]  /*3310*/  ISETP.LT.AND.EX P1, PT, R6, R27, PT, P1 ;  /* 0x0000001b0600720c */ /* 0x000fca0003f21310 */
        /* <DEDUP_REMOVED lines=8> */
[----:B------:R-:W-:Y:S02]  /*33a0*/  ISETP.LT.AND.EX P1, PT, R6, R27, PT, P1 ;  /* 0x0000001b0600720c */ /* 0x000fe40003f21310 */
[----:B------:R-:W-:Y:S02]  /*33b0*/  ISETP.NE.OR P3, PT, R12, R13, P0 ;  /* 0x0000000d0c00720c */ /* 0x000fe40000765670 */
[----:B------:R-:W-:Y:S02]  /*33c0*/  @P2 SEL R20, R7, R20, P1 ;  /* 0x0000001407142207 */ /* 0x000fe40000800000 */
[----:B------:R-:W-:Y:S02]  /*33d0*/  @P2 SEL R27, R6, R27, P1 ;  /* 0x0000001b061b2207 */ /* 0x000fe40000800000 */
[----:B------:R-:W-:-:S02]  /*33e0*/  SEL R28, RZ, 0x1, !P3 ;  /* 0x00000001ff1c7807 */ /* 0x000fc40005800000 */
[----:B------:R-:W-:Y:S02]  /*33f0*/  SEL R20, R20, R7, P0 ;  /* 0x0000000714147207 */ /* 0x000fe40000000000 */
[----:B------:R-:W-:Y:S01]  /*3400*/  SEL R27, R27, R6, P0 ;  /* 0x000000061b1b7207 */ /* 0x000fe20000000000 */
[----:B------:R-:W-:Y:S06]  /*3410*/  BRA.U !UP0, `(.L_x_1003) ;  /* 0x0000000508107547 */ /* 0x000fec000b800000 */
[----:B------:R-:W-:Y:S01]  /*3420*/  IMAD.MOV.U32 R22, RZ, RZ, 0x400 ;  /* 0x00000400ff167424 */ /* 0x000fe200078e00ff */
[----:B------:R-:W0:Y:S01]  /*3430*/  LDCU UR4, c[0x0][0x3b0] ;  /* 0x00007600ff0477ac */ /* 0x000e220008000800 */
[----:B------:R-:W2:Y:S01]  /*3440*/  LDCU.64 UR6, c[0x0][0x3a0] ;  /* 0x00007400ff0677ac */ /* 0x000ea20008000a00 */
[----:B------:R-:W-:-:S04]  /*3450*/  NOP ;  /* 0x0000000000007918 */ /* 0x000fc80000000000 */
.L_x_1005:
[----:B------:R-:W-:-:S04]  /*3460*/  IMAD.WIDE.U32 R6, R22, 0x4, R2 ;  /* 0x0000000416067825 */ /* 0x000fc800078e0002 */
[----:B------:R-:W-:Y:S01]  /*3470*/  IMAD.WIDE.U32 R8, R22, 0x4, R4 ;  /* 0x0000000416087825 */ /* 0x000fe200078e0004 */
        /* <DEDUP_REMOVED lines=8> */
[----:B------:R-:W-:-:S02]  /*3500*/  LOP3.LUT P2, RZ, R28, 0xff, RZ, 0xc0, !PT ;  /* 0x000000ff1cff7812 */ /* 0x000fc4000784c0ff */
[----:B---3--:R-:W-:Y:S02]  /*3510*/  ISETP.NE.AND P3, PT, R10, R11, PT ;  /* 0x0000000b0a00720c */ /* 0x008fe40003f65270 */
[----:B--2---:R-:W-:Y:S02]  /*3520*/  IADD3 R10, P1, P4, R21, UR6, R22 ;  /* 0x00000006150a7c10 */ /* 0x004fe4000fc3e016 */
[----:B-1----:R-:W-:Y:S02]  /*3530*/  SEL R6, RZ, 0x1, !P3 ;  /* 0x00000001ff067807 */ /* 0x002fe40005800000 */
[C---:B------:R-:W-:Y:S02]  /*3540*/  ISETP.LT.U32.AND P0, PT, R10.reuse, R20, PT ;  /* 0x000000140a00720c */ /* 0x040fe40003f01070 */
[----:B------:R-:W-:Y:S02]  /*3550*/  IADD3.X R11, PT, PT, RZ, UR7, RZ, P1, P4 ;  /* 0x00000007ff0b7c10 */ /* 0x000fe40008fe84ff */
[----:B------:R-:W-:-:S02]  /*3560*/  IADD3 R7, P4, PT, R10, 0x100, RZ ;  /* 0x000001000a077810 */ /* 0x000fc40007f9e0ff */
[C---:B------:R-:W-:Y:S02]  /*3570*/  ISETP.LT.AND.EX P0, PT, R11.reuse, R27, PT, P0 ;  /* 0x0000001b0b00720c */ /* 0x040fe40003f01300 */
[----:B----4-:R-:W-:Y:S01]  /*3580*/  ISETP.NE.AND P1, PT, R12, R13, PT ;  /* 0x0000000d0c00720c */ /* 0x010fe20003f25270 */
[----:B0-----:R-:W-:Y:S01]  /*3590*/  IMAD.X R8, RZ, RZ, R11, P4 ;  /* 0x000000ffff087224 */ /* 0x001fe200020e060b */
[C---:B------:R-:W-:Y:S02]  /*35a0*/  @P3 SEL R20, R10.reuse, R20, P0 ;  /* 0x000000140a143207 */ /* 0x040fe40000000000 */
[----:B------:R-:W-:Y:S02]  /*35b0*/  @P3 SEL R27, R11, R27, P0 ;  /* 0x0000001b0b1b3207 */ /* 0x000fe40000000000 */
[----:B------:R-:W-:Y:S02]  /*35c0*/  SEL R20, R10, R20, !P2 ;  /* 0x000000140a147207 */ /* 0x000fe40005000000 */
[----:B------:R-:W-:-:S02]  /*35d0*/  @P2 SEL R6, R28, 0x1, !P3 ;  /* 0x000000011c062807 */ /* 0x000fc40005800000 */
[----:B------:R-:W-:Y:S02]  /*35e0*/  SEL R27, R11, R27, !P2 ;  /* 0x0000001b0b1b7207 */ /* 0x000fe40005000000 */
[CC--:B------:R-:W-:Y:S02]  /*35f0*/  ISETP.LT.U32.AND P0, PT, R7.reuse, R20.reuse, PT ;  /* 0x000000140700720c */ /* 0x0c0fe40003f01070 */
[----:B------:R-:W-:Y:S02]  /*3600*/  LOP3.LUT P3, RZ, R6, 0xff, RZ, 0xc0, !PT ;  /* 0x000000ff06ff7812 */ /* 0x000fe4000786c0ff */
[----:B------:R-:W-:Y:S02]  /*3610*/  ISETP.LT.AND.EX P0, PT, R8, R27, PT, P0 ;  /* 0x0000001b0800720c */ /* 0x000fe40003f01300 */
[----:B-----5:R-:W-:Y:S02]  /*3620*/  ISETP.NE.AND P2, PT, R14, R15, PT ;  /* 0x0000000f0e00720c */ /* 0x020fe40003f45270 */
[----:B------:R-:W-:-:S02]  /*3630*/  @P1 SEL R20, R7, R20, P0 ;  /* 0x0000001407141207 */ /* 0x000fc40000000000 */
[----:B------:R-:W-:Y:S02]  /*3640*/  @P1 SEL R27, R8, R27, P0 ;  /* 0x0000001b081b1207 */ /* 0x000fe40000000000 */
[----:B------:R-:W-:Y:S02]  /*3650*/  IADD3 R9, P0, PT, R10, 0x200, RZ ;  /* 0x000002000a097810 */ /* 0x000fe40007f1e0ff */
[----:B------:R-:W-:Y:S02]  /*3660*/  SEL R20, R7, R20, !P3 ;  /* 0x0000001407147207 */ /* 0x000fe40005800000 */
[----:B------:R-:W-:Y:S02]  /*3670*/  SEL R12, RZ, 0x1, !P1 ;  /* 0x00000001ff0c7807 */ /* 0x000fe40004800000 */
[----:B------:R-:W-:Y:S01]  /*3680*/  @P3 SEL R12, R6, 0x1, !P1 ;  /* 0x00000001060c3807 */ /* 0x000fe20004800000 */
[----:B------:R-:W-:Y:S01]  /*3690*/  IMAD.X R6, RZ, RZ, R11, P0 ;  /* 0x000000ffff067224 */ /* 0x000fe200000e060b */
[----:B------:R-:W-:-:S02]  /*36a0*/  SEL R27, R8, R27, !P3 ;  /* 0x0000001b081b7207 */ /* 0x000fc40005800000 */
[CC--:B------:R-:W-:Y:S02]  /*36b0*/  ISETP.LT.U32.AND P0, PT, R9.reuse, R20.reuse, PT ;  /* 0x000000140900720c */ /* 0x0c0fe40003f01070 */
[----:B------:R-:W-:Y:S02]  /*36c0*/  LOP3.LUT P4, RZ, R12, 0xff, RZ, 0xc0, !PT ;  /* 0x000000ff0cff7812 */ /* 0x000fe4000788c0ff */
[CC--:B------:R-:W-:Y:S02]  /*36d0*/  ISETP.LT.AND.EX P0, PT, R6.reuse, R27.reuse, PT, P0 ;  /* 0x0000001b0600720c */ /* 0x0c0fe40003f01300 */
[----:B------:R-:W-:Y:S02]  /*36e0*/  SEL R8, RZ, 0x1, !P2 ;  /* 0x00000001ff087807 */ /* 0x000fe40005000000 */
[----:B------:R-:W-:Y:S02]  /*36f0*/  @P2 SEL R20, R9, R20, P0 ;  /* 0x0000001409142207 */ /* 0x000fe40000000000 */
[----:B------:R-:W-:-:S02]  /*3700*/  @P2 SEL R27, R6, R27, P0 ;  /* 0x0000001b061b2207 */ /* 0x000fc40000000000 */
[----:B------:R-:W-:Y:S02]  /*3710*/  SEL R20, R9, R20, !P4 ;  /* 0x0000001409147207 */ /* 0x000fe40006000000 */
[----:B------:R-:W-:Y:S02]  /*3720*/  IADD3 R9, PT, PT, -R22, UR4, RZ ;  /* 0x0000000416097c10 */ /* 0x000fe4000fffe1ff */
[----:B------:R-:W-:Y:S02]  /*3730*/  IADD3 R7, P0, PT, R10, 0x300, RZ ;  /* 0x000003000a077810 */ /* 0x000fe40007f1e0ff */
[----:B------:R-:W-:Y:S02]  /*3740*/  ISETP.NE.AND P1, PT, R16, R17, PT ;  /* 0x000000111000720c */ /* 0x000fe40003f25270 */
[----:B------:R-:W-:Y:S02]  /*3750*/  @P4 SEL R8, R12, 0x1, !P2 ;  /* 0x000000010c084807 */ /* 0x000fe40005000000 */
[----:B------:R-:W-:-:S02]  /*3760*/  ISETP.GE.U32.AND P3, PT, R9, 0x400, PT ;  /* 0x000004000900780c */ /* 0x000fc40003f66070 */
[----:B------:R-:W-:Y:S01]  /*3770*/  SEL R27, R6, R27, !P4 ;  /* 0x0000001b061b7207 */ /* 0x000fe20006000000 */
[----:B------:R-:W-:Y:S01]  /*3780*/  IMAD.X R6, RZ, RZ, R11, P0 ;  /* 0x000000ffff067224 */ /* 0x000fe200000e060b */
[----:B------:R-:W-:Y:S02]  /*3790*/  LOP3.LUT P2, RZ, R8, 0xff, RZ, 0xc0, !PT ;  /* 0x000000ff08ff7812 */ /* 0x000fe4000784c0ff */
[----:B------:R-:W-:Y:S02]  /*37a0*/  ISETP.LT.U32.AND P0, PT, R7, R20, PT ;  /* 0x000000140700720c */ /* 0x000fe40003f01070 */
[----:B------:R-:W-:Y:S02]  /*37b0*/  SEL R28, RZ, 0x1, !P1 ;  /* 0x00000001ff1c7807 */ /* 0x000fe40004800000 */
[----:B------:R-:W-:-:S04]  /*37c0*/  ISETP.LT.AND.EX P0, PT, R6, R27, PT, P0 ;  /* 0x0000001b0600720c */ /* 0x000fc80003f01300 */
[C---:B------:R-:W-:Y:S02]  /*37d0*/  @P1 SEL R20, R7.reuse, R20, P0 ;  /* 0x0000001407141207 */ /* 0x040fe40000000000 */
[----:B------:R-:W-:Y:S02]  /*37e0*/  @P1 SEL R27, R6, R27, P0 ;  /* 0x0000001b061b1207 */ /* 0x000fe40000000000 */
[----:B------:R-:W-:Y:S02]  /*37f0*/  @P2 SEL R28, R8, 0x1, !P1 ;  /* 0x00000001081c2807 */ /* 0x000fe40004800000 */
[----:B------:R-:W-:Y:S02]  /*3800*/  SEL R20, R7, R20, !P2 ;  /* 0x0000001407147207 */ /* 0x000fe40005000000 */
[----:B------:R-:W-:Y:S01]  /*3810*/  SEL R27, R6, R27, !P2 ;  /* 0x0000001b061b7207 */ /* 0x000fe20005000000 */
[----:B------:R-:W-:Y:S06]  /*3820*/  @!P3 BRA `(.L_x_1004) ;  /* 0x000000140018b947 */ /* 0x000fec0003800000 */
[----:B------:R-:W-:-:S05]  /*3830*/  VIADD R22, R22, 0x400 ;  /* 0x0000040016167836 */ /* 0x000fca0000000000 */
[----:B------:R-:W-:-:S13]  /*3840*/  ISETP.GT.U32.AND P0, PT, R22, UR5, PT ;  /* 0x0000000516007c0c */ /* 0x000fda000bf04070 */
[----:B------:R-:W-:Y:S05]  /*3850*/  @!P0 BRA `(.L_x_1005) ;  /* 0xfffffffc00008947 */ /* 0x000fea000383ffff */
.L_x_1003:
[----:B------:R-:W-:Y:S01]  /*3860*/  IADD3 R2, PT, PT, -R22, UR4, RZ ;  /* 0x0000000416027c10 */ /* 0x000fe2000fffe1ff */
[----:B------:R-:W-:Y:S03]  /*3870*/  BSSY.RECONVERGENT B1, `(.L_x_1004) ;  /* 0x0000141000017945 */ /* 0x000fe60003800200 */
[----:B------:R-:W-:-:S04]  /*3880*/  ISETP.GE.AND P0, PT, R21, R2, PT ;  /* 0x000000021500720c */ /* 0x000fc80003f06270 */
[----:B------:R-:W-:-:S13]  /*3890*/  ISETP.GE.U32.OR P0, PT, R22, UR4, P0 ;  /* 0x0000000416007c0c */ /* 0x000fda0008706470 */
[----:B------:R-:W-:Y:S05]  /*38a0*/  @P0 BRA `(.L_x_1006) ;  /* 0x0000001000f40947 */ /* 0x000fea0003800000 */
[----:B------:R-:W-:Y:S01]  /*38b0*/  LOP3.LUT R23, RZ, R21, RZ, 0x33, !PT ;  /* 0x00000015ff177212 */ /* 0x000fe200078e33ff */
[----:B------:R-:W-:Y:S01]  /*38c0*/  BSSY.RECONVERGENT B2, `(.L_x_1007) ;  /* 0x00000a5000027945 */ /* 0x000fe20003800200 */
[----:B------:R-:W-:Y:S02]  /*38d0*/  IMAD.MOV.U32 R3, RZ, RZ, R21 ;  /* 0x000000ffff037224 */ /* 0x000fe400078e0015 */
[----:B------:R-:W-:-:S04]  /*38e0*/  IADD3 R23, PT, PT, -R22, UR4, R23 ;  /* 0x0000000416177c10 */ /* 0x000fc8000fffe117 */
[C---:B------:R-:W-:Y:S02]  /*38f0*/  ISETP.GE.U32.AND P0, PT, R23.reuse, 0x700, PT ;  /* 0x000007001700780c */ /* 0x040fe40003f06070 */
[----:B------:R-:W-:-:S04]  /*3900*/  LEA.HI R24, R23, 0x1, RZ, 0x18 ;  /* 0x0000000117187811 */ /* 0x000fc800078fc0ff */
[----:B------:R-:W-:-:S07]  /*3910*/  LOP3.LUT R34, R24, 0x7, RZ, 0xc0, !PT ;  /* 0x0000000718227812 */ /* 0x000fce00078ec0ff */
[----:B------:R-:W-:Y:S05]  /*3920*/  @!P0 BRA `(.L_x_1008) ;  /* 0x0000000800788947 */ /* 0x000fea0003800000 */
[----:B------:R-:W0:Y:S01]  /*3930*/  LDC.64 R4, c[0x0][0x380] ;  /* 0x0000e000ff047b82 */ /* 0x000e220000000a00 */
[----:B------:R-:W-:Y:S01]  /*3940*/  LOP3.LUT R29, R24, 0x1fffff8, RZ, 0xc0, !PT ;  /* 0x01fffff8181d7812 */ /* 0x000fe200078ec0ff */
[----:B------:R-:W-:Y:S01]  /*3950*/  BSSY.RECONVERGENT B3, `(.L_x_1009) ;  /* 0x000009a000037945 */ /* 0x000fe20003800200 */
[C---:B------:R-:W-:Y:S01]  /*3960*/  LOP3.LUT R26, R21.reuse, 0x400, RZ, 0xfc, !PT ;  /* 0x00000400151a7812 */ /* 0x040fe200078efcff */
[----:B------:R-:W-:Y:S02]  /*3970*/  IMAD.IADD R25, R21, 0x1, R22 ;  /* 0x0000000115197824 */ /* 0x000fe400078e0216 */
[----:B------:R-:W-:Y:S02]  /*3980*/  IMAD.MOV R29, RZ, RZ, -R29 ;  /* 0x000000ffff1d7224 */ /* 0x000fe400078e0a1d */
[----:B------:R-:W2:Y:S05]  /*3990*/  LDC.64 R2, c[0x0][0x388] ;  /* 0x0000e200ff027b82 */ /* 0x000eaa0000000a00 */
.L_x_1010:
[----:B0-----:R-:W-:-:S04]  /*39a0*/  IMAD.WIDE.U32 R6, R25, 0x4, R4 ;  /* 0x0000000419067825 */ /* 0x001fc800078e0004 */
[C---:B--2---:R-:W-:Y:S01]  /*39b0*/  IMAD.WIDE.U32 R8, R25.reuse, 0x4, R2 ;  /* 0x0000000419087825 */ /* 0x044fe200078e0002 */
[----:B------:R0:W2:Y:S04]  /*39c0*/  LDG.E R32, desc[UR8][R6.64] ;  /* 0x0000000806207981 */ /* 0x0000a8000c1e1900 */
[----:B------:R3:W2:Y:S01]  /*39d0*/  LDG.E R37, desc[UR8][R8.64] ;  /* 0x0000000808257981 */ /* 0x0006a2000c1e1900 */
[----:B------:R-:W-:-:S04]  /*39e0*/  VIADD R33, R25, 0x100 ;  /* 0x0000010019217836 */ /* 0x000fc80000000000 */
[----:B------:R-:W-:-:S04]  /*39f0*/  IMAD.WIDE.U32 R10, R33, 0x4, R4 ;  /* 0x00000004210a7825 */ /* 0x000fc800078e0004 */
[----:B------:R-:W-:Y:S01]  /*3a00*/  IMAD.WIDE.U32 R12, R33, 0x4, R2 ;  /* 0x00000004210c7825 */ /* 0x000fe200078e0002 */
[----:B------:R4:W5:Y:S04]  /*3a10*/  LDG.E R31, desc[UR8][R10.64] ;  /* 0x000000080a1f7981 */ /* 0x000968000c1e1900 */
[----:B------:R1:W5:Y:S01]  /*3a20*/  LDG.E R18, desc[UR8][R12.64] ;  /* 0x000000080c127981 */ /* 0x000362000c1e1900 */
[----:B------:R-:W-:-:S04]  /*3a30*/  VIADD R35, R25, 0x200 ;  /* 0x0000020019237836 */ /* 0x000fc80000000000 */
[----:B------:R-:W-:-:S04]  /*3a40*/  IMAD.WIDE.U32 R16, R35, 0x4, R4 ;  /* 0x0000000423107825 */ /* 0x000fc800078e0004 */
[----:B------:R-:W-:Y:S01]  /*3a50*/  IMAD.WIDE.U32 R14, R35, 0x4, R2 ;  /* 0x00000004230e7825 */ /* 0x000fe200078e0002 */
[----:B------:R-:W5:Y:S04]  /*3a60*/  LDG.E R30, desc[UR8][R16.64] ;  /* 0x00000008101e7981 */ /* 0x000f68000c1e1900 */
[----:B------:R1:W5:Y:S01]  /*3a70*/  LDG.E R39, desc[UR8][R14.64] ;  /* 0x000000080e277981 */ /* 0x000362000c1e1900 */
[----:B------:R-:W-:-:S04]  /*3a80*/  VIADD R19, R25, 0x300 ;  /* 0x0000030019137836 */ /* 0x000fc80000000000 */
[----:B0-----:R-:W-:-:S04]  /*3a90*/  IMAD.WIDE.U32 R6, R19, 0x4, R4 ;  /* 0x0000000413067825 */ /* 0x001fc800078e0004 */
[----:B---3--:R-:W-:Y:S01]  /*3aa0*/  IMAD.WIDE.U32 R8, R19, 0x4, R2 ;  /* 0x0000000413087825 */ /* 0x008fe200078e0002 */
[----:B------:R0:W3:Y:S04]  /*3ab0*/  LDG.E R36, desc[UR8][R6.64] ;  /* 0x0000000806247981 */ /* 0x0000e8000c1e1900 */
[----:B------:R0:W3:Y:S01]  /*3ac0*/  LDG.E R43, desc[UR8][R8.64] ;  /* 0x00000008082b7981 */ /* 0x0000e2000c1e1900 */
[----:B------:R-:W-:-:S04]  /*3ad0*/  VIADD R41, R25, 0x400 ;  /* 0x0000040019297836 */ /* 0x000fc80000000000 */
[----:B----4-:R-:W-:-:S04]  /*3ae0*/  IMAD.WIDE.U32 R10, R41, 0x4, R4 ;  /* 0x00000004290a7825 */ /* 0x010fc800078e0004 */
[----:B-1----:R-:W-:Y:S01]  /*3af0*/  IMAD.WIDE.U32 R12, R41, 0x4, R2 ;  /* 0x00000004290c7825 */ /* 0x002fe200078e0002 */
[----:B------:R1:W4:Y:S04]  /*3b00*/  LDG.E R38, desc[UR8][R10.64] ;  /* 0x000000080a267981 */ /* 0x000328000c1e1900 */
[----:B------:R1:W4:Y:S01]  /*3b10*/  LDG.E R45, desc[UR8][R12.64] ;  /* 0x000000080c2d7981 */ /* 0x000322000c1e1900 */
[----:B------:R-:W-:-:S04]  /*3b20*/  VIADD R40, R25, 0x500 ;  /* 0x0000050019287836 */ /* 0x000fc80000000000 */
[----:B------:R-:W-:-:S04]  /*3b30*/  IMAD.WIDE.U32 R14, R40, 0x4, R4 ;  /* 0x00000004280e7825 */ /* 0x000fc800078e0004 */
[----:B------:R-:W-:Y:S02]  /*3b40*/  IMAD.WIDE.U32 R16, R40, 0x4, R2 ;  /* 0x0000000428107825 */ /* 0x000fe400078e0002 */
[----:B------:R1:W4:Y:S04]  /*3b50*/  LDG.E R14, desc[UR8][R14.64] ;  /* 0x000000080e0e7981 */ /* 0x000328000c1e1900 */
[----:B------:R-:W4:Y:S01]  /*3b60*/  LDG.E R17, desc[UR8][R16.64] ;  /* 0x0000000810117981 */ /* 0x000f22000c1e1900 */
[----:B------:R-:W-:-:S04]  /*3b70*/  VIADD R42, R25, 0x600 ;  /* 0x00000600192a7836 */ /* 0x000fc80000000000 */
[----:B0-----:R-:W-:-:S04]  /*3b80*/  IMAD.WIDE.U32 R6, R42, 0x4, R4 ;  /* 0x000000042a067825 */ /* 0x001fc800078e0004 */
[----:B------:R-:W-:Y:S02]  /*3b90*/  IMAD.WIDE.U32 R8, R42, 0x4, R2 ;  /* 0x000000042a087825 */ /* 0x000fe400078e0002 */
[----:B------:R-:W4:Y:S04]  /*3ba0*/  LDG.E R6, desc[UR8][R6.64] ;  /* 0x0000000806067981 */ /* 0x000f28000c1e1900 */
[----:B------:R0:W4:Y:S01]  /*3bb0*/  LDG.E R9, desc[UR8][R8.64] ;  /* 0x0000000808097981 */ /* 0x000122000c1e1900 */
[----:B------:R-:W-:-:S04]  /*3bc0*/  VIADD R44, R25, 0x700 ;  /* 0x00000700192c7836 */ /* 0x000fc80000000000 */
[----:B-1----:R-:W-:-:S04]  /*3bd0*/  IMAD.WIDE.U32 R10, R44, 0x4, R4 ;  /* 0x000000042c0a7825 */ /* 0x002fc800078e0004 */
[----:B------:R-:W-:Y:S02]  /*3be0*/  IMAD.WIDE.U32 R12, R44, 0x4, R2 ;  /* 0x000000042c0c7825 */ /* 0x000fe400078e0002 */
[----:B------:R1:W4:Y:S04]  /*3bf0*/  LDG.E R10, desc[UR8][R10.64] ;  /* 0x000000080a0a7981 */ /* 0x000328000c1e1900 */
[----:B------:R1:W4:Y:S01]  /*3c00*/  LDG.E R13, desc[UR8][R12.64] ;  /* 0x000000080c0d7981 */ /* 0x000322000c1e1900 */
[----:B------:R-:W-:Y:S01]  /*3c10*/  LOP3.LUT P3, RZ, R28, 0xff, RZ, 0xc0, !PT ;  /* 0x000000ff1cff7812 */ /* 0x000fe2000786c0ff */
[----:B------:R-:W-:Y:S01]  /*3c20*/  VIADD R29, R29, 0x8 ;  /* 0x000000081d1d7836 */ /* 0x000fe20000000000 */
[----:B------:R-:W-:Y:S01]  /*3c30*/  IADD3 R15, P2, PT, R25, UR6, RZ ;  /* 0x00000006190f7c10 */ /* 0x000fe2000ff5e0ff */
[----:B------:R-:W-:-:S02]  /*3c40*/  VIADD R26, R26, 0x800 ;  /* 0x000008001a1a7836 */ /* 0x000fc40000000000 */
[----:B------:R-:W-:Y:S02]  /*3c50*/  VIADD R25, R25, 0x800 ;  /* 0x0000080019197836 */ /* 0x000fe40000000000 */
[----:B0-----:R-:W-:Y:S01]  /*3c60*/  IMAD.X R8, RZ, RZ, UR7, P2 ;  /* 0x00000007ff087e24 */ /* 0x001fe200090e06ff */
[CC--:B--2---:R-:W-:Y:S02]  /*3c70*/  ISETP.NE.AND P0, PT, R32.reuse, R37.reuse, PT ;  /* 0x000000252000720c */ /* 0x0c4fe40003f05270 */
[----:B------:R-:W-:-:S03]  /*3c80*/  ISETP.NE.AND P1, PT, R32, R37, P3 ;  /* 0x000000252000720c */ /* 0x000fc60001f25270 */
[----:B------:R-:W-:Y:S02]  /*3c90*/  @!P3 SEL R28, RZ, 0x1, !P0 ;  /* 0x00000001ff1cb807 */ /* 0x000fe40004000000 */
[----:B------:R-:W-:Y:S02]  /*3ca0*/  ISETP.LT.U32.AND P0, PT, R15, R20, PT ;  /* 0x000000140f00720c */ /* 0x000fe40003f01070 */
[----:B------:R-:W-:Y:S02]  /*3cb0*/  SEL R7, R28, 0x1, !P1 ;  /* 0x000000011c077807 */ /* 0x000fe40004800000 */
[----:B------:R-:W-:Y:S02]  /*3cc0*/  ISETP.LT.AND.EX P0, PT, R8, R27, PT, P0 ;  /* 0x0000001b0800720c */ /* 0x000fe40003f01300 */
[----:B------:R-:W-:Y:S02]  /*3cd0*/  LOP3.LUT P2, RZ, R7, 0xff, RZ, 0xc0, !PT ;  /* 0x000000ff07ff7812 */ /* 0x000fe4000784c0ff */
[----:B-----5:R-:W-:-:S02]  /*3ce0*/  ISETP.NE.AND P5, PT, R31, R18, PT ;  /* 0x000000121f00720c */ /* 0x020fc40003fa5270 */
[----:B------:R-:W-:Y:S02]  /*3cf0*/  ISETP.NE.AND P4, PT, R31, R18, P2 ;  /* 0x000000121f00720c */ /* 0x000fe40001785270 */
[CC--:B------:R-:W-:Y:S02]  /*3d00*/  SEL R16, R15.reuse, R20.reuse, P0 ;  /* 0x000000140f107207 */ /* 0x0c0fe40000000000 */
[CC--:B-1----:R-:W-:Y:S02]  /*3d10*/  SEL R11, R8.reuse, R27.reuse, P0 ;  /* 0x0000001b080b7207 */ /* 0x0c2fe40000000000 */
[----:B------:R-:W-:Y:S02]  /*3d20*/  @!P1 SEL R16, R15, R20, !P3 ;  /* 0x000000140f109207 */ /* 0x000fe40005800000 */
[----:B------:R-:W-:Y:S02]  /*3d30*/  @!P1 SEL R11, R8, R27, !P3 ;  /* 0x0000001b080b9207 */ /* 0x000fe40005800000 */
[----:B------:R-:W-:-:S02]  /*3d40*/  @!P2 SEL R7, RZ, 0x1, !P5 ;  /* 0x00000001ff07a807 */ /* 0x000fc40006800000 */
[----:B------:R-:W-:Y:S02]  /*3d50*/  IADD3 R33, P0, PT, R33, UR6, RZ ;  /* 0x0000000621217c10 */ /* 0x000fe4000ff1e0ff */
[----:B------:R-:W-:Y:S02]  /*3d60*/  SEL R7, R7, 0x1, !P4 ;  /* 0x0000000107077807 */ /* 0x000fe40006000000 */
[CC--:B------:R-:W-:Y:S01]  /*3d70*/  ISETP.NE.AND P5, PT, R30.reuse, R39.reuse, PT ;  /* 0x000000271e00720c */ /* 0x0c0fe20003fa5270 */
[----:B------:R-:W-:Y:S01]  /*3d80*/  IMAD.X R8, RZ, RZ, UR7, P0 ;  /* 0x00000007ff087e24 */ /* 0x000fe200080e06ff */
        /* <DEDUP_REMOVED lines=11> */
[----:B------:R-:W-:Y:S02]  /*3e40*/  IADD3 R35, P0, PT, R35, UR6, RZ ;  /* 0x0000000623237c10 */ /* 0x000fe4000ff1e0ff */
[CC--:B---3--:R-:W-:Y:S02]  /*3e50*/  ISETP.NE.AND P5, PT, R36.reuse, R43.reuse, PT ;  /* 0x0000002b2400720c */ /* 0x0c8fe40003fa5270 */
[----:B------:R-:W-:Y:S01]  /*3e60*/  ISETP.NE.AND P4, PT, R36, R43, P2 ;  /* 0x0000002b2400720c */ /* 0x000fe20001785270 */
[----:B------:R-:W-:Y:S01]  /*3e70*/  IMAD.X R8, RZ, RZ, UR7, P0 ;  /* 0x00000007ff087e24 */ /* 0x000fe200080e06ff */
[----:B------:R-:W-:-:S04]  /*3e80*/  ISETP.LT.U32.AND P0, PT, R35, R12, PT ;  /* 0x0000000c2300720c */ /* 0x000fc80003f01070 */
[CC--:B------:R-:W-:Y:S02]  /*3e90*/  ISETP.LT.AND.EX P0, PT, R8.reuse, R15.reuse, PT, P0 ;  /* 0x0000000f0800720c */ /* 0x0c0fe40003f01300 */
[----:B------:R-:W-:Y:S02]  /*3ea0*/  @!P2 SEL R7, RZ, 0x1, !P5 ;  /* 0x00000001ff07a807 */ /* 0x000fe40006800000 */
[-C--:B------:R-:W-:Y:S02]  /*3eb0*/  SEL R16, R35, R12.reuse, P0 ;  /* 0x0000000c23107207 */ /* 0x080fe40000000000 */
[----:B------:R-:W-:Y:S02]  /*3ec0*/  SEL R7, R7, 0x1, !P4 ;  /* 0x0000000107077807 */ /* 0x000fe40006000000 */
[----:B------:R-:W-:Y:S02]  /*3ed0*/  SEL R11, R8, R15, P0 ;  /* 0x0000000f080b7207 */ /* 0x000fe40000000000 */
[----:B------:R-:W-:-:S02]  /*3ee0*/  @!P3 SEL R16, R35, R12, !P1 ;  /* 0x0000000c2310b207 */ /* 0x000fc40004800000 */
[----:B------:R-:W-:Y:S02]  /*3ef0*/  @!P3 SEL R11, R8, R15, !P1 ;  /* 0x0000000f080bb207 */ /* 0x000fe40004800000 */
[----:B------:R-:W-:Y:S02]  /*3f00*/  IADD3 R19, P0, PT, R19, UR6, RZ ;  /* 0x0000000613137c10 */ /* 0x000fe4000ff1e0ff */
[----:B------:R-:W-:Y:S02]  /*3f10*/  LOP3.LUT P1, RZ, R7, 0xff, RZ, 0xc0, !PT ;  /* 0x000000ff07ff7812 */ /* 0x000fe4000782c0ff */
[CC--:B----4-:R-:W-:Y:S01]  /*3f20*/  ISETP.NE.AND P5, PT, R38.reuse, R45.reuse, PT ;  /* 0x0000002d2600720c */ /* 0x0d0fe20003fa5270 */
[----:B------:R-:W-:Y:S01]  /*3f30*/  IMAD.X R8, RZ, RZ, UR7, P0 ;  /* 0x00000007ff087e24 */ /* 0x000fe200080e06ff */
[----:B------:R-:W-:Y:S02]  /*3f40*/  ISETP.LT.U32.AND P0, PT, R19, R16, PT ;  /* 0x000000101300720c */ /* 0x000fe40003f01070 */
[----:B------:R-:W-:-:S02]  /*3f50*/  ISETP.NE.AND P3, PT, R38, R45, P1 ;  /* 0x0000002d2600720c */ /* 0x000fc40000f65270 */
[----:B------:R-:W-:-:S04]  /*3f60*/  ISETP.LT.AND.EX P0, PT, R8, R11, PT, P0 ;  /* 0x0000000b0800720c */ /* 0x000fc80003f01300 */
[-C--:B------:R-:W-:Y:S02]  /*3f70*/  SEL R12, R19, R16.reuse, P0 ;  /* 0x00000010130c7207 */ /* 0x080fe40000000000 */
[----:B------:R-:W-:Y:S02]  /*3f80*/  @!P1 SEL R7, RZ, 0x1, !P5 ;  /* 0x00000001ff079807 */ /* 0x000fe40006800000 */
[----:B------:R-:W-:Y:S02]  /*3f90*/  SEL R15, R8, R11, P0 ;  /* 0x0000000b080f7207 */ /* 0x000fe40000000000 */
[----:B------:R-:W-:Y:S02]  /*3fa0*/  IADD3 R41, P0, PT, R41, UR6, RZ ;  /* 0x0000000629297c10 */ /* 0x000fe4000ff1e0ff */
[----:B------:R-:W-:Y:S02]  /*3fb0*/  @!P4 SEL R12, R19, R16, !P2 ;  /* 0x00000010130cc207 */ /* 0x000fe40005000000 */
[----:B------:R-:W-:-:S02]  /*3fc0*/  SEL R7, R7, 0x1, !P3 ;  /* 0x0000000107077807 */ /* 0x000fc40005800000 */
[----:B------:R-:W-:Y:S01]  /*3fd0*/  @!P4 SEL R15, R8, R11, !P2 ;  /* 0x0000000b080fc207 */ /* 0x000fe20005000000 */
[----:B------:R-:W-:Y:S01]  /*3fe0*/  IMAD.X R8, RZ, RZ, UR7, P0 ;  /* 0x00000007ff087e24 */ /* 0x000fe200080e06ff */
[-C--:B------:R-:W-:Y:S02]  /*3ff0*/  ISETP.LT.U32.AND P0, PT, R41, R12.reuse, PT ;  /* 0x0000000c2900720c */ /* 0x080fe40003f01070 */
[----:B------:R-:W-:Y:S02]  /*4000*/  LOP3.LUT P2, RZ, R7, 0xff, RZ, 0xc0, !PT ;  /* 0x000000ff07ff7812 */ /* 0x000fe4000784c0ff */
[----:B------:R-:W-:Y:S02]  /*4010*/  ISETP.LT.AND.EX P0, PT, R8, R15, PT, P0 ;  /* 0x0000000f0800720c */ /* 0x000fe40003f01300 */
[----:B------:R-:W-:Y:S02]  /*4020*/  IADD3 R40, P4, PT, R40, UR6, RZ ;  /* 0x0000000628287c10 */ /* 0x000fe4000ff9e0ff */
[----:B------:R-:W-:-:S02]  /*4030*/  SEL R11, R41, R12, P0 ;  /* 0x0000000c290b7207 */ /* 0x000fc40000000000 */
[----:B------:R-:W-:Y:S02]  /*4040*/  SEL R19, R8, R15, P0 ;  /* 0x0000000f08137207 */ /* 0x000fe40000000000 */
[----:B------:R-:W-:Y:S02]  /*4050*/  ISETP.NE.AND P0, PT, R14, R17, PT ;  /* 0x000000110e00720c */ /* 0x000fe40003f05270 */
[----:B------:R-:W-:Y:S02]  /*4060*/  @!P3 SEL R11, R41, R12, !P1 ;  /* 0x0000000c290bb207 */ /* 0x000fe40004800000 */
[----:B------:R-:W-:Y:S01]  /*4070*/  @!P3 SEL R19, R8, R15, !P1 ;  /* 0x0000000f0813b207 */ /* 0x000fe20004800000 */
[----:B------:R-:W-:Y:S01]  /*4080*/  IMAD.X R8, RZ, RZ, UR7, P4 ;  /* 0x00000007ff087e24 */ /* 0x000fe2000a0e06ff */
[----:B------:R-:W-:Y:S02]  /*4090*/  ISETP.NE.AND P3, PT, R14, R17, P2 ;  /* 0x000000110e00720c */ /* 0x000fe40001765270 */
[----:B------:R-:W-:-:S02]  /*40a0*/  @!P2 SEL R7, RZ, 0x1, !P0 ;  /* 0x00000001ff07a807 */ /* 0x000fc40004000000 */
[----:B------:R-:W-:Y:S02]  /*40b0*/  ISETP.LT.U32.AND P0, PT, R40, R11, PT ;  /* 0x0000000b2800720c */ /* 0x000fe40003f01070 */
[----:B------:R-:W-:Y:S02]  /*40c0*/  SEL R7, R7, 0x1, !P3 ;  /* 0x0000000107077807 */ /* 0x000fe40005800000 */
[----:B------:R-:W-:Y:S02]  /*40d0*/  ISETP.LT.AND.EX P0, PT, R8, R19, PT, P0 ;  /* 0x000000130800720c */ /* 0x000fe40003f01300 */
[----:B------:R-:W-:Y:S02]  /*40e0*/  LOP3.LUT P1, RZ, R7, 0xff, RZ, 0xc0, !PT ;  /* 0x000000ff07ff7812 */ /* 0x000fe4000782c0ff */
[----:B------:R-:W-:Y:S02]  /*40f0*/  SEL R15, R40, R11, P0 ;  /* 0x0000000b280f7207 */ /* 0x000fe40000000000 */
[----:B------:R-:W-:-:S02]  /*4100*/  SEL R17, R8, R19, P0 ;  /* 0x0000001308117207 */ /* 0x000fc40000000000 */
[----:B------:R-:W-:Y:S02]  /*4110*/  IADD3 R42, P0, PT, R42, UR6, RZ ;  /* 0x000000062a2a7c10 */ /* 0x000fe4000ff1e0ff */
[----:B------:R-:W-:Y:S02]  /*4120*/  @!P3 SEL R15, R40, R11, !P2 ;  /* 0x0000000b280fb207 */ /* 0x000fe40005000000 */
[----:B------:R-:W-:Y:S02]  /*4130*/  @!P3 SEL R17, R8, R19, !P2 ;  /* 0x000000130811b207 */ /* 0x000fe40005000000 */
[CC--:B------:R-:W-:Y:S02]  /*4140*/  ISETP.NE.AND P2, PT, R6.reuse, R9.reuse, PT ;  /* 0x000000090600720c */ /* 0x0c0fe40003f45270 */
[----:B------:R-:W-:Y:S01]  /*4150*/  ISETP.NE.AND P3, PT, R6, R9, P1 ;  /* 0x000000090600720c */ /* 0x000fe20000f65270 */
[----:B------:R-:W-:Y:S01]  /*4160*/  IMAD.X R6, RZ, RZ, UR7, P0 ;  /* 0x00000007ff067e24 */ /* 0x000fe200080e06ff */
[----:B------:R-:W-:-:S02]  /*4170*/  ISETP.LT.U32.AND P0, PT, R42, R15, PT ;  /* 0x0000000f2a00720c */ /* 0x000fc40003f01070 */
[----:B------:R-:W-:Y:S02]  /*4180*/  @!P1 SEL R7, RZ, 0x1, !P2 ;  /* 0x00000001ff079807 */ /* 0x000fe40005000000 */
[----:B------:R-:W-:Y:S02]  /*4190*/  ISETP.LT.AND.EX P0, PT, R6, R17, PT, P0 ;  /* 0x000000110600720c */ /* 0x000fe40003f01300 */
[----:B------:R-:W-:Y:S02]  /*41a0*/  SEL R7, R7, 0x1, !P3 ;  /* 0x0000000107077807 */ /* 0x000fe40005800000 */
[----:B------:R-:W-:Y:S02]  /*41b0*/  SEL R9, R42, R15, P0 ;  /* 0x0000000f2a097207 */ /* 0x000fe40000000000 */
[----:B------:R-:W-:Y:S02]  /*41c0*/  SEL R11, R6, R17, P0 ;  /* 0x00000011060b7207 */ /* 0x000fe40000000000 */
[----:B------:R-:W-:-:S02]  /*41d0*/  IADD3 R44, P0, PT, R44, UR6, RZ ;  /* 0x000000062c2c7c10 */ /* 0x000fc4000ff1e0ff */
[----:B------:R-:W-:Y:S02]  /*41e0*/  @!P3 SEL R9, R42, R15, !P1 ;  /* 0x0000000f2a09b207 */ /* 0x000fe40004800000 */
[----:B------:R-:W-:Y:S01]  /*41f0*/  @!P3 SEL R11, R6, R17, !P1 ;  /* 0x00000011060bb207 */ /* 0x000fe20004800000 */
[----:B------:R-:W-:Y:S01]  /*4200*/  IMAD.X R6, RZ, RZ, UR7, P0 ;  /* 0x00000007ff067e24 */ /* 0x000fe200080e06ff */
[----:B------:R-:W-:Y:S02]  /*4210*/  ISETP.LT.U32.AND P0, PT, R44, R9, PT ;  /* 0x000000092c00720c */ /* 0x000fe40003f01070 */
[----:B------:R-:W-:Y:S02]  /*4220*/  LOP3.LUT P2, RZ, R7, 0xff, RZ, 0xc0, !PT ;  /* 0x000000ff07ff7812 */ /* 0x000fe4000784c0ff */
[----:B------:R-:W-:Y:S02]  /*4230*/  ISETP.LT.AND.EX P0, PT, R6, R11, PT, P0 ;  /* 0x0000000b0600720c */ /* 0x000fe40003f01300 */
[----:B------:R-:W-:-:S02]  /*4240*/  ISETP.NE.AND P3, PT, R10, R13, P2 ;  /* 0x0000000d0a00720c */ /* 0x000fc40001765270 */
[----:B------:R-:W-:Y:S02]  /*4250*/  SEL R20, R44, R9, P0 ;  /* 0x000000092c147207 */ /* 0x000fe40000000000 */
[----:B------:R-:W-:Y:S02]  /*4260*/  SEL R27, R6, R11, P0 ;  /* 0x0000000b061b7207 */ /* 0x000fe40000000000 */
[----:B------:R-:W-:Y:S02]  /*4270*/  ISETP.NE.AND P0, PT, R29, RZ, PT ;  /* 0x000000ff1d00720c */ /* 0x000fe40003f05270 */
[----:B------:R-:W-:-:S04]  /*4280*/  ISETP.NE.AND P1, PT, R10, R13, PT ;  /* 0x0000000d0a00720c */ /* 0x000fc80003f25270 */
[----:B------:R-:W-:Y:S02]  /*4290*/  @!P2 SEL R7, RZ, 0x1, !P1 ;  /* 0x00000001ff07a807 */ /* 0x000fe40004800000 */
[----:B------:R-:W-:Y:S02]  /*42a0*/  @!P3 SEL R20, R44, R9, !P2 ;  /* 0x000000092c14b207 */ /* 0x000fe40005000000 */
[----:B------:R-:W-:Y:S02]  /*42b0*/  SEL R7, R7, 0x1, !P3 ;  /* 0x0000000107077807 */ /* 0x000fe40005800000 */
[----:B------:R-:W-:Y:S02]  /*42c0*/  @!P3 SEL R27, R6, R11, !P2 ;  /* 0x0000000b061bb207 */ /* 0x000fe40005000000 */
[----:B------:R-:W-:Y:S01]  /*42d0*/  PRMT R28, R7, 0x7610, R28 ;  /* 0x00007610071c7816 */ /* 0x000fe2000000001c */
[----:B------:R-:W-:Y:S06]  /*42e0*/  @P0 BRA `(.L_x_1010) ;  /* 0xfffffff400ac0947 */ /* 0x000fec000383ffff */
[----:B------:R-:W-:Y:S05]  /*42f0*/  BSYNC.RECONVERGENT B3 ;  /* 0x0000000000037941 */ /* 0x000fea0003800200 */
.L_x_1009:
[----:B------:R-:W-:-:S07]  /*4300*/  VIADD R3, R26, 0xfffffc00 ;  /* 0xfffffc001a037836 */ /* 0x000fce0000000000 */
.L_x_1008:
[----:B------:R-:W-:Y:S05]  /*4310*/  BSYNC.RECONVERGENT B2 ;  /* 0x0000000000027941 */ /* 0x000fea0003800200 */
.L_x_1007:
        /* <DEDUP_REMOVED lines=8> */
[----:B------:R-:W2:Y:S01]  /*43a0*/  LDC.64 R4, c[0x0][0x388] ;  /* 0x0000e200ff047b82 */ /* 0x000ea20000000a00 */
[----:B0-----:R-:W-:-:S06]  /*43b0*/  IMAD.WIDE.U32 R8, R25, 0x4, R6 ;  /* 0x0000000419087825 */ /* 0x001fcc00078e0006 */
[----:B------:R0:W3:Y:S01]  /*43c0*/  LDG.E R8, desc[UR8][R8.64] ;  /* 0x0000000808087981 */ /* 0x0000e2000c1e1900 */
[----:B--2---:R-:W-:-:S06]  /*43d0*/  IMAD.WIDE.U32 R10, R25, 0x4, R4 ;  /* 0x00000004190a7825 */ /* 0x004fcc00078e0004 */
[----:B------:R-:W3:Y:S01]  /*43e0*/  LDG.E R11, desc[UR8][R10.64] ;  /* 0x000000080a0b7981 */ /* 0x000ee2000c1e1900 */
[----:B------:R-:W-:-:S04]  /*43f0*/  VIADD R29, R25, 0x100 ;  /* 0x00000100191d7836 */ /* 0x000fc80000000000 */
[----:B------:R-:W-:-:S04]  /*4400*/  IMAD.WIDE.U32 R12, R29, 0x4, R6 ;  /* 0x000000041d0c7825 */ /* 0x000fc800078e0006 */
[----:B------:R-:W-:Y:S02]  /*4410*/  IMAD.WIDE.U32 R14, R29, 0x4, R4 ;  /* 0x000000041d0e7825 */ /* 0x000fe400078e0004 */
[----:B------:R-:W2:Y:S04]  /*4420*/  LDG.E R12, desc[UR8][R12.64] ;  /* 0x000000080c0c7981 */ /* 0x000ea8000c1e1900 */
[----:B------:R-:W2:Y:S01]  /*4430*/  LDG.E R15, desc[UR8][R14.64] ;  /* 0x000000080e0f7981 */ /* 0x000ea2000c1e1900 */
[----:B------:R-:W-:-:S04]  /*4440*/  VIADD R31, R25, 0x200 ;  /* 0x00000200191f7836 */ /* 0x000fc80000000000 */
[----:B------:R-:W-:-:S04]  /*4450*/  IMAD.WIDE.U32 R16, R31, 0x4, R6 ;  /* 0x000000041f107825 */ /* 0x000fc800078e0006 */
[----:B------:R-:W-:Y:S02]  /*4460*/  IMAD.WIDE.U32 R18, R31, 0x4, R4 ;  /* 0x000000041f127825 */ /* 0x000fe400078e0004 */
[----:B------:R-:W4:Y:S04]  /*4470*/  LDG.E R16, desc[UR8][R16.64] ;  /* 0x0000000810107981 */ /* 0x000f28000c1e1900 */
[----:B------:R-:W4:Y:S01]  /*4480*/  LDG.E R19, desc[UR8][R18.64] ;  /* 0x0000000812137981 */ /* 0x000f22000c1e1900 */
[----:B0-----:R-:W-:-:S04]  /*4490*/  VIADD R9, R25, 0x300 ;  /* 0x0000030019097836 */ /* 0x001fc80000000000 */
[----:B------:R-:W-:-:S04]  /*44a0*/  IMAD.WIDE.U32 R6, R9, 0x4, R6 ;  /* 0x0000000409067825 */ /* 0x000fc800078e0006 */
[----:B------:R-:W-:Y:S02]  /*44b0*/  IMAD.WIDE.U32 R4, R9, 0x4, R4 ;  /* 0x0000000409047825 */ /* 0x000fe400078e0004 */
[----:B------:R-:W5:Y:S04]  /*44c0*/  LDG.E R6, desc[UR8][R6.64] ;  /* 0x0000000806067981 */ /* 0x000f68000c1e1900 */
[----:B------:R0:W5:Y:S01]  /*44d0*/  LDG.E R5, desc[UR8][R4.64] ;  /* 0x0000000804057981 */ /* 0x000162000c1e1900 */
[----:B------:R-:W-:Y:S02]  /*44e0*/  LOP3.LUT P3, RZ, R28, 0xff, RZ, 0xc0, !PT ;  /* 0x000000ff1cff7812 */ /* 0x000fe4000786c0ff */
[----:B------:R-:W-:-:S05]  /*44f0*/  IADD3 R25, P2, PT, R25, UR6, RZ ;  /* 0x0000000619197c10 */ /* 0x000fca000ff5e0ff */
[----:B------:R-:W-:Y:S01]  /*4500*/  IMAD.X R2, RZ, RZ, UR7, P2 ;  /* 0x00000007ff027e24 */ /* 0x000fe200090e06ff */
        /* <DEDUP_REMOVED lines=9> */
[CC--:B0-----:R-:W-:Y:S02]  /*45a0*/  SEL R4, R25.reuse, R20.reuse, P0 ;  /* 0x0000001419047207 */ /* 0x0c1fe40000000000 */
[----:B------:R-:W-:Y:S02]  /*45b0*/  SEL R7, R2, R27, P0 ;  /* 0x0000001b02077207 */ /* 0x000fe40000000000 */
        /* <DEDUP_REMOVED lines=28> */
[----:B-----5:R-:W-:Y:S01]  /*4780*/  ISETP.NE.AND P4, PT, R6, R5, P2 ;  /* 0x000000050600720c */ /* 0x020fe20001785270 */
[----:B------:R-:W-:Y:S01]  /*4790*/  IMAD.X R2, RZ, RZ, UR7, P5 ;  /* 0x00000007ff027e24 */ /* 0x000fe2000a8e06ff */
        /* <DEDUP_REMOVED lines=9> */
.L_x_1012:
[----:B------:R-:W-:Y:S05]  /*4830*/  BSYNC.RECONVERGENT B2 ;  /* 0x0000000000027941 */ /* 0x000fea0003800200 */
.L_x_1011:
[----:B------:R-:W-:Y:S05]  /*4840*/  @!P1 BRA `(.L_x_1006) ;  /* 0x00000004000c9947 */ /* 0x000fea0003800000 */
[----:B------:R-:W-:Y:S01]  /*4850*/  ISETP.NE.AND P0, PT, R24, 0x1, PT ;  /* 0x000000011800780c */ /* 0x000fe20003f05270 */
[----:B------:R-:W-:Y:S01]  /*4860*/  BSSY.RECONVERGENT B2, `(.L_x_1013) ;  /* 0x000002a000027945 */ /* 0x000fe20003800200 */
[----:B------:R-:W-:-:S11]  /*4870*/  LOP3.LUT P1, RZ, R23, 0x100, RZ, 0xc0, !PT ;  /* 0x0000010017ff7812 */ /* 0x000fd6000782c0ff */
[----:B------:R-:W-:Y:S05]  /*4880*/  @!P0 BRA `(.L_x_1014) ;  /* 0x00000000009c8947 */ /* 0x000fea0003800000 */
[----:B------:R-:W0:Y:S01]  /*4890*/  LDC.64 R4, c[0x0][0x380] ;  /* 0x0000e000ff047b82 */ /* 0x000e220000000a00 */
[----:B------:R-:W-:-:S07]  /*48a0*/  IMAD.IADD R13, R3, 0x1, R22 ;  /* 0x00000001030d7824 */ /* 0x000fce00078e0216 */
        /* <DEDUP_REMOVED lines=11> */
[----:B------:R-:W-:-:S04]  /*4960*/  IADD3 R13, P4, PT, R13, UR6, RZ ;  /* 0x000000060d0d7c10 */ /* 0x000fc8000ff9e0ff */
        /* <DEDUP_REMOVED lines=25> */
.L_x_1014:
[----:B------:R-:W-:Y:S05]  /*4b00*/  BSYNC.RECONVERGENT B2 ;  /* 0x0000000000027941 */ /* 0x000fea0003800200 */
.L_x_1013:
[----:B------:R-:W-:Y:S05]  /*4b10*/  @P1 BRA `(.L_x_1006) ;  /* 0x0000000000581947 */ /* 0x000fea0003800000 */
[----:B------:R-:W0:Y:S01]  /*4b20*/  LDC.64 R4, c[0x0][0x380] ;  /* 0x0000e000ff047b82 */ /* 0x000e220000000a00 */
[----:B------:R-:W-:-:S07]  /*4b30*/  IMAD.IADD R9, R3, 0x1, R22 ;  /* 0x0000000103097824 */ /* 0x000fce00078e0216 */
[----:B------:R-:W2:Y:S01]  /*4b40*/  LDC.64 R6, c[0x0][0x388] ;  /* 0x0000e200ff067b82 */ /* 0x000ea20000000a00 */
[----:B0-----:R-:W-:-:S06]  /*4b50*/  IMAD.WIDE.U32 R2, R9, 0x4, R4 ;  /* 0x0000000409027825 */ /* 0x001fcc00078e0004 */
[----:B------:R-:W3:Y:S01]  /*4b60*/  LDG.E R2, desc[UR8][R2.64] ;  /* 0x0000000802027981 */ /* 0x000ee2000c1e1900 */
[----:B--2---:R-:W-:-:S06]  /*4b70*/  IMAD.WIDE.U32 R4, R9, 0x4, R6 ;  /* 0x0000000409047825 */ /* 0x004fcc00078e0006 */
[----:B------:R-:W3:Y:S01]  /*4b80*/  LDG.E R5, desc[UR8][R4.64] ;  /* 0x0000000804057981 */ /* 0x000ee2000c1e1900 */
[----:B------:R-:W-:Y:S02]  /*4b90*/  LOP3.LUT P3, RZ, R28, 0xff, RZ, 0xc0, !PT ;  /* 0x000000ff1cff7812 */ /* 0x000fe4000786c0ff */
[----:B------:R-:W-:-:S04]  /*4ba0*/  IADD3 R9, P1, PT, R9, UR6, RZ ;  /* 0x0000000609097c10 */ /* 0x000fc8000ff3e0ff */
[----:B------:R-:W-:Y:S01]  /*4bb0*/  ISETP.LT.U32.AND P0, PT, R9, R20, PT ;  /* 0x000000140900720c */ /* 0x000fe20003f01070 */
[----:B------:R-:W-:-:S05]  /*4bc0*/  IMAD.X R8, RZ, RZ, UR7, P1 ;  /* 0x00000007ff087e24 */ /* 0x000fca00088e06ff */
        /* <DEDUP_REMOVED lines=11> */
.L_x_1006:
[----:B------:R-:W-:Y:S05]  /*4c80*/  BSYNC.RECONVERGENT B1 ;  /* 0x0000000000017941 */ /* 0x000fea0003800200 */
.L_x_1004:
        /* <DEDUP_REMOVED lines=24> */
.L_x_1016:
[----:B------:R-:W-:Y:S05]  /*4e10*/  BSYNC.RECONVERGENT B1 ;  /* 0x0000000000017941 */ /* 0x000fea0003800200 */
.L_x_1015:
        /* <DEDUP_REMOVED lines=23> */
.L_x_1018:
[----:B------:R-:W-:Y:S05]  /*4f90*/  BSYNC.RECONVERGENT B1 ;  /* 0x0000000000017941 */ /* 0x000fea0003800200 */
.L_x_1017:
        /* <DEDUP_REMOVED lines=20> */
.L_x_1020:
[----:B------:R-:W-:Y:S05]  /*50e0*/  BSYNC.RECONVERGENT B1 ;  /* 0x0000000000017941 */ /* 0x000fea0003800200 */
.L_x_1019:
        /* <DEDUP_REMOVED lines=20> */
.L_x_1022:
[----:B------:R-:W-:Y:S05]  /*5230*/  BSYNC.RECONVERGENT B1 ;  /* 0x0000000000017941 */ /* 0x000fea0003800200 */
.L_x_1021:
        /* <DEDUP_REMOVED lines=20> */
.L_x_1024:
[----:B------:R-:W-:Y:S05]  /*5380*/  BSYNC.RECONVERGENT B1 ;  /* 0x0000000000017941 */ /* 0x000fea0003800200 */
.L_x_1023:
        /* <DEDUP_REMOVED lines=11> */
.L_x_1026:
[----:B------:R-:W-:Y:S05]  /*5440*/  BSYNC.RECONVERGENT B1 ;  /* 0x0000000000017941 */ /* 0x000fea0003800200 */
.L_x_1025:
        /* <DEDUP_REMOVED lines=83> */
.L_x_984:
[----:B------:R-:W-:Y:S05]  /*5980*/  BSYNC.RECONVERGENT B0 ;  /* 0x0000000000007941 */ /* 0x000fea0003800200 */
.L_x_960:
        /* <DEDUP_REMOVED lines=16> */
.L_x_1027:
        /* <DEDUP_REMOVED lines=15> */
.L_x_1588:


//--------------------- .text._ZN3cub18CUB_300001_SM_10006detail11EmptyKernelIvEEvv --------------------------
	.section	.text._ZN3cub18CUB_300001_SM_10006detail11EmptyKernelIvEEvv,"ax",@progbits
	.align	128
        .global         _ZN3cub18CUB_300001_SM_10006detail11EmptyKernelIvEEvv
        .type           _ZN3cub18CUB_300001_SM_10006detail11EmptyKernelIvEEvv,@function
        .size           _ZN3cub18CUB_300001_SM_10006detail11EmptyKernelIvEEvv,(.L_x_1589 - _ZN3cub18CUB_300001_SM_10006detail11EmptyKernelIvEEvv)
        .other          _ZN3cub18CUB_300001_SM_10006detail11EmptyKernelIvEEvv,@"STO_CUDA_ENTRY STV_DEFAULT"
_ZN3cub18CUB_300001_SM_10006detail11EmptyKernelIvEEvv:
.text._ZN3cub18CUB_300001_SM_10006detail11EmptyKernelIvEEvv:
[----:B------:R-:W-:Y:S01]  /*0000*/  LDC R1, c[0x0][0x37c] ;  /* 0x0000df00ff017b82 */ /* 0x000fe20000000800 */
[----:B------:R-:W-:Y:S05]  /*0010*/  EXIT ;  /* 0x000000000000794d */ /* 0x000fea0003800000 */
.L_x_1028:
        /* <DEDUP_REMOVED lines=14> */
.L_x_1589:


//--------------------- .text._ZN6thrust24THRUST_300001_SM_1000_NS8cuda_cub4core6detail13_kernel_agentINS1_15__reduce_by_key16ReduceByKeyAgentINS0_6detail15normal_iteratorINS0_10device_ptrIiEEEENS8_INS9_IfEEEESB_SD_N4cuda3std3__48equal_toIiEENSG_4plusIfEEPllEEJSB_SD_SB_SD_SL_N3cub18CUB_300001_SM_100024ReduceByKeyScanTileStateIflLb1EEESI_SK_llEEEvDpT0_ --------------------------
	.section	.text._ZN6thrust24THRUST_300001_SM_1000_NS8cuda_cub4core6detail13_kernel_agentINS1_15__reduce_by_key16ReduceByKeyAgentINS0_6detail15normal_iteratorINS0_10device_ptrIiEEEENS8_INS9_IfEEEESB_SD_N4cuda3std3__48equal_toIiEENSG_4plusIfEEPllEEJSB_SD_SB_SD_SL_N3cub18CUB_300001_SM_100024ReduceByKeyScanTileStateIflLb1EEESI_SK_llEEEvDpT0_,"ax",@progbits
	.align	128
        .global         _ZN6thrust24THRUST_300001_SM_1000_NS8cuda_cub4core6detail13_kernel_agentINS1_15__reduce_by_key16ReduceByKeyAgentINS0_6detail15normal_iteratorINS0_10device_ptrIiEEEENS8_INS9_IfEEEESB_SD_N4cuda3std3__48equal_toIiEENSG_4plusIfEEPllEEJSB_SD_SB_SD_SL_N3cub18CUB_300001_SM_100024ReduceByKeyScanTileStateIflLb1EEESI_SK_llEEEvDpT0_
        .type           _ZN6thrust24THRUST_300001_SM_1000_NS8cuda_cub4core6detail13_kernel_agentINS1_15__reduce_by_key16ReduceByKeyAgentINS0_6detail15normal_iteratorINS0_10device_ptrIiEEEENS8_INS9_IfEEEESB_SD_N4cuda3std3__48equal_toIiEENSG_4plusIfEEPllEEJSB_SD_SB_SD_SL_N3cub18CUB_300001_SM_100024ReduceByKeyScanTileStateIflLb1EEESI_SK_llEEEvDpT0_,@function
        .size           _ZN6thrust24THRUST_300001_SM_1000_NS8cuda_cub4core6detail13_kernel_agentINS1_15__reduce_by_key16ReduceByKeyAgentINS0_6detail15normal_iteratorINS0_10device_ptrIiEEEENS8_INS9_IfEEEESB_SD_N4cuda3std3__48equal_toIiEENSG_4plusIfEEPllEEJSB_SD_SB_SD_SL_N3cub18CUB_300001_SM_100024ReduceByKeyScanTileStateIflLb1EEESI_SK_llEEEvDpT0_,(.L_x_1590 - _ZN6thrust24THRUST_300001_SM_1000_NS8cuda_cub4core6detail13_kernel_agentINS1_15__reduce_by_key16ReduceByKeyAgentINS0_6detail15normal_iteratorINS0_10device_ptrIiEEEENS8_INS9_IfEEEESB_SD_N4cuda3std3__48equal_toIiEENSG_4plusIfEEPllEEJSB_SD_SB_SD_SL_N3cub18CUB_300001_SM_100024ReduceByKeyScanTileStateIflLb1EEESI_SK_llEEEvDpT0_)
        .other          _ZN6thrust24THRUST_300001_SM_1000_NS8cuda_cub4core6detail13_kernel_agentINS1_15__reduce_by_key16ReduceByKeyAgentINS0_6detail15normal_iteratorINS0_10device_ptrIiEEEENS8_INS9_IfEEEESB_SD_N4cuda3std3__48equal_toIiEENSG_4plusIfEEPllEEJSB_SD_SB_SD_SL_N3cub18CUB_300001_SM_100024ReduceByKeyScanTileStateIflLb1EEESI_SK_llEEEvDpT0_,@"STO_CUDA_ENTRY STV_DEFAULT"
_ZN6thrust24THRUST_300001_SM_1000_NS8cuda_cub4core6detail13_kernel_agentINS1_15__reduce_by_key16ReduceByKeyAgentINS0_6detail15normal_iteratorINS0_10device_ptrIiEEEENS8_INS9_IfEEEESB_SD_N4cuda3std3__48equal_toIiEENSG_4plusIfEEPllEEJSB_SD_SB_SD_SL_N3cub18CUB_300001_SM_100024ReduceByKeyScanTileStateIflLb1EEESI_SK_llEEEvDpT0_:
.text._ZN6thrust24THRUST_300001_SM_1000_NS8cuda_cub4core6detail13_kernel_agentINS1_15__reduce_by_key16ReduceByKeyAgentINS0_6detail15normal_iteratorINS0_10device_ptrIiEEEENS8_INS9_IfEEEESB_SD_N4cuda3std3__48equal_toIiEENSG_4plusIfEEPllEEJSB_SD_SB_SD_SL_N3cub18CUB_300001_SM_100024ReduceByKeyScanTileStateIflLb1EEESI_SK_llEEEvDpT0_:
[----:B------:R-:W-:Y:S01]  /*0000*/  LDC R1, c[0x0][0x37c] ;  /* 0x0000df00ff017b82 */ /* 0x000fe20000000800 */
[----:B------:R-:W0:Y:S01]  /*0010*/  S2R R0, SR_CTAID.X ;  /* 0x0000000000007919 */ /* 0x000e220000002500 */
[----:B------:R-:W1:Y:S01]  /*0020*/  LDCU.64 UR4, c[0x0][0x3b8] ;  /* 0x00007700ff0477ac */ /* 0x000e620008000a00 */
[----:B------:R-:W2:Y:S01]  /*0030*/  LDCU.64 UR8, c[0x0][0x358] ;  /* 0x00006b00ff0877ac */ /* 0x000ea20008000a00 */
[----:B0-----:R-:W-:-:S03]  /*0040*/  IMAD.WIDE.U32 R4, R0, 0x900, RZ ;  /* 0x0000090000047825 */ /* 0x001fc600078e00ff */
[----:B-1----:R-:W-:-:S04]  /*0050*/  IADD3 R3, P1, PT, -R4, UR4, RZ ;  /* 0x0000000404037c10 */ /* 0x002fc8000ff3e1ff */
[----:B------:R-:W-:Y:S02]  /*0060*/  ISETP.GE.U32.AND P0, PT, R3, 0x901, PT ;  /* 0x000009010300780c */ /* 0x000fe40003f06070 */
[----:B------:R-:W-:-:S04]  /*0070*/  IADD3.X R26, PT, PT, ~R5, UR5, RZ, P1, !PT ;  /* 0x00000005051a7c10 */ /* 0x000fc80008ffe5ff */
[----:B------:R-:W-:-:S13]  /*0080*/  ISETP.GE.AND.EX P0, PT, R26, RZ, PT, P0 ;  /* 0x000000ff1a00720c */ /* 0x000fda0003f06300 */
[----:B--2---:R-:W-:Y:S05]  /*0090*/  @!P0 BRA `(.L_x_1029) ;  /* 0x00000058008c8947 */ /* 0x004fea0003800000 */
[----:B------:R-:W-:-:S13]  /*00a0*/  ISETP.NE.AND P0, PT, R0, RZ, PT ;  /* 0x000000ff0000720c */ /* 0x000fda0003f05270 */
[----:B------:R-:W-:Y:S05]  /*00b0*/  @P0 BRA `(.L_x_1030) ;  /* 0x0000002000c00947 */ /* 0x000fea0003800000 */
[----:B------:R-:W0:Y:S01]  /*00c0*/  S2R R0, SR_TID.X ;  /* 0x0000000000007919 */ /* 0x000e220000002100 */
[----:B------:R-:W1:Y:S01]  /*00d0*/  LDCU.64 UR4, c[0x0][0x380] ;  /* 0x00007000ff0477ac */ /* 0x000e620008000a00 */
[C---:B0-----:R-:W-:Y:S02]  /*00e0*/  LOP3.LUT R2, R0.reuse, 0x1f, RZ, 0xc0, !PT ;  /* 0x0000001f00027812 */ /* 0x041fe400078ec0ff */
[----:B------:R-:W-:-:S05]  /*00f0*/  LOP3.LUT R3, R0, 0x3e0, RZ, 0xc0, !PT ;  /* 0x000003e000037812 */ /* 0x000fca00078ec0ff */
[----:B------:R-:W-:-:S05]  /*0100*/  IMAD R3, R3, 0x9, R2 ;  /* 0x0000000903037824 */ /* 0x000fca00078e0202 */
[----:B------:R-:W-:-:S05]  /*0110*/  IADD3 R3, P0, PT, R4, R3, RZ ;  /* 0x0000000304037210 */ /* 0x000fca0007f1e0ff */
[----:B------:R-:W-:Y:S02]  /*0120*/  IMAD.X R2, RZ, RZ, R5, P0 ;  /* 0x000000ffff027224 */ /* 0x000fe400000e0605 */
[----:B------:R-:W-:-:S03]  /*0130*/  IMAD.SHL.U32 R4, R3, 0x4, RZ ;  /* 0x0000000403047824 */ /* 0x000fc600078e00ff */
[----:B------:R-:W-:Y:S02]  /*0140*/  SHF.L.U64.HI R5, R3, 0x2, R2 ;  /* 0x0000000203057819 */ /* 0x000fe40000010202 */
[----:B-1----:R-:W-:-:S04]  /*0150*/  IADD3 R2, P0, PT, R4, UR4, RZ ;  /* 0x0000000404027c10 */ /* 0x002fc8000ff1e0ff */
[----:B------:R-:W-:Y:S01]  /*0160*/  IADD3.X R3, PT, PT, R5, UR5, RZ, P0, !PT ;  /* 0x0000000505037c10 */ /* 0x000fe200087fe4ff */
[----:B------:R-:W0:Y:S04]  /*0170*/  LDCU.64 UR4, c[0x0][0x388] ;  /* 0x00007100ff0477ac */ /* 0x000e280008000a00 */
[----:B------:R-:W2:Y:S04]  /*0180*/  LDG.E.CONSTANT R6, desc[UR8][R2.64] ;  /* 0x0000000802067981 */ /* 0x000ea8000c1e9900 */
[----:B------:R-:W3:Y:S04]  /*0190*/  LDG.E.CONSTANT R7, desc[UR8][R2.64+0x80] ;  /* 0x0000800802077981 */ /* 0x000ee8000c1e9900 */
[----:B------:R-:W4:Y:S04]  /*01a0*/  LDG.E.CONSTANT R8, desc[UR8][R2.64+0x100] ;  /* 0x0001000802087981 */ /* 0x000f28000c1e9900 */
[----:B------:R-:W5:Y:S04]  /*01b0*/  LDG.E.CONSTANT R9, desc[UR8][R2.64+0x180] ;  /* 0x0001800802097981 */ /* 0x000f68000c1e9900 */
[----:B------:R-:W5:Y:S04]  /*01c0*/  LDG.E.CONSTANT R11, desc[UR8][R2.64+0x200] ;  /* 0x00020008020b7981 */ /* 0x000f68000c1e9900 */
[----:B------:R-:W5:Y:S04]  /*01d0*/  LDG.E.CONSTANT R13, desc[UR8][R2.64+0x280] ;  /* 0x00028008020d7981 */ /* 0x000f68000c1e9900 */
[----:B------:R-:W5:Y:S04]  /*01e0*/  LDG.E.CONSTANT R15, desc[UR8][R2.64+0x300] ;  /* 0x00030008020f7981 */ /* 0x000f68000c1e9900 */
[----:B------:R-:W5:Y:S04]  /*01f0*/  LDG.E.CONSTANT R17, desc[UR8][R2.64+0x380] ;  /* 0x0003800802117981 */ /* 0x000f68000c1e9900 */
[----:B------:R1:W5:Y:S01]  /*0200*/  LDG.E.CONSTANT R19, desc[UR8][R2.64+0x400] ;  /* 0x0004000802137981 */ /* 0x000362000c1e9900 */
[----:B0-----:R-:W-:-:S04]  /*0210*/  IADD3 R4, P0, PT, R4, UR4, RZ ;  /* 0x0000000404047c10 */ /* 0x001fc8000ff1e0ff */
[----:B------:R-:W-:-:S05]  /*0220*/  IADD3.X R5, PT, PT, R5, UR5, RZ, P0, !PT ;  /* 0x0000000505057c10 */ /* 0x000fca00087fe4ff */
[----:B------:R-:W5:Y:S04]  /*0230*/  LDG.E.CONSTANT R21, desc[UR8][R4.64] ;  /* 0x0000000804157981 */ /* 0x000f68000c1e9900 */
[----:B------:R-:W5:Y:S04]  /*0240*/  LDG.E.CONSTANT R25, desc[UR8][R4.64+0x80] ;  /* 0x0000800804197981 */ /* 0x000f68000c1e9900 */
[----:B------:R-:W5:Y:S04]  /*0250*/  LDG.E.CONSTANT R29, desc[UR8][R4.64+0x100] ;  /* 0x00010008041d7981 */ /* 0x000f68000c1e9900 */
[----:B------:R-:W5:Y:S04]  /*0260*/  LDG.E.CONSTANT R31, desc[UR8][R4.64+0x180] ;  /* 0x00018008041f7981 */ /* 0x000f68000c1e9900 */
[----:B------:R-:W5:Y:S04]  /*0270*/  LDG.E.CONSTANT R33, desc[UR8][R4.64+0x200] ;  /* 0x0002000804217981 */ /* 0x000f68000c1e9900 */
[----:B------:R-:W5:Y:S04]  /*0280*/  LDG.E.CONSTANT R35, desc[UR8][R4.64+0x280] ;  /* 0x0002800804237981 */ /* 0x000f68000c1e9900 */
[----:B------:R-:W5:Y:S04]  /*0290*/  LDG.E.CONSTANT R37, desc[UR8][R4.64+0x300] ;  /* 0x0003000804257981 */ /* 0x000f68000c1e9900 */
[----:B------:R-:W5:Y:S04]  /*02a0*/  LDG.E.CONSTANT R39, desc[UR8][R4.64+0x380] ;  /* 0x0003800804277981 */ /* 0x000f68000c1e9900 */
[----:B------:R0:W5:Y:S01]  /*02b0*/  LDG.E.CONSTANT R41, desc[UR8][R4.64+0x400] ;  /* 0x0004000804297981 */ /* 0x000162000c1e9900 */
[----:B------:R-:W1:Y:S01]  /*02c0*/  S2UR UR5, SR_CgaCtaId ;  /* 0x00000000000579c3 */ /* 0x000e620000008800 */
[----:B------:R-:W-:Y:S01]  /*02d0*/  SHF.R.U32.HI R42, RZ, 0x5, R0 ;  /* 0x00000005ff2a7819 */ /* 0x000fe20000011600 */
[----:B------:R-:W-:Y:S01]  /*02e0*/  UMOV UR4, 0x400 ;  /* 0x0000040000047882 */ /* 0x000fe20000000000 */
[----:B------:R-:W0:Y:S01]  /*02f0*/  S2R R23, SR_LANEID ;  /* 0x0000000000177919 */ /* 0x000e220000000000 */
[----:B------:R-:W-:Y:S01]  /*0300*/  ISETP.NE.AND P1, PT, R0, RZ, PT ;  /* 0x000000ff0000720c */ /* 0x000fe20003f25270 */
[----:B------:R-:W-:Y:S01]  /*0310*/  IMAD.MOV.U32 R38, RZ, RZ, RZ ;  /* 0x000000ffff267224 */ /* 0x000fe200078e00ff */
[----:B-1----:R-:W-:-:S03]  /*0320*/  ULEA UR5, UR5, UR4, 0x18 ;  /* 0x0000000405057291 */ /* 0x002fc6000f8ec0ff */
[----:B------:R-:W-:-:S03]  /*0330*/  UMOV UR4, URZ ;  /* 0x000000ff00047c82 */ /* 0x000fc60008000000 */
[----:B------:R-:W-:Y:S01]  /*0340*/  LEA R26, R0, UR5, 0x2 ;  /* 0x00000005001a7c11 */ /* 0x000fe2000f8e10ff */
[----:B0-----:R-:W-:-:S05]  /*0350*/  IMAD R2, R42, 0x120, R23 ;  /* 0x000001202a027824 */ /* 0x001fca00078e0217 */
[----:B------:R-:W-:-:S05]  /*0360*/  LEA R24, R2, UR5, 0x2 ;  /* 0x0000000502187c11 */ /* 0x000fca000f8e10ff */
[----:B------:R-:W-:Y:S01]  /*0370*/  IMAD R4, R23, 0x20, R24 ;  /* 0x0000002017047824 */ /* 0x000fe200078e0218 */
[----:B--2---:R-:W-:Y:S04]  /*0380*/  STS [R24], R6 ;  /* 0x0000000618007388 */ /* 0x004fe80000000800 */
[----:B---3--:R-:W-:Y:S04]  /*0390*/  STS [R24+0x80], R7 ;  /* 0x0000800718007388 */ /* 0x008fe80000000800 */
[----:B----4-:R-:W-:Y:S04]  /*03a0*/  STS [R24+0x100], R8 ;  /* 0x0001000818007388 */ /* 0x010fe80000000800 */
[----:B-----5:R-:W-:Y:S04]  /*03b0*/  STS [R24+0x180], R9 ;  /* 0x0001800918007388 */ /* 0x020fe80000000800 */
[----:B------:R-:W-:Y:S04]  /*03c0*/  STS [R24+0x200], R11 ;  /* 0x0002000b18007388 */ /* 0x000fe80000000800 */
[----:B------:R-:W-:Y:S04]  /*03d0*/  STS [R24+0x280], R13 ;  /* 0x0002800d18007388 */ /* 0x000fe80000000800 */
[----:B------:R-:W-:Y:S04]  /*03e0*/  STS [R24+0x300], R15 ;  /* 0x0003000f18007388 */ /* 0x000fe80000000800 */
[----:B------:R-:W-:Y:S04]  /*03f0*/  STS [R24+0x380], R17 ;  /* 0x0003801118007388 */ /* 0x000fe80000000800 */
[----:B------:R-:W-:Y:S01]  /*0400*/  STS [R24+0x400], R19 ;  /* 0x0004001318007388 */ /* 0x000fe20000000800 */
[----:B------:R-:W-:-:S03]  /*0410*/  NOP ;  /* 0x0000000000007918 */ /* 0x000fc60000000000 */
[----:B------:R-:W-:Y:S04]  /*0420*/  LDS R27, [R4+0x20] ;  /* 0x00002000041b7984 */ /* 0x000fe80000000800 */
[----:B------:R-:W-:Y:S04]  /*0430*/  LDS R2, [R4] ;  /* 0x0000000004027984 */ /* 0x000fe80000000800 */
[----:B------:R-:W0:Y:S04]  /*0440*/  LDS R8, [R4+0x4] ;  /* 0x0000040004087984 */ /* 0x000e280000000800 */
[----:B------:R-:W1:Y:S04]  /*0450*/  LDS R10, [R4+0x8] ;  /* 0x00000800040a7984 */ /* 0x000e680000000800 */
[----:B------:R-:W2:Y:S04]  /*0460*/  LDS R12, [R4+0xc] ;  /* 0x00000c00040c7984 */ /* 0x000ea80000000800 */
[----:B------:R-:W3:Y:S04]  /*0470*/  LDS R14, [R4+0x10] ;  /* 0x00001000040e7984 */ /* 0x000ee80000000800 */
[----:B------:R-:W4:Y:S04]  /*0480*/  LDS R16, [R4+0x14] ;  /* 0x0000140004107984 */ /* 0x000f280000000800 */
[----:B------:R-:W-:Y:S04]  /*0490*/  LDS R18, [R4+0x18] ;  /* 0x0000180004127984 */ /* 0x000fe80000000800 */
[----:B------:R-:W-:Y:S01]  /*04a0*/  LDS R20, [R4+0x1c] ;  /* 0x00001c0004147984 */ /* 0x000fe20000000800 */
[----:B------:R-:W-:Y:S01]  /*04b0*/  BAR.SYNC.DEFER_BLOCKING 0x0 ;  /* 0x0000000000007b1d */ /* 0x000fe20000010000 */
[----:B0-----:R-:W-:-:S02]  /*04c0*/  ISETP.NE.AND P2, PT, R2, R8, PT ;  /* 0x000000080200720c */ /* 0x001fc40003f45270 */
[----:B-1----:R-:W-:Y:S02]  /*04d0*/  ISETP.NE.AND P3, PT, R8, R10, PT ;  /* 0x0000000a0800720c */ /* 0x002fe40003f65270 */
[----:B------:R-:W-:Y:S02]  /*04e0*/  SEL R5, RZ, 0x1, !P2 ;  /* 0x00000001ff057807 */ /* 0x000fe40005000000 */
[----:B--2---:R-:W-:Y:S01]  /*04f0*/  ISETP.NE.AND P5, PT, R10, R12, PT ;  /* 0x0000000c0a00720c */ /* 0x004fe20003fa5270 */
[----:B------:R-:W-:Y:S01]  /*0500*/  STS [R24], R21 ;  /* 0x0000001518007388 */ /* 0x000fe20000000800 */
[----:B---3--:R-:W-:Y:S02]  /*0510*/  ISETP.NE.AND P4, PT, R12, R14, PT ;  /* 0x0000000e0c00720c */ /* 0x008fe40003f85270 */
[----:B------:R-:W-:Y:S01]  /*0520*/  SEL R40, RZ, 0x1, !P5 ;  /* 0x00000001ff287807 */ /* 0x000fe20006800000 */
[----:B------:R-:W-:Y:S01]  /*0530*/  STS [R24+0x80], R25 ;  /* 0x0000801918007388 */ /* 0x000fe20000000800 */
[----:B------:R-:W-:-:S03]  /*0540*/  P2R R46, PR, RZ, 0x20 ;  /* 0x00000020ff2e7803 */ /* 0x000fc60000000000 */
[----:B------:R-:W-:Y:S04]  /*0550*/  STS [R24+0x100], R29 ;  /* 0x0001001d18007388 */ /* 0x000fe80000000800 */
[----:B------:R-:W-:Y:S04]  /*0560*/  STS [R24+0x180], R31 ;  /* 0x0001801f18007388 */ /* 0x000fe80000000800 */
[----:B------:R-:W-:Y:S04]  /*0570*/  STS [R24+0x200], R33 ;  /* 0x0002002118007388 */ /* 0x000fe80000000800 */
[----:B------:R0:W-:Y:S04]  /*0580*/  STS [R24+0x280], R35 ;  /* 0x0002802318007388 */ /* 0x0001e80000000800 */
[----:B------:R-:W-:Y:S04]  /*0590*/  STS [R24+0x300], R37 ;  /* 0x0003002518007388 */ /* 0x000fe80000000800 */
[----:B------:R1:W-:Y:S01]  /*05a0*/  STS [R24+0x380], R39 ;  /* 0x0003802718007388 */ /* 0x0003e20000000800 */
[----:B0-----:R-:W-:-:S03]  /*05b0*/  SEL R35, RZ, 0x1, !P4 ;  /* 0x00000001ff237807 */ /* 0x001fc60006000000 */
[----:B------:R-:W-:Y:S01]  /*05c0*/  STS [R24+0x400], R41 ;  /* 0x0004002918007388 */ /* 0x000fe20000000800 */
[----:B------:R-:W-:-:S03]  /*05d0*/  NOP ;  /* 0x0000000000007918 */ /* 0x000fc60000000000 */
[----:B------:R-:W-:Y:S01]  /*05e0*/  LDS R6, [R4+0x20] ;  /* 0x0000200004067984 */ /* 0x000fe20000000800 */
[----:B-1----:R-:W-:Y:S02]  /*05f0*/  SEL R39, RZ, 0x1, !P3 ;  /* 0x00000001ff277807 */ /* 0x002fe40005800000 */
[----:B----4-:R-:W-:Y:S01]  /*0600*/  ISETP.NE.AND P3, PT, R14, R16, PT ;  /* 0x000000100e00720c */ /* 0x010fe20003f65270 */
[----:B------:R-:W-:Y:S04]  /*0610*/  LDS R3, [R4] ;  /* 0x0000000004037984 */ /* 0x000fe80000000800 */
        /* <DEDUP_REMOVED lines=8> */
[----:B------:R-:W-:Y:S02]  /*06a0*/  STS [R26+0x4d8], R27 ;  /* 0x0004d81b1a007388 */ /* 0x000fe40000000800 */
[----:B------:R-:W-:Y:S06]  /*06b0*/  BAR.SYNC.DEFER_BLOCKING 0x0 ;  /* 0x0000000000007b1d */ /* 0x000fec0000010000 */
[----:B------:R-:W0:Y:S02]  /*06c0*/  @P1 LDS R22, [R26+0x4d4] ;  /* 0x0004d4001a161984 */ /* 0x000e240000000800 */
[----:B0-----:R-:W-:-:S04]  /*06d0*/  @P1 ISETP.NE.AND P0, PT, R22, R2, PT ;  /* 0x000000021600120c */ /* 0x001fc80003f05270 */
[----:B------:R-:W-:-:S04]  /*06e0*/  @P1 SEL R38, RZ, 0x1, !P0 ;  /* 0x00000001ff261807 */ /* 0x000fc80004000000 */
[----:B------:R-:W-:-:S04]  /*06f0*/  IADD3 R4, P0, PT, R38, R5, RZ ;  /* 0x0000000526047210 */ /* 0x000fc80007f1e0ff */
[----:B------:R-:W-:Y:S01]  /*0700*/  IADD3 R39, P1, PT, R4, R39, RZ ;  /* 0x0000002704277210 */ /* 0x000fe20007f3e0ff */
[----:B------:R-:W-:Y:S01]  /*0710*/  IMAD.X R34, RZ, RZ, UR4, P0 ;  /* 0x00000004ff227e24 */ /* 0x000fe200080e06ff */
[----:B------:R-:W-:Y:S02]  /*0720*/  SEL R4, RZ, 0x1, !P3 ;  /* 0x00000001ff047807 */ /* 0x000fe40005800000 */
[----:B------:R-:W-:Y:S01]  /*0730*/  IADD3 R40, P0, PT, R39, R40, RZ ;  /* 0x0000002827287210 */ /* 0x000fe20007f1e0ff */
[----:B------:R-:W-:-:S03]  /*0740*/  IMAD.X R36, RZ, RZ, R34, P1 ;  /* 0x000000ffff247224 */ /* 0x000fc600008e0622 */
[----:B------:R-:W-:Y:S01]  /*0750*/  IADD3 R35, P1, PT, R40, R35, RZ ;  /* 0x0000002328237210 */ /* 0x000fe20007f3e0ff */
[----:B------:R-:W-:Y:S01]  /*0760*/  IMAD.X R32, RZ, RZ, R36, P0 ;  /* 0x000000ffff207224 */ /* 0x000fe200000e0624 */
[----:B------:R-:W-:-:S03]  /*0770*/  ISETP.NE.AND P0, PT, R16, R18, PT ;  /* 0x000000121000720c */ /* 0x000fc60003f05270 */
[----:B------:R-:W-:Y:S01]  /*0780*/  IMAD.X R31, RZ, RZ, R32, P1 ;  /* 0x000000ffff1f7224 */ /* 0x000fe200008e0620 */
[----:B------:R-:W-:Y:S02]  /*0790*/  IADD3 R37, P1, PT, R35, R4, RZ ;  /* 0x0000000423257210 */ /* 0x000fe40007f3e0ff */
[----:B------:R-:W-:-:S03]  /*07a0*/  SEL R4, RZ, 0x1, !P0 ;  /* 0x00000001ff047807 */ /* 0x000fc60004000000 */
[----:B------:R-:W-:Y:S01]  /*07b0*/  IMAD.X R26, RZ, RZ, R31, P1 ;  /* 0x000000ffff1a7224 */ /* 0x000fe200008e061f */
[----:B------:R-:W-:-:S05]  /*07c0*/  IADD3 R33, P1, PT, R37, R4, RZ ;  /* 0x0000000425217210 */ /* 0x000fca0007f3e0ff */
[----:B------:R-:W-:Y:S01]  /*07d0*/  IMAD.X R28, RZ, RZ, R26, P1 ;  /* 0x000000ffff1c7224 */ /* 0x000fe200008e061a */
[----:B------:R-:W-:-:S04]  /*07e0*/  ISETP.NE.AND P1, PT, R18, R20, PT ;  /* 0x000000141200720c */ /* 0x000fc80003f25270 */
[----:B------:R-:W-:-:S04]  /*07f0*/  SEL R4, RZ, 0x1, !P1 ;  /* 0x00000001ff047807 */ /* 0x000fc80004800000 */
[----:B------:R-:W-:Y:S01]  /*0800*/  IADD3 R29, P6, PT, R33, R4, RZ ;  /* 0x00000004211d7210 */ /* 0x000fe20007fde0ff */
[----:B------:R-:W-:-:S04]  /*0810*/  FADD R4, R3, R9 ;  /* 0x0000000903047221 */ /* 0x000fc80000000000 */
[----:B------:R-:W-:Y:S01]  /*0820*/  IMAD.X R30, RZ, RZ, R28, P6 ;  /* 0x000000ffff1e7224 */ /* 0x000fe200030e061c */
[----:B------:R-:W-:Y:S02]  /*0830*/  FSEL R4, R9, R4, P2 ;  /* 0x0000000409047208 */ /* 0x000fe40001000000 */
[----:B------:R-:W-:-:S03]  /*0840*/  ISETP.NE.AND P6, PT, R8, R10, PT ;  /* 0x0000000a0800720c */ /* 0x000fc60003fc5270 */
[----:B------:R-:W-:-:S05]  /*0850*/  FADD R4, R11, R4 ;  /* 0x000000040b047221 */ /* 0x000fca0000000000 */
[----:B------:R-:W-:Y:S02]  /*0860*/  FSEL R4, R11, R4, P6 ;  /* 0x000000040b047208 */ /* 0x000fe40003000000 */
[----:B------:R-:W-:-:S03]  /*0870*/  ISETP.NE.AND P6, PT, R20, R27, PT ;  /* 0x0000001b1400720c */ /* 0x000fc60003fc5270 */
[----:B------:R-:W-:-:S05]  /*0880*/  FADD R4, R13, R4 ;  /* 0x000000040d047221 */ /* 0x000fca0000000000 */
[----:B------:R-:W-:Y:S02]  /*0890*/  FSEL R4, R13, R4, P5 ;  /* 0x000000040d047208 */ /* 0x000fe40002800000 */
[----:B------:R-:W-:-:S03]  /*08a0*/  ISETP.GE.AND P5, PT, R23, 0x1, PT ;  /* 0x000000011700780c */ /* 0x000fc60003fa6270 */
[----:B------:R-:W-:-:S05]  /*08b0*/  FADD R4, R15, R4 ;  /* 0x000000040f047221 */ /* 0x000fca0000000000 */
[----:B------:R-:W-:-:S05]  /*08c0*/  FSEL R4, R15, R4, P4 ;  /* 0x000000040f047208 */ /* 0x000fca0002000000 */
[----:B------:R-:W-:-:S05]  /*08d0*/  FADD R4, R17, R4 ;  /* 0x0000000411047221 */ /* 0x000fca0000000000 */
[----:B------:R-:W-:-:S05]  /*08e0*/  FSEL R4, R17, R4, P3 ;  /* 0x0000000411047208 */ /* 0x000fca0001800000 */
[----:B------:R-:W-:-:S05]  /*08f0*/  FADD R4, R19, R4 ;  /* 0x0000000413047221 */ /* 0x000fca0000000000 */
[----:B------:R-:W-:-:S05]  /*0900*/  FSEL R4, R19, R4, P0 ;  /* 0x0000000413047208 */ /* 0x000fca0000000000 */
[----:B------:R-:W-:-:S05]  /*0910*/  FADD R4, R21, R4 ;  /* 0x0000000415047221 */ /* 0x000fca0000000000 */
[----:B------:R-:W-:Y:S02]  /*0920*/  FSEL R5, R21, R4, P1 ;  /* 0x0000000415057208 */ /* 0x000fe40000800000 */
[----:B------:R-:W-:-:S03]  /*0930*/  SEL R4, RZ, 0x1, !P6 ;  /* 0x00000001ff047807 */ /* 0x000fc60007000000 */
[----:B------:R-:W-:Y:S01]  /*0940*/  @!P6 FADD R6, R6, R5 ;  /* 0x000000050606e221 */ /* 0x000fe20000000000 */
[----:B------:R-:W-:-:S04]  /*0950*/  IADD3 R7, P6, PT, R29, R4, RZ ;  /* 0x000000041d077210 */ /* 0x000fc80007fde0ff */
[----:B------:R-:W0:Y:S01]  /*0960*/  SHFL.UP PT, R5, R6, 0x1, RZ ;  /* 0x0420000006057989 */ /* 0x000e2200000e00ff */
[----:B------:R-:W-:Y:S01]  /*0970*/  IMAD.X R24, RZ, RZ, R30, P6 ;  /* 0x000000ffff187224 */ /* 0x000fe200030e061e */
[----:B------:R-:W-:Y:S02]  /*0980*/  ISETP.NE.U32.AND P6, PT, R7, RZ, PT ;  /* 0x000000ff0700720c */ /* 0x000fe40003fc5070 */
[----:B------:R-:W1:Y:S02]  /*0990*/  SHFL.UP PT, R4, R7, 0x1, RZ ;  /* 0x0420000007047989 */ /* 0x000e6400000e00ff */
[----:B------:R-:W-:Y:S01]  /*09a0*/  ISETP.NE.AND.EX P6, PT, R24, RZ, PT, P6 ;  /* 0x000000ff1800720c */ /* 0x000fe20003fc5360 */
[----:B0-----:R-:W-:Y:S01]  /*09b0*/  FADD R5, R6, R5 ;  /* 0x0000000506057221 */ /* 0x001fe20000000000 */
[----:B-1----:R-:W-:-:S04]  /*09c0*/  SEL R4, R4, RZ, P5 ;  /* 0x000000ff04047207 */ /* 0x002fc80002800000 */
[----:B------:R-:W-:Y:S02]  /*09d0*/  @P5 FSEL R6, R5, R6, !P6 ;  /* 0x0000000605065208 */ /* 0x000fe40007000000 */
[----:B------:R-:W0:Y:S01]  /*09e0*/  SHFL.UP PT, R5, R24, 0x1, RZ ;  /* 0x0420000018057989 */ /* 0x000e2200000e00ff */
[----:B------:R-:W-:-:S05]  /*09f0*/  IADD3 R25, P6, PT, R4, R7, RZ ;  /* 0x0000000704197210 */ /* 0x000fca0007fde0ff */
[----:B------:R-:W1:Y:S01]  /*0a00*/  SHFL.UP PT, R4, R25, 0x2, RZ ;  /* 0x0440000019047989 */ /* 0x000e6200000e00ff */
[----:B0-----:R-:W-:Y:S02]  /*0a10*/  SEL R5, R5, RZ, P5 ;  /* 0x000000ff05057207 */ /* 0x001fe40002800000 */
[----:B------:R-:W-:-:S03]  /*0a20*/  ISETP.GE.AND P5, PT, R23, 0x2, PT ;  /* 0x000000021700780c */ /* 0x000fc60003fa6270 */
[----:B------:R-:W-:Y:S01]  /*0a30*/  IMAD.X R44, R5, 0x1, R24, P6 ;  /* 0x00000001052c7824 */ /* 0x000fe200030e0618 */
[----:B------:R-:W-:Y:S01]  /*0a40*/  ISETP.NE.U32.AND P6, PT, R25, RZ, PT ;  /* 0x000000ff1900720c */ /* 0x000fe20003fc5070 */
[----:B------:R-:W0:Y:S01]  /*0a50*/  SHFL.UP PT, R5, R6, 0x2, RZ ;  /* 0x0440000006057989 */ /* 0x000e2200000e00ff */
[----:B-1----:R-:W-:Y:S02]  /*0a60*/  SEL R4, R4, RZ, P5 ;  /* 0x000000ff04047207 */ /* 0x002fe40002800000 */
[----:B------:R-:W-:Y:S01]  /*0a70*/  ISETP.NE.AND.EX P6, PT, R44, RZ, PT, P6 ;  /* 0x000000ff2c00720c */ /* 0x000fe20003fc5360 */
[----:B0-----:R-:W-:-:S05]  /*0a80*/  FADD R5, R6, R5 ;  /* 0x0000000506057221 */ /* 0x001fca0000000000 */
        /* <DEDUP_REMOVED lines=36> */
[----:B------:R-:W-:Y:S02]  /*0cd0*/  FSEL R48, R5, R6, !P6 ;  /* 0x0000000605307208 */ /* 0x000fe40007000000 */
[----:B------:R-:W0:Y:S01]  /*0ce0*/  SHFL.UP PT, R5, R24, 0x10, RZ ;  /* 0x0600000018057989 */ /* 0x000e2200000e00ff */
[----:B------:R-:W-:Y:S02]  /*0cf0*/  IADD3 R4, P6, PT, R4, R7, RZ ;  /* 0x0000000704047210 */ /* 0x000fe40007fde0ff */
[----:B------:R-:W-:Y:S02]  /*0d00*/  FSEL R43, R6, R48, !P5 ;  /* 0x00000030062b7208 */ /* 0x000fe40006800000 */
[----:B0-----:R-:W-:Y:S02]  /*0d10*/  SEL R5, R5, RZ, P5 ;  /* 0x000000ff05057207 */ /* 0x001fe40002800000 */
[----:B------:R-:W-:-:S03]  /*0d20*/  ISETP.NE.AND P5, PT, R23, RZ, PT ;  /* 0x000000ff1700720c */ /* 0x000fc60003fa5270 */
[----:B------:R-:W-:Y:S01]  /*0d30*/  IMAD.X R5, R5, 0x1, R24, P6 ;  /* 0x0000000105057824 */ /* 0x000fe200030e0618 */
[----:B------:R-:W-:-:S13]  /*0d40*/  ISETP.NE.AND P6, PT, R23, 0x1f, PT ;  /* 0x0000001f1700780c */ /* 0x000fda0003fc5270 */
[----:B------:R-:W-:-:S05]  /*0d50*/  @!P6 LEA R41, R42, UR5, 0x4 ;  /* 0x000000052a29ec11 */ /* 0x000fca000f8e20ff */
[----:B------:R-:W-:Y:S04]  /*0d60*/  @!P6 STS [R41+0x8], R48 ;  /* 0x000008302900e388 */ /* 0x000fe80000000800 */
[----:B------:R-:W-:Y:S01]  /*0d70*/  @!P6 STS.64 [R41], R4 ;  /* 0x000000042900e388 */ /* 0x000fe20000000a00 */
[----:B------:R-:W-:Y:S06]  /*0d80*/  BAR.SYNC.DEFER_BLOCKING 0x0 ;  /* 0x0000000000007b1d */ /* 0x000fec0000010000 */
[----:B------:R-:W-:Y:S04]  /*0d90*/  SHFL.UP PT, R5, R5, 0x1, RZ ;  /* 0x0420000005057989 */ /* 0x000fe800000e00ff */
[----:B------:R-:W-:Y:S04]  /*0da0*/  LDS.64 R24, [UR5+0x10] ;  /* 0x00001005ff187984 */ /* 0x000fe80008000a00 */
[----:B------:R-:W0:Y:S04]  /*0db0*/  LDS.64 R6, [UR5] ;  /* 0x00000005ff067984 */ /* 0x000e280008000a00 */
[----:B------:R-:W-:Y:S04]  /*0dc0*/  LDS R44, [UR5+0x8] ;  /* 0x00000805ff2c7984 */ /* 0x000fe80008000800 */
[----:B------:R-:W1:Y:S04]  /*0dd0*/  LDS R45, [UR5+0x18] ;  /* 0x00001805ff2d7984 */ /* 0x000e680008000800 */
[----:B------:R-:W-:Y:S01]  /*0de0*/  LDS R41, [UR5+0x28] ;  /* 0x00002805ff297984 */ /* 0x000fe20008000800 */
[----:B0-----:R-:W-:-:S05]  /*0df0*/  IADD3 R47, P6, PT, R6, R24, RZ ;  /* 0x00000018062f7210 */ /* 0x001fca0007fde0ff */
[----:B------:R-:W-:Y:S01]  /*0e00*/  IMAD.X R53, R7, 0x1, R25, P6 ;  /* 0x0000000107357824 */ /* 0x000fe200030e0619 */
[----:B------:R-:W-:-:S04]  /*0e10*/  ISETP.NE.U32.AND P6, PT, R24, RZ, PT ;  /* 0x000000ff1800720c */ /* 0x000fc80003fc5070 */
[----:B------:R-:W-:Y:S02]  /*0e20*/  ISETP.NE.AND.EX P6, PT, R25, RZ, PT, P6 ;  /* 0x000000ff1900720c */ /* 0x000fe40003fc5360 */
[----:B------:R-:W0:Y:S11]  /*0e30*/  LDS.64 R24, [UR5+0x20] ;  /* 0x00002005ff187984 */ /* 0x000e360008000a00 */
[----:B-1----:R-:W-:Y:S01]  /*0e40*/  @!P6 FADD R45, R44, R45 ;  /* 0x0000002d2c2de221 */ /* 0x002fe20000000000 */
[----:B0-----:R-:W-:-:S05]  /*0e50*/  IADD3 R49, P6, PT, R24, R47, RZ ;  /* 0x0000002f18317210 */ /* 0x001fca0007fde0ff */
[----:B------:R-:W-:Y:S01]  /*0e60*/  IMAD.X R51, R25, 0x1, R53, P6 ;  /* 0x0000000119337824 */ /* 0x000fe200030e0635 */
[----:B------:R-:W-:-:S04]  /*0e70*/  ISETP.NE.AND P6, PT, R42, 0x2, PT ;  /* 0x000000022a00780c */ /* 0x000fc80003fc5270 */
[----:B------:R-:W-:Y:S02]  /*0e80*/  SEL R48, R47, R6, !P6 ;  /* 0x000000062f307207 */ /* 0x000fe40007000000 */
[----:B------:R-:W-:Y:S02]  /*0e90*/  SEL R50, R53, R7, !P6 ;  /* 0x0000000735327207 */ /* 0x000fe40007000000 */
[----:B------:R-:W0:Y:S01]  /*0ea0*/  LDS.64 R6, [UR5+0x30] ;  /* 0x00003005ff067984 */ /* 0x000e220008000a00 */
[----:B------:R-:W-:Y:S02]  /*0eb0*/  FSEL R44, R45, R44, !P6 ;  /* 0x0000002c2d2c7208 */ /* 0x000fe40007000000 */
[----:B------:R-:W-:Y:S02]  /*0ec0*/  ISETP.NE.U32.AND P6, PT, R24, RZ, PT ;  /* 0x000000ff1800720c */ /* 0x000fe40003fc5070 */
[----:B------:R-:W1:Y:S02]  /*0ed0*/  LDS R24, [UR5+0x38] ;  /* 0x00003805ff187984 */ /* 0x000e640008000800 */
[----:B------:R-:W-:-:S13]  /*0ee0*/  ISETP.NE.AND.EX P6, PT, R25, RZ, PT, P6 ;  /* 0x000000ff1900720c */ /* 0x000fda0003fc5360 */
[----:B------:R-:W-:Y:S01]  /*0ef0*/  @!P6 FADD R41, R45, R41 ;  /* 0x000000292d29e221 */ /* 0x000fe20000000000 */
[----:B0-----:R-:W-:-:S05]  /*0f00*/  IADD3 R25, P6, PT, R6, R49, RZ ;  /* 0x0000003106197210 */ /* 0x001fca0007fde0ff */
[----:B------:R-:W-:Y:S01]  /*0f10*/  IMAD.X R47, R7, 0x1, R51, P6 ;  /* 0x00000001072f7824 */ /* 0x000fe200030e0633 */
[----:B------:R-:W-:-:S04]  /*0f20*/  ISETP.NE.AND P6, PT, R42, 0x3, PT ;  /* 0x000000032a00780c */ /* 0x000fc80003fc5270 */
[----:B------:R-:W-:Y:S02]  /*0f30*/  SEL R48, R49, R48, !P6 ;  /* 0x0000003031307207 */ /* 0x000fe40007000000 */
[----:B------:R-:W-:Y:S02]  /*0f40*/  SEL R50, R51, R50, !P6 ;  /* 0x0000003233327207 */ /* 0x000fe40007000000 */
[----:B------:R-:W-:Y:S02]  /*0f50*/  FSEL R44, R41, R44, !P6 ;  /* 0x0000002c292c7208 */ /* 0x000fe40007000000 */
        /* <DEDUP_REMOVED lines=8> */
[----:B------:R-:W-:Y:S01]  /*0fe0*/  SEL R50, R47, R50, !P6 ;  /* 0x000000322f327207 */ /* 0x000fe20007000000 */
[----:B------:R-:W0:Y:S01]  /*0ff0*/  LDS R25, [UR5+0x48] ;  /* 0x00004805ff197984 */ /* 0x000e220008000800 */
[----:B------:R-:W-:Y:S02]  /*1000*/  FSEL R44, R24, R44, !P6 ;  /* 0x0000002c182c7208 */ /* 0x000fe40007000000 */
[----:B------:R-:W-:-:S04]  /*1010*/  ISETP.NE.U32.AND P6, PT, R6, RZ, PT ;  /* 0x000000ff0600720c */ /* 0x000fc80003fc5070 */
[----:B------:R-:W-:Y:S02]  /*1020*/  ISETP.NE.AND.EX P6, PT, R7, RZ, PT, P6 ;  /* 0x000000ff0700720c */ /* 0x000fe40003fc5360 */
[----:B------:R-:W1:Y:S11]  /*1030*/  LDS.64 R6, [UR5+0x50] ;  /* 0x00005005ff067984 */ /* 0x000e760008000a00 */
[----:B0-----:R-:W-:Y:S01]  /*1040*/  @!P6 FADD R25, R24, R25 ;  /* 0x000000191819e221 */ /* 0x001fe20000000000 */
[----:B-1----:R-:W-:-:S05]  /*1050*/  IADD3 R47, P6, PT, R6, R41, RZ ;  /* 0x00000029062f7210 */ /* 0x002fca0007fde0ff */
        /* <DEDUP_REMOVED lines=14> */
[----:B------:R-:W-:Y:S02]  /*1140*/  FSEL R47, R41, R44, !P6 ;  /* 0x0000002c292f7208 */ /* 0x000fe40007000000 */
[----:B------:R-:W0:Y:S01]  /*1150*/  LDS R44, [UR5+0x68] ;  /* 0x00006805ff2c7984 */ /* 0x000e220008000800 */
[----:B------:R-:W-:Y:S02]  /*1160*/  SEL R48, R49, R48, !P6 ;  /* 0x0000003031307207 */ /* 0x000fe40007000000 */
[----:B------:R-:W-:Y:S02]  /*1170*/  ISETP.NE.U32.AND P6, PT, R6, RZ, PT ;  /* 0x000000ff0600720c */ /* 0x000fe40003fc5070 */
[----:B------:R-:W-:Y:S02]  /*1180*/  SHFL.UP PT, R6, R43, 0x1, RZ ;  /* 0x042000002b067989 */ /* 0x000fe400000e00ff */
[----:B------:R-:W-:-:S02]  /*1190*/  ISETP.NE.AND.EX P6, PT, R7, RZ, PT, P6 ;  /* 0x000000ff0700720c */ /* 0x000fc40003fc5360 */
[----:B------:R-:W-:Y:S11]  /*11a0*/  LDS R43, [UR5+0x78] ;  /* 0x00007805ff2b7984 */ /* 0x000ff60008000800 */
[----:B0-----:R-:W-:Y:S01]  /*11b0*/  @!P6 FADD R44, R41, R44 ;  /* 0x0000002c292ce221 */ /* 0x001fe20000000000 */
[----:B------:R-:W-:-:S02]  /*11c0*/  ISETP.NE.AND P6, PT, R42, 0x7, PT ;  /* 0x000000072a00780c */ /* 0x000fc40003fc5270 */
[----:B------:R-:W0:Y:S01]  /*11d0*/  SHFL.UP PT, R42, R4, 0x1, RZ ;  /* 0x04200000042a7989 */ /* 0x000e2200000e00ff */
[----:B------:R-:W-:Y:S02]  /*11e0*/  SEL R41, R5, RZ, P5 ;  /* 0x000000ff05297207 */ /* 0x000fe40002800000 */
[----:B------:R-:W-:Y:S02]  /*11f0*/  SEL R7, R25, R24, !P6 ;  /* 0x0000001819077207 */ /* 0x000fe40007000000 */
[----:B------:R-:W-:Y:S02]  /*1200*/  SEL R24, R45, R48, !P6 ;  /* 0x000000302d187207 */ /* 0x000fe40007000000 */
[----:B------:R-:W-:Y:S02]  /*1210*/  FSEL R47, R44, R47, !P6 ;  /* 0x0000002f2c2f7208 */ /* 0x000fe40007000000 */
[----:B------:R-:W-:-:S04]  /*1220*/  ISETP.NE.U32.AND P6, PT, R7, RZ, PT ;  /* 0x000000ff0700720c */ /* 0x000fc80003fc5070 */
[----:B------:R-:W-:-:S13]  /*1230*/  ISETP.NE.AND.EX P6, PT, R24, RZ, PT, P6 ;  /* 0x000000ff1800720c */ /* 0x000fda0003fc5360 */
[----:B------:R-:W-:Y:S01]  /*1240*/  @!P6 FADD R47, RZ, R47 ;  /* 0x0000002fff2fe221 */ /* 0x000fe20000000000 */
[----:B------:R-:W-:-:S04]  /*1250*/  ISETP.GE.U32.AND P6, PT, R0, 0x20, PT ;  /* 0x000000200000780c */ /* 0x000fc80003fc6070 */
[----:B------:R-:W-:Y:S02]  /*1260*/  SEL R7, R7, RZ, P6 ;  /* 0x000000ff07077207 */ /* 0x000fe40003000000 */
[----:B------:R-:W-:Y:S02]  /*1270*/  SEL R24, R24, RZ, P6 ;  /* 0x000000ff18187207 */ /* 0x000fe40003000000 */
[----:B------:R-:W-:Y:S02]  /*1280*/  FSEL R47, R47, RZ, P6 ;  /* 0x000000ff2f2f7208 */ /* 0x000fe40003000000 */
[C---:B0-----:R-:W-:Y:S02]  /*1290*/  ISETP.NE.U32.AND P6, PT, R42.reuse, RZ, PT ;  /* 0x000000ff2a00720c */ /* 0x041fe40003fc5070 */
[----:B------:R-:W-:Y:S02]  /*12a0*/  SEL R42, R42, RZ, P5 ;  /* 0x000000ff2a2a7207 */ /* 0x000fe40002800000 */
[----:B------:R-:W-:-:S02]  /*12b0*/  ISETP.NE.AND.EX P6, PT, R5, RZ, PT, P6 ;  /* 0x000000ff0500720c */ /* 0x000fc40003fc5360 */
[----:B------:R-:W0:Y:S11]  /*12c0*/  LDS.64 R4, [UR5+0x70] ;  /* 0x00007005ff047984 */ /* 0x000e360008000a00 */
[----:B------:R-:W-:Y:S01]  /*12d0*/  @!P6 FADD R6, R6, R47 ;  /* 0x0000002f0606e221 */ /* 0x000fe20000000000 */
[----:B------:R-:W-:-:S04]  /*12e0*/  IADD3 R42, P6, PT, R42, R7, RZ ;  /* 0x000000072a2a7210 */ /* 0x000fc80007fde0ff */
[----:B------:R-:W-:Y:S01]  /*12f0*/  FSEL R23, R47, R6, !P5 ;  /* 0x000000062f177208 */ /* 0x000fe20006800000 */
[----:B------:R-:W-:Y:S01]  /*1300*/  IMAD.X R41, R41, 0x1, R24, P6 ;  /* 0x0000000129297824 */ /* 0x000fe200030e0618 */
[----:B------:R-:W-:Y:S02]  /*1310*/  ISETP.NE.U32.AND P6, PT, R38, RZ, PT ;  /* 0x000000ff2600720c */ /* 0x000fe40003fc5070 */
[----:B------:R-:W-:Y:S02]  /*1320*/  ISETP.NE.AND P5, PT, R8, R10, PT ;  /* 0x0000000a0800720c */ /* 0x000fe40003fa5270 */
[----:B------:R-:W-:Y:S02]  /*1330*/  ISETP.NE.AND.EX P6, PT, RZ, UR4, PT, P6 ;  /* 0x00000004ff007c0c */ /* 0x000fe4000bfc5360 */
[----:B------:R-:W-:-:S05]  /*1340*/  SEL R47, RZ, 0x1, !P2 ;  /* 0x00000001ff2f7807 */ /* 0x000fca0005000000 */
[----:B------:R-:W-:-:S06]  /*1350*/  IMAD.IADD R47, R38, 0x1, R47 ;  /* 0x00000001262f7824 */ /* 0x000fcc00078e022f */
[----:B------:R-:W-:-:S04]  /*1360*/  @!P6 FADD R3, R3, R23 ;  /* 0x000000170303e221 */ /* 0x000fc80000000000 */
[----:B------:R-:W-:Y:S01]  /*1370*/  @!P2 FADD R9, R9, R3 ;  /* 0x000000030909a221 */ /* 0x000fe20000000000 */
[----:B0-----:R-:W-:-:S03]  /*1380*/  IADD3 R6, P2, PT, R4, R25, RZ ;  /* 0x0000001904067210 */ /* 0x001fc60007f5e0ff */
[----:B------:R-:W-:Y:S01]  /*1390*/  @!P5 FADD R11, R11, R9 ;  /* 0x000000090b0bd221 */ /* 0x000fe20000000000 */
[----:B------:R-:W-:Y:S01]  /*13a0*/  ISETP.NE.AND P5, PT, R46, RZ, PT ;  /* 0x000000ff2e00720c */ /* 0x000fe20003fa5270 */
[----:B------:R-:W-:Y:S01]  /*13b0*/  IMAD.X R7, R5, 0x1, R45, P2 ;  /* 0x0000000105077824 */ /* 0x000fe200010e062d */
[----:B------:R-:W-:-:S04]  /*13c0*/  ISETP.NE.U32.AND P2, PT, R4, RZ, PT ;  /* 0x000000ff0400720c */ /* 0x000fc80003f45070 */
[----:B------:R-:W-:-:S07]  /*13d0*/  ISETP.NE.AND.EX P2, PT, R5, RZ, PT, P2 ;  /* 0x000000ff0500720c */ /* 0x000fce0003f45320 */
[----:B------:R-:W-:Y:S01]  /*13e0*/  @!P5 FADD R13, R13, R11 ;  /* 0x0000000b0d0dd221 */ /* 0x000fe20000000000 */
[----:B------:R-:W-:-:S03]  /*13f0*/  ISETP.NE.AND P5, PT, R0, RZ, PT ;  /* 0x000000ff0000720c */ /* 0x000fc60003fa5270 */
[----:B------:R-:W-:Y:S02]  /*1400*/  @!P4 FADD R15, R15, R13 ;  /* 0x0000000d0f0fc221 */ /* 0x000fe40000000000 */
[----:B------:R-:W-:Y:S01]  /*1410*/  @!P2 FADD R43, R44, R43 ;  /* 0x0000002b2c2ba221 */ /* 0x000fe20000000000 */
[----:B------:R-:W-:Y:S01]  /*1420*/  ISETP.GE.U32.AND P2, PT, R6, 0x101, PT ;  /* 0x000001010600780c */ /* 0x000fe20003f46070 */
[----:B------:R-:W-:Y:S01]  /*1430*/  @!P3 FADD R17, R17, R15 ;  /* 0x0000000f1111b221 */ /* 0x000fe20000000000 */
[----:B------:R-:W-:Y:S02]  /*1440*/  IADD3 R44, P3, PT, R38, R42, RZ ;  /* 0x0000002a262c7210 */ /* 0x000fe40007f7e0ff */
[C---:B------:R-:W-:Y:S01]  /*1450*/  IADD3 R38, P4, PT, R42.reuse, R47, RZ ;  /* 0x0000002f2a267210 */ /* 0x040fe20007f9e0ff */
[----:B------:R-:W-:Y:S01]  /*1460*/  @!P0 FADD R19, R19, R17 ;  /* 0x0000001113138221 */ /* 0x000fe20000000000 */
[----:B------:R-:W-:Y:S01]  /*1470*/  ISETP.GE.AND.EX P2, PT, R7, RZ, PT, P2 ;  /* 0x000000ff0700720c */ /* 0x000fe20003f46320 */
[----:B------:R-:W0:Y:S01]  /*1480*/  @!P5 LDC.64 R24, c[0x0][0x3a8] ;  /* 0x0000ea00ff18db82 */ /* 0x000e220000000a00 */
[----:B------:R-:W-:Y:S01]  /*1490*/  @!P5 IMAD.MOV.U32 R4, RZ, RZ, R43 ;  /* 0x000000ffff04d224 */ /* 0x000fe200078e002b */
[----:B------:R-:W-:Y:S01]  /*14a0*/  IADD3 R40, P0, PT, R42, R40, RZ ;  /* 0x000000282a287210 */ /* 0x000fe20007f1e0ff */
[----:B------:R-:W-:-:S02]  /*14b0*/  @!P5 IMAD.MOV.U32 R5, RZ, RZ, 0x65 ;  /* 0x00000065ff05d424 */ /* 0x000fc400078e00ff */
[----:B------:R-:W-:Y:S01]  /*14c0*/  @!P1 FADD R21, R21, R19 ;  /* 0x0000001315159221 */ /* 0x000fe20000000000 */
[----:B------:R-:W-:Y:S01]  /*14d0*/  IMAD.X R43, R41, 0x1, R34, P4 ;  /* 0x00000001292b7824 */ /* 0x000fe200020e0622 */
[C---:B------:R-:W-:Y:S01]  /*14e0*/  IADD3 R35, P4, PT, R42.reuse, R35, RZ ;  /* 0x000000232a237210 */ /* 0x040fe20007f9e0ff */
[----:B0-----:R0:W-:Y:S01]  /*14f0*/  @!P5 ST.E.128.STRONG.GPU desc[UR8][R24.64+0x200], R4 ;  /* 0x000200041800d985 */ /* 0x0011e2000c10fd08 */
[----:B------:R-:W-:-:S05]  /*1500*/  IADD3 R39, P5, PT, R42, R39, RZ ;  /* 0x000000272a277210 */ /* 0x000fca0007fbe0ff */
[----:B------:R-:W-:Y:S01]  /*1510*/  IMAD.X R36, R41, 0x1, R36, P5 ;  /* 0x0000000129247824 */ /* 0x000fe200028e0624 */
[----:B------:R-:W-:-:S05]  /*1520*/  IADD3 R37, P5, PT, R42, R37, RZ ;  /* 0x000000252a257210 */ /* 0x000fca0007fbe0ff */
[C---:B------:R-:W-:Y:S02]  /*1530*/  IMAD.X R26, R41.reuse, 0x1, R26, P5 ;  /* 0x00000001291a7824 */ /* 0x040fe400028e061a */
[C---:B0-----:R-:W-:Y:S01]  /*1540*/  IMAD.X R5, R41.reuse, 0x1, R32, P0 ;  /* 0x0000000129057824 */ /* 0x041fe200000e0620 */
[C---:B------:R-:W-:Y:S01]  /*1550*/  IADD3 R33, P0, PT, R42.reuse, R33, RZ ;  /* 0x000000212a217210 */ /* 0x040fe20007f1e0ff */
[C---:B------:R-:W-:Y:S01]  /*1560*/  IMAD.X R4, R41.reuse, 0x1, R31, P4 ;  /* 0x0000000129047824 */ /* 0x040fe200020e061f */
[----:B------:R-:W-:Y:S02]  /*1570*/  IADD3 R29, P4, PT, R42, R29, RZ ;  /* 0x0000001d2a1d7210 */ /* 0x000fe40007f9e0ff */
[C---:B------:R-:W-:Y:S01]  /*1580*/  IADD3.X R31, PT, PT, R41.reuse, UR4, RZ, P3, !PT ;  /* 0x00000004291f7c10 */ /* 0x040fe20009ffe4ff */
[C---:B------:R-:W-:Y:S02]  /*1590*/  IMAD.X R28, R41.reuse, 0x1, R28, P0 ;  /* 0x00000001291c7824 */ /* 0x040fe400000e061c */
[----:B------:R-:W-:Y:S01]  /*15a0*/  IMAD.X R30, R41, 0x1, R30, P4 ;  /* 0x00000001291e7824 */ /* 0x000fe200020e061e */
[----:B------:R-:W-:Y:S07]  /*15b0*/  @!P2 BRA `(.L_x_1031) ;  /* 0x0000000400b4a947 */ /* 0x000fee0003800000 */
[----:B------:R-:W-:Y:S01]  /*15c0*/  BAR.SYNC.DEFER_BLOCKING 0x0 ;  /* 0x0000000000007b1d */ /* 0x000fe20000010000 */
[----:B------:R-:W-:Y:S02]  /*15d0*/  ISETP.NE.AND P2, PT, R2, R8, PT ;  /* 0x000000080200720c */ /* 0x000fe40003f45270 */
[----:B------:R-:W-:Y:S02]  /*15e0*/  @P6 LEA R42, R42, UR5, 0x3 ;  /* 0x000000052a2a6c11 */ /* 0x000fe4000f8e18ff */
[----:B------:R-:W-:Y:S02]  /*15f0*/  ISETP.NE.AND P0, PT, R8, R10, PT ;  /* 0x0000000a0800720c */ /* 0x000fe40003f05270 */
[----:B------:R-:W-:Y:S02]  /*1600*/  ISETP.NE.AND P1, PT, R10, R12, PT ;  /* 0x0000000c0a00720c */ /* 0x000fe40003f25270 */
[----:B------:R-:W-:Y:S02]  /*1610*/  ISETP.NE.AND P5, PT, R14, R16, PT ;  /* 0x000000100e00720c */ /* 0x000fe40003fa5270 */
[----:B------:R-:W-:-:S02]  /*1620*/  ISETP.NE.AND P4, PT, R16, R18, PT ;  /* 0x000000121000720c */ /* 0x000fc40003f85270 */
[----:B------:R-:W-:Y:S02]  /*1630*/  ISETP.NE.AND P3, PT, R18, R20, PT ;  /* 0x000000141200720c */ /* 0x000fe40003f65270 */
[----:B------:R-:W-:-:S03]  /*1640*/  @P2 LEA R44, R44, UR5, 0x3 ;  /* 0x000000052c2c2c11 */ /* 0x000fc6000f8e18ff */
[----:B------:R-:W-:Y:S02]  /*1650*/  @P0 LEA R38, R38, UR5, 0x3 ;  /* 0x0000000526260c11 */ /* 0x000fe4000f8e18ff */
[----:B------:R-:W-:Y:S02]  /*1660*/  @P1 LEA R39, R39, UR5, 0x3 ;  /* 0x0000000527271c11 */ /* 0x000fe4000f8e18ff */
[----:B------:R-:W-:Y:S01]  /*1670*/  @P5 LEA R35, R35, UR5, 0x3 ;  /* 0x0000000523235c11 */ /* 0x000fe2000f8e18ff */
[----:B------:R0:W-:Y:S01]  /*1680*/  @P6 STS.64 [R42], R22 ;  /* 0x000000162a006388 */ /* 0x0001e20000000a00 */
[----:B------:R-:W-:Y:S02]  /*1690*/  ISETP.NE.AND P6, PT, R12, R14, PT ;  /* 0x0000000e0c00720c */ /* 0x000fe40003fc5270 */
[----:B------:R-:W-:Y:S01]  /*16a0*/  @P4 LEA R37, R37, UR5, 0x3 ;  /* 0x0000000525254c11 */ /* 0x000fe2000f8e18ff */
[----:B------:R0:W-:Y:S01]  /*16b0*/  @P2 STS.64 [R44], R2 ;  /* 0x000000022c002388 */ /* 0x0001e20000000a00 */
[----:B------:R-:W-:-:S02]  /*16c0*/  ISETP.NE.AND P2, PT, R20, R27, PT ;  /* 0x0000001b1400720c */ /* 0x000fc40003f45270 */
[----:B------:R-:W-:Y:S01]  /*16d0*/  @P3 LEA R33, R33, UR5, 0x3 ;  /* 0x0000000521213c11 */ /* 0x000fe2000f8e18ff */
[----:B------:R0:W-:Y:S01]  /*16e0*/  @P0 STS.64 [R38], R8 ;  /* 0x0000000826000388 */ /* 0x0001e20000000a00 */
[----:B------:R-:W-:-:S03]  /*16f0*/  ISETP.GT.U32.AND P0, PT, R6, R0, PT ;  /* 0x000000000600720c */ /* 0x000fc60003f04070 */
[----:B------:R0:W-:Y:S01]  /*1700*/  @P1 STS.64 [R39], R10 ;  /* 0x0000000a27001388 */ /* 0x0001e20000000a00 */
[----:B------:R-:W-:Y:S02]  /*1710*/  ISETP.GT.U32.AND.EX P0, PT, R7, RZ, PT, P0 ;  /* 0x000000ff0700720c */ /* 0x000fe40003f04100 */
[----:B------:R-:W-:-:S03]  /*1720*/  @P6 LEA R40, R40, UR5, 0x3 ;  /* 0x0000000528286c11 */ /* 0x000fc6000f8e18ff */
[----:B------:R-:W-:Y:S02]  /*1730*/  @P2 LEA R29, R29, UR5, 0x3 ;  /* 0x000000051d1d2c11 */ /* 0x000fe4000f8e18ff */
[----:B------:R0:W-:Y:S04]  /*1740*/  @P6 STS.64 [R40], R12 ;  /* 0x0000000c28006388 */ /* 0x0001e80000000a00 */
[----:B------:R0:W-:Y:S04]  /*1750*/  @P5 STS.64 [R35], R14 ;  /* 0x0000000e23005388 */ /* 0x0001e80000000a00 */
[----:B------:R0:W-:Y:S04]  /*1760*/  @P4 STS.64 [R37], R16 ;  /* 0x0000001025004388 */ /* 0x0001e80000000a00 */
[----:B------:R0:W-:Y:S04]  /*1770*/  @P3 STS.64 [R33], R18 ;  /* 0x0000001221003388 */ /* 0x0001e80000000a00 */
[----:B------:R0:W-:Y:S01]  /*1780*/  @P2 STS.64 [R29], R20 ;  /* 0x000000141d002388 */ /* 0x0001e20000000a00 */
[----:B------:R-:W-:Y:S06]  /*1790*/  BAR.SYNC.DEFER_BLOCKING 0x0 ;  /* 0x0000000000007b1d */ /* 0x000fec0000010000 */
[----:B------:R-:W-:Y:S05]  /*17a0*/  @!P0 EXIT ;  /* 0x000000000000894d */ /* 0x000fea0003800000 */
[----:B0-----:R-:W-:Y:S01]  /*17b0*/  IMAD.MOV.U32 R21, RZ, RZ, R0 ;  /* 0x000000ffff157224 */ /* 0x001fe200078e0000 */
[----:B------:R-:W0:Y:S01]  /*17c0*/  LDCU.128 UR16, c[0x0][0x390] ;  /* 0x00007200ff1077ac */ /* 0x000e220008000c00 */
[----:B------:R-:W-:Y:S01]  /*17d0*/  IMAD.MOV.U32 R20, RZ, RZ, RZ ;  /* 0x000000ffff147224 */ /* 0x000fe200078e00ff */
[----:B------:R-:W-:Y:S02]  /*17e0*/  BSSY.RECONVERGENT B0, `(.L_x_1032) ;  /* 0x000002a000007945 */ /* 0x000fe40003800200 */
[----:B------:R-:W-:Y:S02]  /*17f0*/  LOP3.LUT R3, RZ, R21, RZ, 0x33, !PT ;  /* 0x00000015ff037212 */ /* 0x000fe400078e33ff */
[----:B------:R-:W-:Y:S02]  /*1800*/  LOP3.LUT R2, RZ, R20, RZ, 0x33, !PT ;  /* 0x00000014ff027212 */ /* 0x000fe400078e33ff */
[----:B------:R-:W-:-:S04]  /*1810*/  IADD3 R3, P0, PT, R3, R6, RZ ;  /* 0x0000000603037210 */ /* 0x000fc80007f1e0ff */
[C---:B------:R-:W-:Y:S01]  /*1820*/  LOP3.LUT R4, R3.reuse, 0x300, RZ, 0xc0, !PT ;  /* 0x0000030003047812 */ /* 0x040fe200078ec0ff */
[----:B------:R-:W-:Y:S01]  /*1830*/  IMAD.X R2, R2, 0x1, R7, P0 ;  /* 0x0000000102027824 */ /* 0x000fe200000e0607 */
[----:B------:R-:W-:Y:S02]  /*1840*/  ISETP.GE.U32.AND P0, PT, R3, 0x300, PT ;  /* 0x000003000300780c */ /* 0x000fe40003f06070 */
[----:B------:R-:W-:Y:S02]  /*1850*/  ISETP.NE.U32.AND P1, PT, R4, 0x300, PT ;  /* 0x000003000400780c */ /* 0x000fe40003f25070 */
[----:B------:R-:W-:Y:S02]  /*1860*/  ISETP.GE.U32.AND.EX P0, PT, R2, RZ, PT, P0 ;  /* 0x000000ff0200720c */ /* 0x000fe40003f06100 */
[----:B------:R-:W-:-:S13]  /*1870*/  ISETP.NE.AND.EX P1, PT, RZ, RZ, PT, P1 ;  /* 0x000000ffff00720c */ /* 0x000fda0003f25310 */
[----:B0-----:R-:W-:Y:S05]  /*1880*/  @!P1 BRA `(.L_x_1033) ;  /* 0x00000000007c9947 */ /* 0x001fea0003800000 */
[----:B------:R-:W0:Y:S01]  /*1890*/  LDCU.128 UR12, c[0x0][0x390] ;  /* 0x00007200ff0c77ac */ /* 0x000e220008000c00 */
[----:B------:R-:W-:Y:S01]  /*18a0*/  SHF.R.U64 R14, R3, 0x8, R2 ;  /* 0x00000008030e7819 */ /* 0x000fe20000001202 */
[C---:B------:R-:W-:Y:S01]  /*18b0*/  IMAD.SHL.U32 R10, R21.reuse, 0x4, RZ ;  /* 0x00000004150a7824 */ /* 0x040fe200078e00ff */
[----:B------:R-:W-:Y:S01]  /*18c0*/  SHF.L.U64.HI R11, R21, 0x2, R20 ;  /* 0x00000002150b7819 */ /* 0x000fe20000010214 */
[----:B------:R-:W-:Y:S01]  /*18d0*/  IMAD.MOV.U32 R15, RZ, RZ, RZ ;  /* 0x000000ffff0f7224 */ /* 0x000fe200078e00ff */
[----:B------:R-:W-:Y:S01]  /*18e0*/  LEA R0, R0, UR5, 0x3 ;  /* 0x0000000500007c11 */ /* 0x000fe2000f8e18ff */
[----:B------:R-:W-:-:S05]  /*18f0*/  VIADD R14, R14, 0x1 ;  /* 0x000000010e0e7836 */ /* 0x000fca0000000000 */
[----:B------:R-:W-:-:S04]  /*1900*/  LOP3.LUT R14, R14, 0x3, RZ, 0xc0, !PT ;  /* 0x000000030e0e7812 */ /* 0x000fc800078ec0ff */
[----:B------:R-:W-:Y:S02]  /*1910*/  LEA R21, P3, R14, R21, 0x8 ;  /* 0x000000150e157211 */ /* 0x000fe400078640ff */
[C---:B0-----:R-:W-:Y:S02]  /*1920*/  IADD3 R12, P1, PT, R10.reuse, UR14, RZ ;  /* 0x0000000e0a0c7c10 */ /* 0x041fe4000ff3e0ff */
[----:B------:R-:W-:Y:S02]  /*1930*/  IADD3 R10, P2, PT, R10, UR12, RZ ;  /* 0x0000000c0a0a7c10 */ /* 0x000fe4000ff5e0ff */
[C---:B------:R-:W-:Y:S02]  /*1940*/  IADD3.X R13, PT, PT, R11.reuse, UR15, RZ, P1, !PT ;  /* 0x0000000f0b0d7c10 */ /* 0x040fe40008ffe4ff */
[----:B------:R-:W-:Y:S02]  /*1950*/  IADD3.X R11, PT, PT, R11, UR13, RZ, P2, !PT ;  /* 0x0000000d0b0b7c10 */ /* 0x000fe400097fe4ff */
[----:B------:R-:W-:-:S07]  /*1960*/  LEA.HI.X R20, R14, R20, R15, 0x8, P3 ;  /* 0x000000140e147211 */ /* 0x000fce00018f440f */
.L_x_1034:
[----:B0-----:R0:W1:Y:S01]  /*1970*/  LDS.64 R8, [R0] ;  /* 0x0000000000087984 */ /* 0x0010620000000a00 */
[----:B------:R-:W-:Y:S01]  /*1980*/  IMAD.MOV.U32 R2, RZ, RZ, R10 ;  /* 0x000000ffff027224 */ /* 0x000fe200078e000a */
[----:B------:R-:W-:Y:S01]  /*1990*/  IADD3 R14, P1, PT, R14, -0x1, RZ ;  /* 0xffffffff0e0e7810 */ /* 0x000fe20007f3e0ff */
[----:B------:R-:W-:Y:S01]  /*19a0*/  IMAD.MOV.U32 R3, RZ, RZ, R11 ;  /* 0x000000ffff037224 */ /* 0x000fe200078e000b */
[----:B------:R-:W-:Y:S01]  /*19b0*/  IADD3 R10, P3, PT, R10, 0x400, RZ ;  /* 0x000004000a0a7810 */ /* 0x000fe20007f7e0ff */
[----:B------:R-:W-:Y:S01]  /*19c0*/  IMAD.MOV.U32 R4, RZ, RZ, R12 ;  /* 0x000000ffff047224 */ /* 0x000fe200078e000c */
[----:B------:R-:W-:Y:S01]  /*19d0*/  IADD3.X R15, PT, PT, R15, -0x1, RZ, P1, !PT ;  /* 0xffffffff0f0f7810 */ /* 0x000fe20000ffe4ff */
[----:B------:R-:W-:Y:S01]  /*19e0*/  IMAD.MOV.U32 R5, RZ, RZ, R13 ;  /* 0x000000ffff057224 */ /* 0x000fe200078e000d */
[----:B------:R-:W-:Y:S01]  /*19f0*/  ISETP.NE.U32.AND P1, PT, R14, RZ, PT ;  /* 0x000000ff0e00720c */ /* 0x000fe20003f25070 */
[----:B0-----:R-:W-:Y:S01]  /*1a00*/  VIADD R0, R0, 0x800 ;  /* 0x0000080000007836 */ /* 0x001fe20000000000 */
[----:B------:R-:W-:Y:S01]  /*1a10*/  IADD3 R12, P2, PT, R12, 0x400, RZ ;  /* 0x000004000c0c7810 */ /* 0x000fe20007f5e0ff */
[----:B------:R-:W-:Y:S01]  /*1a20*/  IMAD.X R11, RZ, RZ, R11, P3 ;  /* 0x000000ffff0b7224 */ /* 0x000fe200018e060b */
[----:B------:R-:W-:-:S03]  /*1a30*/  ISETP.NE.AND.EX P1, PT, R15, RZ, PT, P1 ;  /* 0x000000ff0f00720c */ /* 0x000fc60003f25310 */
[----:B------:R-:W-:Y:S01]  /*1a40*/  IMAD.X R13, RZ, RZ, R13, P2 ;  /* 0x000000ffff0d7224 */ /* 0x000fe200010e060d */
[----:B-1----:R0:W-:Y:S04]  /*1a50*/  STG.E desc[UR8][R2.64], R8 ;  /* 0x0000000802007986 */ /* 0x0021e8000c101908 */
[----:B------:R0:W-:Y:S05]  /*1a60*/  STG.E desc[UR8][R4.64], R9 ;  /* 0x0000000904007986 */ /* 0x0001ea000c101908 */
[----:B------:R-:W-:Y:S05]  /*1a70*/  @P1 BRA `(.L_x_1034) ;  /* 0xfffffffc00bc1947 */ /* 0x000fea000383ffff */
.L_x_1033:
[----:B------:R-:W-:Y:S05]  /*1a80*/  BSYNC.RECONVERGENT B0 ;  /* 0x0000000000007941 */ /* 0x000fea0003800200 */
.L_x_1032:
[----:B------:R-:W-:Y:S05]  /*1a90*/  @!P0 EXIT ;  /* 0x000000000000894d */ /* 0x000fea0003800000 */
.L_x_1035:
[C---:B------:R-:W-:Y:S01]  /*1aa0*/  LEA R0, R21.reuse, UR5, 0x3 ;  /* 0x0000000515007c11 */ /* 0x040fe2000f8e18ff */
[C---:B----4-:R-:W-:Y:S01]  /*1ab0*/  IMAD.SHL.U32 R10, R21.reuse, 0x4, RZ ;  /* 0x00000004150a7824 */ /* 0x050fe200078e00ff */
[C---:B0-----:R-:W-:Y:S01]  /*1ac0*/  SHF.L.U64.HI R3, R21.reuse, 0x2, R20 ;  /* 0x0000000215037819 */ /* 0x041fe20000010214 */
[----:B------:R-:W-:Y:S02]  /*1ad0*/  VIADD R21, R21, 0x400 ;  /* 0x0000040015157836 */ /* 0x000fe40000000000 */
[----:B------:R-:W0:Y:S01]  /*1ae0*/  LDS.64 R12, [R0] ;  /* 0x00000000000c7984 */ /* 0x000e220000000a00 */
[C---:B------:R-:W-:Y:S01]  /*1af0*/  IADD3 R8, P0, PT, R10.reuse, UR16, RZ ;  /* 0x000000100a087c10 */ /* 0x040fe2000ff1e0ff */
[----:B------:R-:W-:Y:S01]  /*1b00*/  IMAD.MOV.U32 R20, RZ, RZ, RZ ;  /* 0x000000ffff147224 */ /* 0x000fe200078e00ff */
[C---:B------:R-:W-:Y:S01]  /*1b10*/  LOP3.LUT R4, R10.reuse, 0xfffffffc, RZ, 0xc0, !PT ;  /* 0xfffffffc0a047812 */ /* 0x040fe200078ec0ff */
[----:B------:R-:W1:Y:S01]  /*1b20*/  LDS.64 R14, [R0+0x800] ;  /* 0x00080000000e7984 */ /* 0x000e620000000a00 */
[----:B------:R-:W-:-:S02]  /*1b30*/  IADD3 R10, P1, PT, R10, UR18, RZ ;  /* 0x000000120a0a7c10 */ /* 0x000fc4000ff3e0ff */
[C---:B------:R-:W-:Y:S01]  /*1b40*/  IADD3.X R9, PT, PT, R3.reuse, UR17, RZ, P0, !PT ;  /* 0x0000001103097c10 */ /* 0x040fe200087fe4ff */
[----:B------:R-:W2:Y:S01]  /*1b50*/  LDS.64 R16, [R0+0x1000] ;  /* 0x0010000000107984 */ /* 0x000ea20000000a00 */
[C---:B------:R-:W-:Y:S02]  /*1b60*/  LOP3.LUT R5, R3.reuse, 0x3, RZ, 0xc0, !PT ;  /* 0x0000000303057812 */ /* 0x040fe400078ec0ff */
[C---:B------:R-:W-:Y:S01]  /*1b70*/  IADD3 R2, P0, PT, R4.reuse, UR16, RZ ;  /* 0x0000001004027c10 */ /* 0x040fe2000ff1e0ff */
[----:B------:R-:W3:Y:S01]  /*1b80*/  LDS.64 R18, [R0+0x1800] ;  /* 0x0018000000127984 */ /* 0x000ee20000000a00 */
[----:B------:R-:W-:Y:S02]  /*1b90*/  IADD3.X R11, PT, PT, R3, UR19, RZ, P1, !PT ;  /* 0x00000013030b7c10 */ /* 0x000fe40008ffe4ff */
[----:B------:R-:W-:Y:S02]  /*1ba0*/  IADD3 R4, P1, PT, R4, UR18, RZ ;  /* 0x0000001204047c10 */ /* 0x000fe4000ff3e0ff */
[----:B------:R-:W-:-:S02]  /*1bb0*/  IADD3.X R3, PT, PT, R5, UR17, RZ, P0, !PT ;  /* 0x0000001105037c10 */ /* 0x000fc400087fe4ff */
[----:B------:R-:W-:Y:S02]  /*1bc0*/  IADD3.X R5, PT, PT, R5, UR19, RZ, P1, !PT ;  /* 0x0000001305057c10 */ /* 0x000fe40008ffe4ff */
[----:B------:R-:W-:-:S04]  /*1bd0*/  ISETP.GT.U32.AND P0, PT, R6, R21, PT ;  /* 0x000000150600720c */ /* 0x000fc80003f04070 */
[----:B------:R-:W-:Y:S01]  /*1be0*/  ISETP.GT.U32.AND.EX P0, PT, R7, RZ, PT, P0 ;  /* 0x000000ff0700720c */ /* 0x000fe20003f04100 */
[----:B0-----:R4:W-:Y:S04]  /*1bf0*/  STG.E desc[UR8][R8.64], R12 ;  /* 0x0000000c08007986 */ /* 0x0019e8000c101908 */
[----:B------:R4:W-:Y:S04]  /*1c00*/  STG.E desc[UR8][R10.64], R13 ;  /* 0x0000000d0a007986 */ /* 0x0009e8000c101908 */
[----:B-1----:R4:W-:Y:S04]  /*1c10*/  STG.E desc[UR8][R2.64+0x400], R14 ;  /* 0x0004000e02007986 */ /* 0x0029e8000c101908 */
[----:B------:R4:W-:Y:S04]  /*1c20*/  STG.E desc[UR8][R4.64+0x400], R15 ;  /* 0x0004000f04007986 */ /* 0x0009e8000c101908 */
[----:B--2---:R4:W-:Y:S04]  /*1c30*/  STG.E desc[UR8][R2.64+0x800], R16 ;  /* 0x0008001002007986 */ /* 0x0049e8000c101908 */
[----:B------:R4:W-:Y:S04]  /*1c40*/  STG.E desc[UR8][R4.64+0x800], R17 ;  /* 0x0008001104007986 */ /* 0x0009e8000c101908 */
[----:B---3--:R4:W-:Y:S04]  /*1c50*/  STG.E desc[UR8][R2.64+0xc00], R18 ;  /* 0x000c001202007986 */ /* 0x0089e8000c101908 */
[----:B------:R4:W-:Y:S01]  /*1c60*/  STG.E desc[UR8][R4.64+0xc00], R19 ;  /* 0x000c001304007986 */ /* 0x0009e2000c101908 */
[----:B------:R-:W-:Y:S05]  /*1c70*/  @P0 BRA `(.L_x_1035) ;  /* 0xfffffffc00880947 */ /* 0x000fea000383ffff */
[----:B------:R-:W-:Y:S05]  /*1c80*/  EXIT ;  /* 0x000000000000794d */ /* 0x000fea0003800000 */
.L_x_1031:
[----:B------:R-:W-:Y:S01]  /*1c90*/  BSSY.RECONVERGENT B0, `(.L_x_1036) ;  /* 0x000000e000007945 */ /* 0x000fe20003800200 */
[----:B------:R-:W-:Y:S02]  /*1ca0*/  ISETP.NE.AND P1, PT, R20, R27, PT ;  /* 0x0000001b1400720c */ /* 0x000fe40003f25270 */
[----:B------:R-:W-:Y:S02]  /*1cb0*/  ISETP.NE.AND P4, PT, R2, R8, PT ;  /* 0x000000080200720c */ /* 0x000fe40003f85270 */
[----:B------:R-:W-:Y:S01]  /*1cc0*/  ISETP.NE.AND P0, PT, R8, R10, PT ;  /* 0x0000000a0800720c */ /* 0x000fe20003f05270 */
[----:B------:R-:W-:-:S12]  /*1cd0*/  @!P6 BRA `(.L_x_1037) ;  /* 0x000000000024e947 */ /* 0x000fd80003800000 */
[----:B------:R-:W0:Y:S01]  /*1ce0*/  LDCU.128 UR4, c[0x0][0x390] ;  /* 0x00007200ff0477ac */ /* 0x000e220008000c00 */
[C---:B------:R-:W-:Y:S01]  /*1cf0*/  IMAD.SHL.U32 R24, R42.reuse, 0x4, RZ ;  /* 0x000000042a187824 */ /* 0x040fe200078e00ff */
[----:B------:R-:W-:-:S04]  /*1d00*/  SHF.L.U64.HI R41, R42, 0x2, R41 ;  /* 0x000000022a297819 */ /* 0x000fc80000010229 */
[C---:B0-----:R-:W-:Y:S02]  /*1d10*/  IADD3 R6, P2, PT, R24.reuse, UR4, RZ ;  /* 0x0000000418067c10 */ /* 0x041fe4000ff5e0ff */
[----:B------:R-:W-:Y:S02]  /*1d20*/  IADD3 R24, P3, PT, R24, UR6, RZ ;  /* 0x0000000618187c10 */ /* 0x000fe4000ff7e0ff */
[C---:B------:R-:W-:Y:S02]  /*1d30*/  IADD3.X R7, PT, PT, R41.reuse, UR5, RZ, P2, !PT ;  /* 0x0000000529077c10 */ /* 0x040fe400097fe4ff */
[----:B------:R-:W-:-:S03]  /*1d40*/  IADD3.X R25, PT, PT, R41, UR7, RZ, P3, !PT ;  /* 0x0000000729197c10 */ /* 0x000fc60009ffe4ff */
[----:B------:R0:W-:Y:S04]  /*1d50*/  STG.E desc[UR8][R6.64], R22 ;  /* 0x0000001606007986 */ /* 0x0001e8000c101908 */
[----:B------:R0:W-:Y:S02]  /*1d60*/  STG.E desc[UR8][R24.64], R23 ;  /* 0x0000001718007986 */ /* 0x0001e4000c101908 */
.L_x_1037:
[----:B------:R-:W-:Y:S05]  /*1d70*/  BSYNC.RECONVERGENT B0 ;  /* 0x0000000000007941 */ /* 0x000fea0003800200 */
.L_x_1036:
[----:B------:R-:W-:Y:S04]  /*1d80*/  BSSY.RECONVERGENT B0, `(.L_x_1038) ;  /* 0x000000b000007945 */ /* 0x000fe80003800200 */
[----:B------:R-:W-:Y:S05]  /*1d90*/  @!P4 BRA `(.L_x_1039) ;  /* 0x000000000024c947 */ /* 0x000fea0003800000 */
[----:B------:R-:W1:Y:S01]  /*1da0*/  LDCU.128 UR4, c[0x0][0x390] ;  /* 0x00007200ff0477ac */ /* 0x000e620008000c00 */
[C---:B0-----:R-:W-:Y:S01]  /*1db0*/  IMAD.SHL.U32 R22, R44.reuse, 0x4, RZ ;  /* 0x000000042c167824 */ /* 0x041fe200078e00ff */
[----:B------:R-:W-:-:S04]  /*1dc0*/  SHF.L.U64.HI R44, R44, 0x2, R31 ;  /* 0x000000022c2c7819 */ /* 0x000fc8000001021f */
[C---:B-1----:R-:W-:Y:S02]  /*1dd0*/  IADD3 R6, P2, PT, R22.reuse, UR4, RZ ;  /* 0x0000000416067c10 */ /* 0x042fe4000ff5e0ff */
[----:B------:R-:W-:Y:S02]  /*1de0*/  IADD3 R22, P3, PT, R22, UR6, RZ ;  /* 0x0000000616167c10 */ /* 0x000fe4000ff7e0ff */
[C---:B------:R-:W-:Y:S02]  /*1df0*/  IADD3.X R7, PT, PT, R44.reuse, UR5, RZ, P2, !PT ;  /* 0x000000052c077c10 */ /* 0x040fe400097fe4ff */
[----:B------:R-:W-:-:S03]  /*1e00*/  IADD3.X R23, PT, PT, R44, UR7, RZ, P3, !PT ;  /* 0x000000072c177c10 */ /* 0x000fc60009ffe4ff */
[----:B------:R1:W-:Y:S04]  /*1e10*/  STG.E desc[UR8][R6.64], R2 ;  /* 0x0000000206007986 */ /* 0x0003e8000c101908 */
[----:B------:R1:W-:Y:S02]  /*1e20*/  STG.E desc[UR8][R22.64], R3 ;  /* 0x0000000316007986 */ /* 0x0003e4000c101908 */
.L_x_1039:
[----:B------:R-:W-:Y:S05]  /*1e30*/  BSYNC.RECONVERGENT B0 ;  /* 0x0000000000007941 */ /* 0x000fea0003800200 */
.L_x_1038:
[----:B------:R-:W-:Y:S01]  /*1e40*/  BSSY.RECONVERGENT B0, `(.L_x_1040) ;  /* 0x0000010000007945 */ /* 0x000fe20003800200 */
[----:B------:R-:W-:Y:S02]  /*1e50*/  ISETP.NE.AND P2, PT, R10, R12, PT ;  /* 0x0000000c0a00720c */ /* 0x000fe40003f45270 */
[----:B------:R-:W-:Y:S02]  /*1e60*/  ISETP.NE.AND P3, PT, R12, R14, PT ;  /* 0x0000000e0c00720c */ /* 0x000fe40003f65270 */
[----:B------:R-:W-:Y:S02]  /*1e70*/  ISETP.NE.AND P4, PT, R14, R16, PT ;  /* 0x000000100e00720c */ /* 0x000fe40003f85270 */
[----:B------:R-:W-:Y:S02]  /*1e80*/  ISETP.NE.AND P5, PT, R16, R18, PT ;  /* 0x000000121000720c */ /* 0x000fe40003fa5270 */
[----:B------:R-:W-:Y:S01]  /*1e90*/  ISETP.NE.AND P6, PT, R18, R20, PT ;  /* 0x000000141200720c */ /* 0x000fe20003fc5270 */
[----:B------:R-:W-:-:S12]  /*1ea0*/  @!P0 BRA `(.L_x_1041) ;  /* 0x0000000000248947 */ /* 0x000fd80003800000 */
[----:B------:R-:W2:Y:S01]  /*1eb0*/  LDCU.128 UR4, c[0x0][0x390] ;  /* 0x00007200ff0477ac */ /* 0x000ea20008000c00 */
[C---:B01----:R-:W-:Y:S01]  /*1ec0*/  IMAD.SHL.U32 R6, R38.reuse, 0x4, RZ ;  /* 0x0000000426067824 */ /* 0x043fe200078e00ff */
[----:B------:R-:W-:-:S04]  /*1ed0*/  SHF.L.U64.HI R43, R38, 0x2, R43 ;  /* 0x00000002262b7819 */ /* 0x000fc8000001022b */
[----:B--2---:R-:W-:-:S04]  /*1ee0*/  IADD3 R2, P0, PT, R6, UR4, RZ ;  /* 0x0000000406027c10 */ /* 0x004fc8000ff1e0ff */
[----:B------:R-:W-:Y:S02]  /*1ef0*/  IADD3.X R3, PT, PT, R43, UR5, RZ, P0, !PT ;  /* 0x000000052b037c10 */ /* 0x000fe400087fe4ff */
[----:B------:R-:W-:-:S03]  /*1f00*/  IADD3 R6, P0, PT, R6, UR6, RZ ;  /* 0x0000000606067c10 */ /* 0x000fc6000ff1e0ff */
[----:B------:R2:W-:Y:S01]  /*1f10*/  STG.E desc[UR8][R2.64], R8 ;  /* 0x0000000802007986 */ /* 0x0005e2000c101908 */
[----:B------:R-:W-:-:S05]  /*1f20*/  IADD3.X R7, PT, PT, R43, UR7, RZ, P0, !PT ;  /* 0x000000072b077c10 */ /* 0x000fca00087fe4ff */
[----:B------:R2:W-:Y:S04]  /*1f30*/  STG.E desc[UR8][R6.64], R9 ;  /* 0x0000000906007986 */ /* 0x0005e8000c101908 */
.L_x_1041:
[----:B------:R-:W-:Y:S05]  /*1f40*/  BSYNC.RECONVERGENT B0 ;  /* 0x0000000000007941 */ /* 0x000fea0003800200 */
.L_x_1040:
[----:B------:R-:W-:Y:S04]  /*1f50*/  BSSY.RECONVERGENT B0, `(.L_x_1042) ;  /* 0x000000b000007945 */ /* 0x000fe80003800200 */
[----:B------:R-:W-:Y:S05]  /*1f60*/  @!P2 BRA `(.L_x_1043) ;  /* 0x000000000024a947 */ /* 0x000fea0003800000 */
[----:B------:R-:W3:Y:S01]  /*1f70*/  LDCU.128 UR4, c[0x0][0x390] ;  /* 0x00007200ff0477ac */ /* 0x000ee20008000c00 */
[C---:B012---:R-:W-:Y:S01]  /*1f80*/  IMAD.SHL.U32 R6, R39.reuse, 0x4, RZ ;  /* 0x0000000427067824 */ /* 0x047fe200078e00ff */
[----:B------:R-:W-:-:S04]  /*1f90*/  SHF.L.U64.HI R36, R39, 0x2, R36 ;  /* 0x0000000227247819 */ /* 0x000fc80000010224 */
[C---:B---3--:R-:W-:Y:S02]  /*1fa0*/  IADD3 R2, P0, PT, R6.reuse, UR4, RZ ;  /* 0x0000000406027c10 */ /* 0x048fe4000ff1e0ff */
[----:B------:R-:W-:Y:S02]  /*1fb0*/  IADD3 R6, P2, PT, R6, UR6, RZ ;  /* 0x0000000606067c10 */ /* 0x000fe4000ff5e0ff */
[C---:B------:R-:W-:Y:S02]  /*1fc0*/  IADD3.X R3, PT, PT, R36.reuse, UR5, RZ, P0, !PT ;  /* 0x0000000524037c10 */ /* 0x040fe400087fe4ff */
[----:B------:R-:W-:-:S03]  /*1fd0*/  IADD3.X R7, PT, PT, R36, UR7, RZ, P2, !PT ;  /* 0x0000000724077c10 */ /* 0x000fc600097fe4ff */
[----:B------:R3:W-:Y:S04]  /*1fe0*/  STG.E desc[UR8][R2.64], R10 ;  /* 0x0000000a02007986 */ /* 0x0007e8000c101908 */
[----:B------:R3:W-:Y:S02]  /*1ff0*/  STG.E desc[UR8][R6.64], R11 ;  /* 0x0000000b06007986 */ /* 0x0007e4000c101908 */
.L_x_1043:
[----:B------:R-:W-:Y:S05]  /*2000*/  BSYNC.RECONVERGENT B0 ;  /* 0x0000000000007941 */ /* 0x000fea0003800200 */
.L_x_1042:
[----:B------:R-:W-:Y:S04]  /*2010*/  BSSY.RECONVERGENT B0, `(.L_x_1044) ;  /* 0x000000b000007945 */ /* 0x000fe80003800200 */
[----:B------:R-:W-:Y:S05]  /*2020*/  @!P3 BRA `(.L_x_1045) ;  /* 0x000000000024b947 */ /* 0x000fea0003800000 */
[----:B------:R-:W4:Y:S01]  /*2030*/  LDCU.128 UR4, c[0x0][0x390] ;  /* 0x00007200ff0477ac */ /* 0x000f220008000c00 */
[C---:B0123--:R-:W-:Y:S01]  /*2040*/  IMAD.SHL.U32 R6, R40.reuse, 0x4, RZ ;  /* 0x0000000428067824 */ /* 0x04ffe200078e00ff */
[----:B------:R-:W-:-:S04]  /*2050*/  SHF.L.U64.HI R5, R40, 0x2, R5 ;  /* 0x0000000228057819 */ /* 0x000fc80000010205 */
[C---:B----4-:R-:W-:Y:S02]  /*2060*/  IADD3 R2, P0, PT, R6.reuse, UR4, RZ ;  /* 0x0000000406027c10 */ /* 0x050fe4000ff1e0ff */
[----:B------:R-:W-:Y:S02]  /*2070*/  IADD3 R6, P2, PT, R6, UR6, RZ ;  /* 0x0000000606067c10 */ /* 0x000fe4000ff5e0ff */
[C---:B------:R-:W-:Y:S02]  /*2080*/  IADD3.X R3, PT, PT, R5.reuse, UR5, RZ, P0, !PT ;  /* 0x0000000505037c10 */ /* 0x040fe400087fe4ff */
[----:B------:R-:W-:-:S03]  /*2090*/  IADD3.X R7, PT, PT, R5, UR7, RZ, P2, !PT ;  /* 0x0000000705077c10 */ /* 0x000fc600097fe4ff */
[----:B------:R4:W-:Y:S04]  /*20a0*/  STG.E desc[UR8][R2.64], R12 ;  /* 0x0000000c02007986 */ /* 0x0009e8000c101908 */
[----:B------:R4:W-:Y:S02]  /*20b0*/  STG.E desc[UR8][R6.64], R13 ;  /* 0x0000000d06007986 */ /* 0x0009e4000c101908 */
.L_x_1045:
[----:B------:R-:W-:Y:S05]  /*20c0*/  BSYNC.RECONVERGENT B0 ;  /* 0x0000000000007941 */ /* 0x000fea0003800200 */
.L_x_1044:
[----:B------:R-:W-:Y:S04]  /*20d0*/  BSSY.RECONVERGENT B0, `(.L_x_1046) ;  /* 0x000000b000007945 */ /* 0x000fe80003800200 */
[----:B------:R-:W-:Y:S05]  /*20e0*/  @!P4 BRA `(.L_x_1047) ;  /* 0x000000000024c947 */ /* 0x000fea0003800000 */
[----:B------:R-:W1:Y:S01]  /*20f0*/  LDCU.128 UR4, c[0x0][0x390] ;  /* 0x00007200ff0477ac */ /* 0x000e620008000c00 */
[C---:B------:R-:W-:Y:S01]  /*2100*/  IMAD.SHL.U32 R5, R35.reuse, 0x4, RZ ;  /* 0x0000000423057824 */ /* 0x040fe200078e00ff */
[----:B------:R-:W-:-:S04]  /*2110*/  SHF.L.U64.HI R35, R35, 0x2, R4 ;  /* 0x0000000223237819 */ /* 0x000fc80000010204 */
[C---:B-1234-:R-:W-:Y:S02]  /*2120*/  IADD3 R2, P0, PT, R5.reuse, UR4, RZ ;  /* 0x0000000405027c10 */ /* 0x05efe4000ff1e0ff */
[----:B------:R-:W-:Y:S02]  /*2130*/  IADD3 R4, P2, PT, R5, UR6, RZ ;  /* 0x0000000605047c10 */ /* 0x000fe4000ff5e0ff */
[C---:B------:R-:W-:Y:S02]  /*2140*/  IADD3.X R3, PT, PT, R35.reuse, UR5, RZ, P0, !PT ;  /* 0x0000000523037c10 */ /* 0x040fe400087fe4ff */
[----:B------:R-:W-:-:S03]  /*2150*/  IADD3.X R5, PT, PT, R35, UR7, RZ, P2, !PT ;  /* 0x0000000723057c10 */ /* 0x000fc600097fe4ff */
[----:B------:R1:W-:Y:S04]  /*2160*/  STG.E desc[UR8][R2.64], R14 ;  /* 0x0000000e02007986 */ /* 0x0003e8000c101908 */
[----:B------:R1:W-:Y:S02]  /*2170*/  STG.E desc[UR8][R4.64], R15 ;  /* 0x0000000f04007986 */ /* 0x0003e4000c101908 */
.L_x_1047:
[----:B------:R-:W-:Y:S05]  /*2180*/  BSYNC.RECONVERGENT B0 ;  /* 0x0000000000007941 */ /* 0x000fea0003800200 */
.L_x_1046:
[----:B------:R-:W-:Y:S04]  /*2190*/  BSSY.RECONVERGENT B0, `(.L_x_1048) ;  /* 0x000000b000007945 */ /* 0x000fe80003800200 */
[----:B------:R-:W-:Y:S05]  /*21a0*/  @!P5 BRA `(.L_x_1049) ;  /* 0x000000000024d947 */ /* 0x000fea0003800000 */
[----:B------:R-:W2:Y:S01]  /*21b0*/  LDCU.128 UR4, c[0x0][0x390] ;  /* 0x00007200ff0477ac */ /* 0x000ea20008000c00 */
[C---:B-1----:R-:W-:Y:S01]  /*21c0*/  IMAD.SHL.U32 R4, R37.reuse, 0x4, RZ ;  /* 0x0000000425047824 */ /* 0x042fe200078e00ff */
[----:B------:R-:W-:-:S04]  /*21d0*/  SHF.L.U64.HI R26, R37, 0x2, R26 ;  /* 0x00000002251a7819 */ /* 0x000fc8000001021a */
[C---:B--234-:R-:W-:Y:S02]  /*21e0*/  IADD3 R2, P0, PT, R4.reuse, UR4, RZ ;  /* 0x0000000404027c10 */ /* 0x05cfe4000ff1e0ff */
[----:B------:R-:W-:Y:S02]  /*21f0*/  IADD3 R4, P2, PT, R4, UR6, RZ ;  /* 0x0000000604047c10 */ /* 0x000fe4000ff5e0ff */
[C---:B------:R-:W-:Y:S02]  /*2200*/  IADD3.X R3, PT, PT, R26.reuse, UR5, RZ, P0, !PT ;  /* 0x000000051a037c10 */ /* 0x040fe400087fe4ff */
[----:B------:R-:W-:-:S03]  /*2210*/  IADD3.X R5, PT, PT, R26, UR7, RZ, P2, !PT ;  /* 0x000000071a057c10 */ /* 0x000fc600097fe4ff */
[----:B------:R1:W-:Y:S04]  /*2220*/  STG.E desc[UR8][R2.64], R16 ;  /* 0x0000001002007986 */ /* 0x0003e8000c101908 */
[----:B------:R1:W-:Y:S02]  /*2230*/  STG.E desc[UR8][R4.64], R17 ;  /* 0x0000001104007986 */ /* 0x0003e4000c101908 */
.L_x_1049:
[----:B------:R-:W-:Y:S05]  /*2240*/  BSYNC.RECONVERGENT B0 ;  /* 0x0000000000007941 */ /* 0x000fea0003800200 */
.L_x_1048:
        /* <DEDUP_REMOVED lines=11> */
.L_x_1051:
[----:B------:R-:W-:Y:S05]  /*2300*/  BSYNC.RECONVERGENT B0 ;  /* 0x0000000000007941 */ /* 0x000fea0003800200 */
.L_x_1050:
[----:B------:R-:W-:Y:S05]  /*2310*/  @!P1 EXIT ;  /* 0x000000000000994d */ /* 0x000fea0003800000 */
[----:B------:R-:W2:Y:S01]  /*2320*/  LDCU.128 UR4, c[0x0][0x390] ;  /* 0x00007200ff0477ac */ /* 0x000ea20008000c00 */
[C---:B-1----:R-:W-:Y:S01]  /*2330*/  IMAD.SHL.U32 R4, R29.reuse, 0x4, RZ ;  /* 0x000000041d047824 */ /* 0x042fe200078e00ff */
[----:B------:R-:W-:-:S04]  /*2340*/  SHF.L.U64.HI R30, R29, 0x2, R30 ;  /* 0x000000021d1e7819 */ /* 0x000fc8000001021e */
[C---:B--234-:R-:W-:Y:S02]  /*2350*/  IADD3 R2, P0, PT, R4.reuse, UR4, RZ ;  /* 0x0000000404027c10 */ /* 0x05cfe4000ff1e0ff */
[----:B------:R-:W-:Y:S02]  /*2360*/  IADD3 R4, P1, PT, R4, UR6, RZ ;  /* 0x0000000604047c10 */ /* 0x000fe4000ff3e0ff */
[C---:B------:R-:W-:Y:S02]  /*2370*/  IADD3.X R3, PT, PT, R30.reuse, UR5, RZ, P0, !PT ;  /* 0x000000051e037c10 */ /* 0x040fe400087fe4ff */
[----:B------:R-:W-:-:S03]  /*2380*/  IADD3.X R5, PT, PT, R30, UR7, RZ, P1, !PT ;  /* 0x000000071e057c10 */ /* 0x000fc60008ffe4ff */
[----:B------:R-:W-:Y:S04]  /*2390*/  STG.E desc[UR8][R2.64], R20 ;  /* 0x0000001402007986 */ /* 0x000fe8000c101908 */
[----:B------:R-:W-:Y:S01]  /*23a0*/  STG.E desc[UR8][R4.64], R21 ;  /* 0x0000001504007986 */ /* 0x000fe2000c101908 */
[----:B------:R-:W-:Y:S05]  /*23b0*/  EXIT ;  /* 0x000000000000794d */ /* 0x000fea0003800000 */
.L_x_1030:
        /* <DEDUP_REMOVED lines=21> */
[----:B0-----:R-:W-:-:S02]  /*2510*/  IADD3 R4, P0, PT, R6, UR4, RZ ;  /* 0x0000000406047c10 */ /* 0x001fc4000ff1e0ff */
[----:B------:R-:W-:Y:S02]  /*2520*/  ISETP.NE.AND P1, PT, R41, RZ, PT ;  /* 0x000000ff2900720c */ /* 0x000fe40003f25270 */
[----:B------:R-:W-:-:S05]  /*2530*/  IADD3.X R5, PT, PT, R5, UR5, RZ, P0, !PT ;  /* 0x0000000505057c10 */ /* 0x000fca00087fe4ff */
[----:B------:R-:W5:Y:S04]  /*2540*/  LDG.E.CONSTANT R19, desc[UR8][R4.64] ;  /* 0x0000000804137981 */ /* 0x000f68000c1e9900 */
[----:B------:R-:W5:Y:S02]  /*2550*/  LDG.E.CONSTANT R25, desc[UR8][R4.64+0x80] ;  /* 0x0000800804197981 */ /* 0x000f64000c1e9900 */
[----:B-1----:R-:W0:Y:S02]  /*2560*/  @!P1 LDC.64 R2, c[0x0][0x380] ;  /* 0x0000e000ff029b82 */ /* 0x002e240000000a00 */
[----:B------:R-:W5:Y:S04]  /*2570*/  LDG.E.CONSTANT R27, desc[UR8][R4.64+0x100] ;  /* 0x00010008041b7981 */ /* 0x000f68000c1e9900 */
[----:B------:R-:W5:Y:S04]  /*2580*/  LDG.E.CONSTANT R29, desc[UR8][R4.64+0x180] ;  /* 0x00018008041d7981 */ /* 0x000f68000c1e9900 */
[----:B------:R-:W5:Y:S04]  /*2590*/  LDG.E.CONSTANT R31, desc[UR8][R4.64+0x200] ;  /* 0x00020008041f7981 */ /* 0x000f68000c1e9900 */
[----:B------:R-:W5:Y:S04]  /*25a0*/  LDG.E.CONSTANT R33, desc[UR8][R4.64+0x280] ;  /* 0x0002800804217981 */ /* 0x000f68000c1e9900 */
[----:B------:R-:W5:Y:S04]  /*25b0*/  LDG.E.CONSTANT R39, desc[UR8][R4.64+0x300] ;  /* 0x0003000804277981 */ /* 0x000f68000c1e9900 */
[----:B------:R-:W5:Y:S04]  /*25c0*/  LDG.E.CONSTANT R43, desc[UR8][R4.64+0x380] ;  /* 0x00038008042b7981 */ /* 0x000f68000c1e9900 */
[----:B------:R1:W5:Y:S01]  /*25d0*/  LDG.E.CONSTANT R45, desc[UR8][R4.64+0x400] ;  /* 0x00040008042d7981 */ /* 0x000362000c1e9900 */
[----:B------:R-:W-:-:S02]  /*25e0*/  IMAD.MOV.U32 R24, RZ, RZ, RZ ;  /* 0x000000ffff187224 */ /* 0x000fc400078e00ff */
[----:B0-----:R-:W-:-:S05]  /*25f0*/  @!P1 IMAD.WIDE.U32 R2, R0, 0x2400, R2 ;  /* 0x0000240000029825 */ /* 0x001fca00078e0002 */
[----:B------:R0:W5:Y:S01]  /*2600*/  @!P1 LDG.E.CONSTANT R24, desc[UR8][R2.64+-0x4] ;  /* 0xfffffc0802189981 */ /* 0x000162000c1e9900 */
[----:B------:R-:W1:Y:S01]  /*2610*/  S2UR UR5, SR_CgaCtaId ;  /* 0x00000000000579c3 */ /* 0x000e620000008800 */
[----:B------:R-:W-:Y:S01]  /*2620*/  SHF.R.U32.HI R37, RZ, 0x5, R41 ;  /* 0x00000005ff257819 */ /* 0x000fe20000011629 */
[----:B------:R-:W-:Y:S01]  /*2630*/  UMOV UR4, 0x400 ;  /* 0x0000040000047882 */ /* 0x000fe20000000000 */
[----:B------:R-:W0:Y:S01]  /*2640*/  S2R R40, SR_LANEID ;  /* 0x0000000000287919 */ /* 0x000e220000000000 */
[----:B------:R-:W-:Y:S01]  /*2650*/  ISETP.NE.AND P0, PT, R41, RZ, PT ;  /* 0x000000ff2900720c */ /* 0x000fe20003f05270 */
[----:B-1----:R-:W-:-:S06]  /*2660*/  ULEA UR4, UR5, UR4, 0x18 ;  /* 0x0000000405047291 */ /* 0x002fcc000f8ec0ff */
        /* <DEDUP_REMOVED lines=19> */
[----:B------:R-:W-:Y:S04]  /*27a0*/  LDS R14, [R3+0x10] ;  /* 0x00001000030e7984 */ /* 0x000fe80000000800 */
[----:B------:R-:W-:Y:S04]  /*27b0*/  LDS R12, [R3+0x14] ;  /* 0x00001400030c7984 */ /* 0x000fe80000000800 */
[----:B------:R-:W-:Y:S04]  /*27c0*/  LDS R10, [R3+0x18] ;  /* 0x00001800030a7984 */ /* 0x000fe80000000800 */
[----:B------:R-:W3:Y:S01]  /*27d0*/  LDS R8, [R3+0x1c] ;  /* 0x00001c0003087984 */ /* 0x000ee20000000800 */
[----:B------:R-:W-:Y:S01]  /*27e0*/  BAR.SYNC.DEFER_BLOCKING 0x0 ;  /* 0x0000000000007b1d */ /* 0x000fe20000010000 */
[----:B0-----:R-:W-:-:S02]  /*27f0*/  ISETP.NE.AND P2, PT, R22, R20, PT ;  /* 0x000000141600720c */ /* 0x001fc40003f45270 */
[----:B-1----:R-:W-:Y:S02]  /*2800*/  ISETP.NE.AND P4, PT, R20, R18, PT ;  /* 0x000000121400720c */ /* 0x002fe40003f85270 */
[----:B--2---:R-:W-:Y:S01]  /*2810*/  ISETP.NE.AND P5, PT, R18, R16, PT ;  /* 0x000000101200720c */ /* 0x004fe20003fa5270 */
[----:B------:R-:W-:Y:S04]  /*2820*/  STS [R6], R19 ;  /* 0x0000001306007388 */ /* 0x000fe80000000800 */
[----:B------:R-:W-:Y:S04]  /*2830*/  STS [R6+0x80], R25 ;  /* 0x0000801906007388 */ /* 0x000fe80000000800 */
[----:B------:R-:W-:Y:S04]  /*2840*/  STS [R6+0x100], R27 ;  /* 0x0001001b06007388 */ /* 0x000fe80000000800 */
[----:B------:R-:W-:Y:S01]  /*2850*/  STS [R6+0x180], R29 ;  /* 0x0001801d06007388 */ /* 0x000fe20000000800 */
[----:B---3--:R-:W-:-:S03]  /*2860*/  ISETP.NE.AND P6, PT, R10, R8, PT ;  /* 0x000000080a00720c */ /* 0x008fc60003fc5270 */
[----:B------:R-:W-:Y:S04]  /*2870*/  STS [R6+0x200], R31 ;  /* 0x0002001f06007388 */ /* 0x000fe80000000800 */
[----:B------:R-:W-:Y:S04]  /*2880*/  STS [R6+0x280], R33 ;  /* 0x0002802106007388 */ /* 0x000fe80000000800 */
[----:B------:R-:W-:Y:S04]  /*2890*/  STS [R6+0x300], R39 ;  /* 0x0003002706007388 */ /* 0x000fe80000000800 */
[----:B------:R-:W-:Y:S04]  /*28a0*/  STS [R6+0x380], R43 ;  /* 0x0003802b06007388 */ /* 0x000fe80000000800 */
[----:B------:R-:W-:Y:S01]  /*28b0*/  STS [R6+0x400], R45 ;  /* 0x0004002d06007388 */ /* 0x000fe20000000800 */
[----:B------:R-:W-:-:S03]  /*28c0*/  NOP ;  /* 0x0000000000007918 */ /* 0x000fc60000000000 */
[----:B------:R-:W-:Y:S04]  /*28d0*/  LDS R23, [R3] ;  /* 0x0000000003177984 */ /* 0x000fe80000000800 */
[----:B------:R-:W0:Y:S04]  /*28e0*/  LDS R21, [R3+0x4] ;  /* 0x0000040003157984 */ /* 0x000e280000000800 */
[----:B------:R-:W1:Y:S04]  /*28f0*/  LDS R19, [R3+0x8] ;  /* 0x0000080003137984 */ /* 0x000e680000000800 */
[----:B------:R-:W-:Y:S04]  /*2900*/  LDS R25, [R3+0x20] ;  /* 0x0000200003197984 */ /* 0x000fe80000000800 */
[----:B------:R-:W2:Y:S04]  /*2910*/  LDS R17, [R3+0xc] ;  /* 0x00000c0003117984 */ /* 0x000ea80000000800 */
[----:B------:R-:W3:Y:S04]  /*2920*/  LDS R15, [R3+0x10] ;  /* 0x00001000030f7984 */ /* 0x000ee80000000800 */
[----:B------:R-:W4:Y:S04]  /*2930*/  LDS R13, [R3+0x14] ;  /* 0x00001400030d7984 */ /* 0x000f280000000800 */
[----:B------:R-:W-:Y:S04]  /*2940*/  LDS R11, [R3+0x18] ;  /* 0x00001800030b7984 */ /* 0x000fe80000000800 */
[----:B------:R5:W-:Y:S01]  /*2950*/  LDS R9, [R3+0x1c] ;  /* 0x00001c0003097984 */ /* 0x000be20000000800 */
[----:B------:R-:W-:Y:S01]  /*2960*/  BAR.SYNC.DEFER_BLOCKING 0x0 ;  /* 0x0000000000007b1d */ /* 0x000fe20000010000 */
[----:B-----5:R-:W-:Y:S01]  /*2970*/  SEL R3, RZ, 0x1, !P2 ;  /* 0x00000001ff037807 */ /* 0x020fe20005000000 */
[----:B0-----:R-:W-:-:S05]  /*2980*/  FADD R2, R23, R21 ;  /* 0x0000001517027221 */ /* 0x001fca0000000000 */
[----:B------:R-:W-:Y:S02]  /*2990*/  FSEL R2, R21, R2, P2 ;  /* 0x0000000215027208 */ /* 0x000fe40001000000 */
[----:B------:R-:W-:-:S03]  /*29a0*/  ISETP.NE.AND P2, PT, R16, R14, PT ;  /* 0x0000000e1000720c */ /* 0x000fc60003f45270 */
[----:B-1----:R-:W-:-:S05]  /*29b0*/  FADD R2, R19, R2 ;  /* 0x0000000213027221 */ /* 0x002fca0000000000 */
[----:B------:R-:W-:Y:S01]  /*29c0*/  FSEL R2, R19, R2, P4 ;  /* 0x0000000213027208 */ /* 0x000fe20002000000 */
[----:B------:R-:W-:Y:S01]  /*29d0*/  STS [R4+0x4d8], R35 ;  /* 0x0004d82304007388 */ /* 0x000fe20000000800 */
[----:B------:R-:W-:Y:S03]  /*29e0*/  BAR.SYNC.DEFER_BLOCKING 0x0 ;  /* 0x0000000000007b1d */ /* 0x000fe60000010000 */
[----:B--2---:R-:W-:-:S05]  /*29f0*/  FADD R2, R17, R2 ;  /* 0x0000000211027221 */ /* 0x004fca0000000000 */
[----:B------:R-:W-:-:S05]  /*2a00*/  FSEL R2, R17, R2, P5 ;  /* 0x0000000211027208 */ /* 0x000fca0002800000 */
[----:B---3--:R-:W-:-:S05]  /*2a10*/  FADD R2, R15, R2 ;  /* 0x000000020f027221 */ /* 0x008fca0000000000 */
[----:B------:R-:W-:-:S05]  /*2a20*/  FSEL R2, R15, R2, P2 ;  /* 0x000000020f027208 */ /* 0x000fca0001000000 */
[----:B----4-:R-:W-:Y:S01]  /*2a30*/  FADD R2, R13, R2 ;  /* 0x000000020d027221 */ /* 0x010fe20000000000 */
[----:B------:R-:W0:Y:S02]  /*2a40*/  @P0 LDS R24, [R4+0x4d4] ;  /* 0x0004d40004180984 */ /* 0x000e240000000800 */
[----:B0-----:R-:W-:-:S04]  /*2a50*/  ISETP.NE.AND P0, PT, R24, R22, PT ;  /* 0x000000161800720c */ /* 0x001fc80003f05270 */
[----:B------:R-:W-:-:S04]  /*2a60*/  SEL R4, RZ, 0x1, !P0 ;  /* 0x00000001ff047807 */ /* 0x000fc80004000000 */
[----:B------:R-:W-:Y:S02]  /*2a70*/  IADD3 R5, P3, PT, R3, R4, RZ ;  /* 0x0000000403057210 */ /* 0x000fe40007f7e0ff */
[----:B------:R-:W-:Y:S02]  /*2a80*/  SEL R4, RZ, 0x1, !P4 ;  /* 0x00000001ff047807 */ /* 0x000fe40006000000 */
[----:B------:R-:W-:Y:S02]  /*2a90*/  ISETP.NE.AND P4, PT, R14, R12, PT ;  /* 0x0000000c0e00720c */ /* 0x000fe40003f85270 */
[----:B------:R-:W-:Y:S02]  /*2aa0*/  SEL R3, RZ, 0x1, !P5 ;  /* 0x00000001ff037807 */ /* 0x000fe40006800000 */
[----:B------:R-:W-:Y:S01]  /*2ab0*/  IADD3 R4, P5, PT, R5, R4, RZ ;  /* 0x0000000405047210 */ /* 0x000fe20007fbe0ff */
[----:B------:R-:W-:Y:S01]  /*2ac0*/  IMAD.X R5, RZ, RZ, RZ, P3 ;  /* 0x000000ffff057224 */ /* 0x000fe200018e06ff */
[----:B------:R-:W-:-:S02]  /*2ad0*/  FSEL R2, R13, R2, P4 ;  /* 0x000000020d027208 */ /* 0x000fc40002000000 */
[----:B------:R-:W-:Y:S01]  /*2ae0*/  IADD3 R6, P0, PT, R4, R3, RZ ;  /* 0x0000000304067210 */ /* 0x000fe20007f1e0ff */
[----:B------:R-:W-:Y:S01]  /*2af0*/  IMAD.X R5, RZ, RZ, R5, P5 ;  /* 0x000000ffff057224 */ /* 0x000fe200028e0605 */
[----:B------:R-:W-:Y:S01]  /*2b00*/  SEL R3, RZ, 0x1, !P4 ;  /* 0x00000001ff037807 */ /* 0x000fe20006000000 */
[C---:B------:R-:W-:Y:S01]  /*2b10*/  FADD R2, R11.reuse, R2 ;  /* 0x000000020b027221 */ /* 0x040fe20000000000 */
[----:B------:R-:W-:Y:S01]  /*2b20*/  ISETP.NE.AND P4, PT, R12, R10, PT ;  /* 0x0000000a0c00720c */ /* 0x000fe20003f85270 */
[----:B------:R-:W-:Y:S01]  /*2b30*/  IMAD.X R5, RZ, RZ, R5, P0 ;  /* 0x000000ffff057224 */ /* 0x000fe200000e0605 */
[----:B------:R-:W-:Y:S02]  /*2b40*/  SEL R4, RZ, 0x1, !P2 ;  /* 0x00000001ff047807 */ /* 0x000fe40005000000 */
[----:B------:R-:W-:Y:S02]  /*2b50*/  FSEL R2, R11, R2, P4 ;  /* 0x000000020b027208 */ /* 0x000fe40002000000 */
[----:B------:R-:W-:-:S02]  /*2b60*/  IADD3 R4, P3, P2, R3, R6, R4 ;  /* 0x0000000603047210 */ /* 0x000fc40007a7e004 */
[----:B------:R-:W-:Y:S01]  /*2b70*/  SEL R33, RZ, 0x1, !P4 ;  /* 0x00000001ff217807 */ /* 0x000fe20006000000 */
[C---:B------:R-:W-:Y:S01]  /*2b80*/  FADD R2, R9.reuse, R2 ;  /* 0x0000000209027221 */ /* 0x040fe20000000000 */
[----:B------:R-:W-:Y:S02]  /*2b90*/  ISETP.NE.AND P5, PT, R8, R35, PT ;  /* 0x000000230800720c */ /* 0x000fe40003fa5270 */
[----:B------:R-:W-:Y:S02]  /*2ba0*/  IADD3 R33, P0, PT, R4, R33, RZ ;  /* 0x0000002104217210 */ /* 0x000fe40007f1e0ff */
[----:B------:R-:W-:Y:S02]  /*2bb0*/  IADD3.X R36, PT, PT, RZ, R5, RZ, P3, P2 ;  /* 0x00000005ff247210 */ /* 0x000fe40001fe44ff */
[----:B------:R-:W-:Y:S02]  /*2bc0*/  SEL R3, RZ, 0x1, !P6 ;  /* 0x00000001ff037807 */ /* 0x000fe40007000000 */
[----:B------:R-:W-:Y:S01]  /*2bd0*/  SEL R6, RZ, 0x1, !P5 ;  /* 0x00000001ff067807 */ /* 0x000fe20006800000 */
[----:B------:R-:W-:Y:S01]  /*2be0*/  IMAD.X R34, RZ, RZ, R36, P0 ;  /* 0x000000ffff227224 */ /* 0x000fe200000e0624 */
[----:B------:R-:W-:-:S02]  /*2bf0*/  FSEL R2, R9, R2, P6 ;  /* 0x0000000209027208 */ /* 0x000fc40003000000 */
[----:B------:R-:W-:Y:S02]  /*2c00*/  IADD3 R6, P2, P3, R6, R33, R3 ;  /* 0x0000002106067210 */ /* 0x000fe40007b5e003 */
[C---:B------:R-:W-:Y:S01]  /*2c10*/  ISETP.NE.AND P4, PT, R40.reuse, 0x1f, PT ;  /* 0x0000001f2800780c */ /* 0x040fe20003f85270 */
[----:B------:R-:W-:Y:S01]  /*2c20*/  @!P5 FADD R25, R25, R2 ;  /* 0x000000021919d221 */ /* 0x000fe20000000000 */
[----:B------:R-:W-:Y:S01]  /*2c30*/  IADD3.X R5, PT, PT, RZ, R34, RZ, P2, P3 ;  /* 0x00000022ff057210 */ /* 0x000fe200017e64ff */
[----:B------:R-:W0:Y:S01]  /*2c40*/  SHFL.UP PT, R3, R6, 0x1, RZ ;  /* 0x0420000006037989 */ /* 0x000e2200000e00ff */
[----:B------:R-:W-:Y:S02]  /*2c50*/  ISETP.GE.AND P3, PT, R40, 0x1, PT ;  /* 0x000000012800780c */ /* 0x000fe40003f66270 */
[----:B------:R-:W-:Y:S01]  /*2c60*/  ISETP.NE.U32.AND P0, PT, R6, RZ, PT ;  /* 0x000000ff0600720c */ /* 0x000fe20003f05070 */
[----:B------:R-:W1:Y:S03]  /*2c70*/  SHFL.UP PT, R2, R5, 0x1, RZ ;  /* 0x0420000005027989 */ /* 0x000e6600000e00ff */
[----:B------:R-:W-:Y:S01]  /*2c80*/  ISETP.NE.AND.EX P0, PT, R5, RZ, PT, P0 ;  /* 0x000000ff0500720c */ /* 0x000fe20003f05300 */
[----:B------:R-:W2:Y:S02]  /*2c90*/  SHFL.UP PT, R4, R25, 0x1, RZ ;  /* 0x0420000019047989 */ /* 0x000ea400000e00ff */
[----:B------:R-:W-:-:S02]  /*2ca0*/  @!P4 LEA R45, R37, UR4, 0x4 ;  /* 0x00000004252dcc11 */ /* 0x000fc4000f8e20ff */
[----:B0-----:R-:W-:-:S04]  /*2cb0*/  SEL R3, R3, RZ, P3 ;  /* 0x000000ff03037207 */ /* 0x001fc80001800000 */
[----:B------:R-:W-:Y:S02]  /*2cc0*/  IADD3 R7, P2, PT, R3, R6, RZ ;  /* 0x0000000603077210 */ /* 0x000fe40007f5e0ff */
[----:B-1----:R-:W-:Y:S01]  /*2cd0*/  SEL R2, R2, RZ, P3 ;  /* 0x000000ff02027207 */ /* 0x002fe20001800000 */
[----:B--2---:R-:W-:-:S04]  /*2ce0*/  FADD R4, R25, R4 ;  /* 0x0000000419047221 */ /* 0x004fc80000000000 */
[----:B------:R-:W-:Y:S01]  /*2cf0*/  IMAD.X R26, R2, 0x1, R5, P2 ;  /* 0x00000001021a7824 */ /* 0x000fe200010e0605 */
[----:B------:R-:W-:Y:S01]  /*2d00*/  @P3 FSEL R25, R4, R25, !P0 ;  /* 0x0000001904193208 */ /* 0x000fe20004000000 */
[----:B------:R-:W0:Y:S01]  /*2d10*/  SHFL.UP PT, R2, R7, 0x2, RZ ;  /* 0x0440000007027989 */ /* 0x000e2200000e00ff */
[----:B------:R-:W-:Y:S02]  /*2d20*/  ISETP.GE.AND P3, PT, R40, 0x2, PT ;  /* 0x000000022800780c */ /* 0x000fe40003f66270 */
[----:B------:R-:W-:Y:S01]  /*2d30*/  ISETP.NE.U32.AND P0, PT, R7, RZ, PT ;  /* 0x000000ff0700720c */ /* 0x000fe20003f05070 */
[----:B------:R-:W1:Y:S03]  /*2d40*/  SHFL.UP PT, R3, R26, 0x2, RZ ;  /* 0x044000001a037989 */ /* 0x000e6600000e00ff */
[----:B------:R-:W-:Y:S01]  /*2d50*/  ISETP.NE.AND.EX P0, PT, R26, RZ, PT, P0 ;  /* 0x000000ff1a00720c */ /* 0x000fe20003f05300 */
[----:B------:R-:W2:Y:S01]  /*2d60*/  SHFL.UP PT, R4, R25, 0x2, RZ ;  /* 0x0440000019047989 */ /* 0x000ea200000e00ff */
[----:B0-----:R-:W-:-:S04]  /*2d70*/  SEL R2, R2, RZ, P3 ;  /* 0x000000ff02027207 */ /* 0x001fc80001800000 */
[----:B------:R-:W-:Y:S02]  /*2d80*/  IADD3 R5, P2, PT, R2, R7, RZ ;  /* 0x0000000702057210 */ /* 0x000fe40007f5e0ff */
[----:B-1----:R-:W-:Y:S01]  /*2d90*/  SEL R3, R3, RZ, P3 ;  /* 0x000000ff03037207 */ /* 0x002fe20001800000 */
[----:B--2---:R-:W-:Y:S02]  /*2da0*/  FADD R4, R25, R4 ;  /* 0x0000000419047221 */ /* 0x004fe40000000000 */
[----:B------:R-:W0:Y:S02]  /*2db0*/  SHFL.UP PT, R2, R5, 0x4, RZ ;  /* 0x0480000005027989 */ /* 0x000e2400000e00ff */
[----:B------:R-:W-:Y:S01]  /*2dc0*/  IMAD.X R6, R3, 0x1, R26, P2 ;  /* 0x0000000103067824 */ /* 0x000fe200010e061a */
[----:B------:R-:W-:Y:S02]  /*2dd0*/  @P3 FSEL R25, R4, R25, !P0 ;  /* 0x0000001904193208 */ /* 0x000fe40004000000 */
[----:B------:R-:W-:-:S02]  /*2de0*/  ISETP.GE.AND P3, PT, R40, 0x4, PT ;  /* 0x000000042800780c */ /* 0x000fc40003f66270 */
[----:B------:R-:W1:Y:S01]  /*2df0*/  SHFL.UP PT, R3, R6, 0x4, RZ ;  /* 0x0480000006037989 */ /* 0x000e6200000e00ff */
[----:B------:R-:W-:-:S03]  /*2e00*/  ISETP.NE.U32.AND P0, PT, R5, RZ, PT ;  /* 0x000000ff0500720c */ /* 0x000fc60003f05070 */
[----:B------:R-:W2:Y:S01]  /*2e10*/  SHFL.UP PT, R4, R25, 0x4, RZ ;  /* 0x0480000019047989 */ /* 0x000ea200000e00ff */
[----:B------:R-:W-:Y:S02]  /*2e20*/  ISETP.NE.AND.EX P0, PT, R6, RZ, PT, P0 ;  /* 0x000000ff0600720c */ /* 0x000fe40003f05300 */
[----:B0-----:R-:W-:-:S04]  /*2e30*/  SEL R2, R2, RZ, P3 ;  /* 0x000000ff02027207 */ /* 0x001fc80001800000 */
[----:B------:R-:W-:Y:S02]  /*2e40*/  IADD3 R7, P2, PT, R2, R5, RZ ;  /* 0x0000000502077210 */ /* 0x000fe40007f5e0ff */
[----:B-1----:R-:W-:-:S03]  /*2e50*/  SEL R3, R3, RZ, P3 ;  /* 0x000000ff03037207 */ /* 0x002fc60001800000 */
[----:B------:R-:W0:Y:S01]  /*2e60*/  SHFL.UP PT, R2, R7, 0x8, RZ ;  /* 0x0500000007027989 */ /* 0x000e2200000e00ff */
[----:B--2---:R-:W-:Y:S01]  /*2e70*/  FADD R4, R25, R4 ;  /* 0x0000000419047221 */ /* 0x004fe20000000000 */
[----:B------:R-:W-:-:S04]  /*2e80*/  IMAD.X R26, R3, 0x1, R6, P2 ;  /* 0x00000001031a7824 */ /* 0x000fc800010e0606 */
[----:B------:R-:W-:Y:S01]  /*2e90*/  @P3 FSEL R25, R4, R25, !P0 ;  /* 0x0000001904193208 */ /* 0x000fe20004000000 */
[----:B------:R-:W1:Y:S01]  /*2ea0*/  SHFL.UP PT, R3, R26, 0x8, RZ ;  /* 0x050000001a037989 */ /* 0x000e6200000e00ff */
[----:B------:R-:W-:Y:S02]  /*2eb0*/  ISETP.GE.AND P3, PT, R40, 0x8, PT ;  /* 0x000000082800780c */ /* 0x000fe40003f66270 */
[----:B------:R-:W-:Y:S01]  /*2ec0*/  ISETP.NE.U32.AND P0, PT, R7, RZ, PT ;  /* 0x000000ff0700720c */ /* 0x000fe20003f05070 */
[----:B------:R-:W2:Y:S03]  /*2ed0*/  SHFL.UP PT, R4, R25, 0x8, RZ ;  /* 0x0500000019047989 */ /* 0x000ea600000e00ff */
        /* <DEDUP_REMOVED lines=15> */
[----:B-1----:R-:W-:Y:S01]  /*2fd0*/  SEL R3, R3, RZ, P3 ;  /* 0x000000ff03037207 */ /* 0x002fe20001800000 */
[----:B--2---:R-:W-:-:S04]  /*2fe0*/  FADD R4, R25, R4 ;  /* 0x0000000419047221 */ /* 0x004fc80000000000 */
[----:B------:R-:W-:Y:S01]  /*2ff0*/  IMAD.X R3, R3, 0x1, R6, P2 ;  /* 0x0000000103037824 */ /* 0x000fe200010e0606 */
[----:B------:R-:W-:-:S04]  /*3000*/  FSEL R48, R4, R25, !P0 ;  /* 0x0000001904307208 */ /* 0x000fc80004000000 */
[----:B------:R-:W-:Y:S01]  /*3010*/  @!P4 STS.64 [R45], R2 ;  /* 0x000000022d00c388 */ /* 0x000fe20000000a00 */
[----:B------:R-:W-:-:S03]  /*3020*/  FSEL R25, R25, R48, !P3 ;  /* 0x0000003019197208 */ /* 0x000fc60005800000 */
[----:B------:R-:W-:Y:S01]  /*3030*/  @!P4 STS [R45+0x8], R48 ;  /* 0x000008302d00c388 */ /* 0x000fe20000000800 */
[----:B------:R-:W-:Y:S01]  /*3040*/  BAR.SYNC.DEFER_BLOCKING 0x0 ;  /* 0x0000000000007b1d */ /* 0x000fe20000010000 */
[----:B------:R-:W-:-:S05]  /*3050*/  ISETP.NE.AND P4, PT, R37, 0x2, PT ;  /* 0x000000022500780c */ /* 0x000fca0003f85270 */
[----:B------:R-:W-:Y:S04]  /*3060*/  SHFL.UP PT, R3, R3, 0x1, RZ ;  /* 0x0420000003037989 */ /* 0x000fe800000e00ff */
[----:B------:R-:W-:Y:S04]  /*3070*/  SHFL.UP PT, R25, R25, 0x1, RZ ;  /* 0x0420000019197989 */ /* 0x000fe800000e00ff */
[----:B------:R-:W0:Y:S04]  /*3080*/  LDS.64 R26, [UR4+0x10] ;  /* 0x00001004ff1a7984 */ /* 0x000e280008000a00 */
[----:B------:R-:W1:Y:S04]  /*3090*/  LDS.64 R4, [UR4] ;  /* 0x00000004ff047984 */ /* 0x000e680008000a00 */
[----:B------:R-:W2:Y:S04]  /*30a0*/  LDS.64 R6, [UR4+0x20] ;  /* 0x00002004ff067984 */ /* 0x000ea80008000a00 */
[----:B------:R-:W3:Y:S04]  /*30b0*/  LDS.64 R30, [UR4+0x30] ;  /* 0x00003004ff1e7984 */ /* 0x000ee80008000a00 */
[----:B------:R-:W-:Y:S04]  /*30c0*/  LDS R42, [UR4+0x8] ;  /* 0x00000804ff2a7984 */ /* 0x000fe80008000800 */
[----:B------:R-:W4:Y:S04]  /*30d0*/  LDS R39, [UR4+0x18] ;  /* 0x00001804ff277984 */ /* 0x000f280008000800 */
[----:B------:R-:W5:Y:S04]  /*30e0*/  LDS.64 R28, [UR4+0x40] ;  /* 0x00004004ff1c7984 */ /* 0x000f680008000a00 */
[----:B------:R-:W5:Y:S04]  /*30f0*/  LDS R32, [UR4+0x28] ;  /* 0x00002804ff207984 */ /* 0x000f680008000800 */
[----:B------:R-:W5:Y:S04]  /*3100*/  LDS R43, [UR4+0x38] ;  /* 0x00003804ff2b7984 */ /* 0x000f680008000800 */
[----:B------:R-:W5:Y:S01]  /*3110*/  LDS R38, [UR4+0x48] ;  /* 0x00004804ff267984 */ /* 0x000f620008000800 */
[----:B0-----:R-:W-:-:S02]  /*3120*/  ISETP.NE.U32.AND P0, PT, R26, RZ, PT ;  /* 0x000000ff1a00720c */ /* 0x001fc40003f05070 */
[----:B-1----:R-:W-:Y:S02]  /*3130*/  IADD3 R47, P2, PT, R4, R26, RZ ;  /* 0x0000001a042f7210 */ /* 0x002fe40007f5e0ff */
[----:B------:R-:W-:Y:S02]  /*3140*/  ISETP.NE.AND.EX P0, PT, R27, RZ, PT, P0 ;  /* 0x000000ff1b00720c */ /* 0x000fe40003f05300 */
[----:B------:R-:W-:Y:S01]  /*3150*/  SEL R44, R47, R4, !P4 ;  /* 0x000000042f2c7207 */ /* 0x000fe20006000000 */
[----:B------:R-:W-:Y:S01]  /*3160*/  IMAD.X R27, R5, 0x1, R27, P2 ;  /* 0x00000001051b7824 */ /* 0x000fe200010e061b */
[C---:B--2---:R-:W-:Y:S02]  /*3170*/  IADD3 R47, P5, PT, R6.reuse, R47, RZ ;  /* 0x0000002f062f7210 */ /* 0x044fe40007fbe0ff */
[----:B------:R-:W-:Y:S02]  /*3180*/  ISETP.NE.U32.AND P2, PT, R6, RZ, PT ;  /* 0x000000ff0600720c */ /* 0x000fe40003f45070 */
[----:B------:R-:W-:Y:S01]  /*3190*/  SEL R46, R27, R5, !P4 ;  /* 0x000000051b2e7207 */ /* 0x000fe20006000000 */
[C---:B------:R-:W-:Y:S01]  /*31a0*/  IMAD.X R45, R7.reuse, 0x1, R27, P5 ;  /* 0x00000001072d7824 */ /* 0x040fe200028e061b */
[----:B------:R-:W0:Y:S01]  /*31b0*/  LDS.64 R4, [UR4+0x50] ;  /* 0x00005004ff047984 */ /* 0x000e220008000a00 */
[----:B------:R-:W-:-:S02]  /*31c0*/  ISETP.NE.AND.EX P2, PT, R7, RZ, PT, P2 ;  /* 0x000000ff0700720c */ /* 0x000fc40003f45320 */
[----:B------:R-:W-:Y:S01]  /*31d0*/  ISETP.NE.AND P5, PT, R37, 0x3, PT ;  /* 0x000000032500780c */ /* 0x000fe20003fa5270 */
[----:B------:R-:W1:Y:S01]  /*31e0*/  LDS.64 R6, [UR4+0x60] ;  /* 0x00006004ff067984 */ /* 0x000e620008000a00 */
[----:B---3--:R-:W-:Y:S01]  /*31f0*/  ISETP.NE.U32.AND P3, PT, R30, RZ, PT ;  /* 0x000000ff1e00720c */ /* 0x008fe20003f65070 */
[----:B----4-:R-:W-:Y:S01]  /*3200*/  @!P0 FADD R39, R42, R39 ;  /* 0x000000272a278221 */ /* 0x010fe20000000000 */
[----:B------:R-:W-:Y:S01]  /*3210*/  SEL R44, R47, R44, !P5 ;  /* 0x0000002c2f2c7207 */ /* 0x000fe20006800000 */
[----:B------:R-:W2:Y:S01]  /*3220*/  LDS.64 R26, [UR4+0x70] ;  /* 0x00007004ff1a7984 */ /* 0x000ea20008000a00 */
[----:B------:R-:W-:Y:S02]  /*3230*/  IADD3 R47, P6, PT, R30, R47, RZ ;  /* 0x0000002f1e2f7210 */ /* 0x000fe40007fde0ff */
[C---:B------:R-:W-:Y:S01]  /*3240*/  ISETP.NE.AND.EX P3, PT, R31.reuse, RZ, PT, P3 ;  /* 0x000000ff1f00720c */ /* 0x040fe20003f65330 */
[----:B------:R-:W-:Y:S01]  /*3250*/  LDS R30, [UR4+0x68] ;  /* 0x00006804ff1e7984 */ /* 0x000fe20008000800 */
[----:B-----5:R-:W-:Y:S01]  /*3260*/  ISETP.NE.U32.AND P0, PT, R28, RZ, PT ;  /* 0x000000ff1c00720c */ /* 0x020fe20003f05070 */
[----:B------:R-:W-:Y:S01]  /*3270*/  IMAD.X R49, R31, 0x1, R45, P6 ;  /* 0x000000011f317824 */ /* 0x000fe200030e062d */
[----:B------:R-:W-:Y:S01]  /*3280*/  SEL R46, R45, R46, !P5 ;  /* 0x0000002e2d2e7207 */ /* 0x000fe20006800000 */
[----:B------:R-:W3:Y:S01]  /*3290*/  LDS R31, [UR4+0x58] ;  /* 0x00005804ff1f7984 */ /* 0x000ee20008000800 */
[C---:B------:R-:W-:Y:S01]  /*32a0*/  FSEL R45, R39.reuse, R42, !P4 ;  /* 0x0000002a272d7208 */ /* 0x040fe20006000000 */
[----:B------:R-:W-:Y:S01]  /*32b0*/  @!P2 FADD R32, R39, R32 ;  /* 0x000000202720a221 */ /* 0x000fe20000000000 */
[----:B------:R-:W-:Y:S01]  /*32c0*/  ISETP.NE.AND.EX P0, PT, R29, RZ, PT, P0 ;  /* 0x000000ff1d00720c */ /* 0x000fe20003f05300 */
[----:B------:R-:W4:Y:S01]  /*32d0*/  LDS R39, [UR4+0x78] ;  /* 0x00007804ff277984 */ /* 0x000f220008000800 */
[----:B------:R-:W-:-:S02]  /*32e0*/  ISETP.NE.AND P4, PT, R37, 0x6, PT ;  /* 0x000000062500780c */ /* 0x000fc40003f85270 */
[C---:B------:R-:W-:Y:S01]  /*32f0*/  FSEL R42, R32.reuse, R45, !P5 ;  /* 0x0000002d202a7208 */ /* 0x040fe20006800000 */
[----:B------:R-:W-:Y:S01]  /*3300*/  @!P3 FADD R43, R32, R43 ;  /* 0x0000002b202bb221 */ /* 0x000fe20000000000 */
[----:B------:R-:W-:Y:S01]  /*3310*/  ISETP.NE.AND P3, PT, R37, 0x4, PT ;  /* 0x000000042500780c */ /* 0x000fe20003f65270 */
[----:B------:R5:W2:Y:S01]  /*3320*/  SHFL.UP PT, R32, R2, 0x1, RZ ;  /* 0x0420000002207989 */ /* 0x000aa200000e00ff */
[----:B------:R-:W-:Y:S02]  /*3330*/  IADD3 R45, P2, PT, R28, R47, RZ ;  /* 0x0000002f1c2d7210 */ /* 0x000fe40007f5e0ff */
[----:B------:R-:W-:Y:S02]  /*3340*/  SEL R28, R47, R44, !P3 ;  /* 0x0000002c2f1c7207 */ /* 0x000fe40005800000 */
[----:B------:R-:W-:Y:S01]  /*3350*/  ISETP.NE.AND P5, PT, R37, 0x5, PT ;  /* 0x000000052500780c */ /* 0x000fe20003fa5270 */
[----:B------:R-:W-:Y:S01]  /*3360*/  IMAD.X R47, R29, 0x1, R49, P2 ;  /* 0x000000011d2f7824 */ /* 0x000fe200010e0631 */
[C---:B------:R-:W-:Y:S01]  /*3370*/  FSEL R29, R43.reuse, R42, !P3 ;  /* 0x0000002a2b1d7208 */ /* 0x040fe20005800000 */
[----:B------:R-:W-:Y:S01]  /*3380*/  @!P0 FADD R38, R43, R38 ;  /* 0x000000262b268221 */ /* 0x000fe20000000000 */
[----:B------:R-:W-:-:S02]  /*3390*/  SEL R44, R49, R46, !P3 ;  /* 0x0000002e312c7207 */ /* 0x000fc40005800000 */
[----:B------:R-:W-:Y:S02]  /*33a0*/  SEL R28, R45, R28, !P5 ;  /* 0x0000001c2d1c7207 */ /* 0x000fe40006800000 */
[----:B------:R-:W-:Y:S02]  /*33b0*/  SEL R42, R47, R44, !P5 ;  /* 0x0000002c2f2a7207 */ /* 0x000fe40006800000 */
[C---:B0-----:R-:W-:Y:S02]  /*33c0*/  IADD3 R43, P6, PT, R4.reuse, R45, RZ ;  /* 0x0000002d042b7210 */ /* 0x041fe40007fde0ff */
[----:B------:R-:W-:Y:S02]  /*33d0*/  ISETP.NE.U32.AND P0, PT, R4, RZ, PT ;  /* 0x000000ff0400720c */ /* 0x000fe40003f05070 */
[----:B------:R-:W-:Y:S01]  /*33e0*/  FSEL R4, R38, R29, !P5 ;  /* 0x0000001d26047208 */ /* 0x000fe20006800000 */
[----:B------:R-:W-:Y:S01]  /*33f0*/  IMAD.X R29, R5, 0x1, R47, P6 ;  /* 0x00000001051d7824 */ /* 0x000fe200030e062f */
[----:B-1----:R-:W-:-:S02]  /*3400*/  ISETP.NE.U32.AND P2, PT, R6, RZ, PT ;  /* 0x000000ff0600720c */ /* 0x002fc40003f45070 */
[----:B------:R-:W-:Y:S02]  /*3410*/  ISETP.NE.AND.EX P0, PT, R5, RZ, PT, P0 ;  /* 0x000000ff0500720c */ /* 0x000fe40003f05300 */
[----:B------:R-:W-:Y:S02]  /*3420*/  IADD3 R5, P6, PT, R6, R43, RZ ;  /* 0x0000002b06057210 */ /* 0x000fe40007fde0ff */
[C---:B------:R-:W-:Y:S02]  /*3430*/  ISETP.NE.AND.EX P2, PT, R7.reuse, RZ, PT, P2 ;  /* 0x000000ff0700720c */ /* 0x040fe40003f45320 */
[----:B--2---:R-:W-:Y:S01]  /*3440*/  ISETP.NE.U32.AND P3, PT, R26, RZ, PT ;  /* 0x000000ff1a00720c */ /* 0x004fe20003f65070 */
[----:B------:R-:W-:Y:S01]  /*3450*/  IMAD.X R7, R7, 0x1, R29, P6 ;  /* 0x0000000107077824 */ /* 0x000fe200030e061d */
[----:B------:R-:W-:Y:S02]  /*3460*/  ISETP.GE.U32.AND P6, PT, R41, 0x20, PT ;  /* 0x000000202900780c */ /* 0x000fe40003fc6070 */
[----:B------:R-:W-:-:S02]  /*3470*/  ISETP.NE.AND.EX P3, PT, R27, RZ, PT, P3 ;  /* 0x000000ff1b00720c */ /* 0x000fc40003f65330 */
[----:B------:R-:W-:Y:S01]  /*3480*/  ISETP.NE.AND P5, PT, R37, 0x7, PT ;  /* 0x000000072500780c */ /* 0x000fe20003fa5270 */
[----:B---3--:R-:W-:Y:S01]  /*3490*/  @!P0 FADD R31, R38, R31 ;  /* 0x0000001f261f8221 */ /* 0x008fe20000000000 */
[----:B-----5:R-:W-:Y:S02]  /*34a0*/  SEL R2, R43, R28, !P4 ;  /* 0x0000001c2b027207 */ /* 0x020fe40006000000 */
[----:B------:R-:W-:Y:S01]  /*34b0*/  IADD3 R38, P0, PT, R26, R5, RZ ;  /* 0x000000051a267210 */ /* 0x000fe20007f1e0ff */
[----:B------:R-:W-:Y:S01]  /*34c0*/  @!P2 FADD R30, R31, R30 ;  /* 0x0000001e1f1ea221 */ /* 0x000fe20000000000 */
[----:B------:R-:W-:Y:S02]  /*34d0*/  SEL R6, R29, R42, !P4 ;  /* 0x0000002a1d067207 */ /* 0x000fe40006000000 */
[----:B------:R-:W-:Y:S01]  /*34e0*/  FSEL R31, R31, R4, !P4 ;  /* 0x000000041f1f7208 */ /* 0x000fe20006000000 */
[----:B------:R-:W-:Y:S01]  /*34f0*/  IMAD.X R37, R27, 0x1, R7, P0 ;  /* 0x000000011b257824 */ /* 0x000fe200000e0607 */
[----:B------:R-:W-:Y:S01]  /*3500*/  SEL R5, R5, R2, !P5 ;  /* 0x0000000205057207 */ /* 0x000fe20006800000 */
[----:B----4-:R-:W-:Y:S01]  /*3510*/  @!P3 FADD R39, R30, R39 ;  /* 0x000000271e27b221 */ /* 0x010fe20000000000 */
[----:B------:R-:W-:-:S02]  /*3520*/  SEL R4, R7, R6, !P5 ;  /* 0x0000000607047207 */ /* 0x000fc40006800000 */
[----:B------:R-:W-:Y:S01]  /*3530*/  FSEL R2, R30, R31, !P5 ;  /* 0x0000001f1e027208 */ /* 0x000fe20006800000 */
[----:B------:R-:W-:Y:S06]  /*3540*/  @!P6 BRA `(.L_x_1052) ;  /* 0x000000000028e947 */ /* 0x000fec0003800000 */
[----:B------:R-:W-:Y:S02]  /*3550*/  ISETP.NE.U32.AND P0, PT, R32, RZ, PT ;  /* 0x000000ff2000720c */ /* 0x000fe40003f05070 */
[----:B------:R-:W-:Y:S02]  /*3560*/  ISETP.NE.AND P2, PT, R40, RZ, PT ;  /* 0x000000ff2800720c */ /* 0x000fe40003f45270 */
[C---:B------:R-:W-:Y:S02]  /*3570*/  ISETP.NE.AND.EX P0, PT, R3.reuse, RZ, PT, P0 ;  /* 0x000000ff0300720c */ /* 0x040fe40003f05300 */
[----:B------:R-:W-:Y:S02]  /*3580*/  SEL R32, R32, RZ, P2 ;  /* 0x000000ff20207207 */ /* 0x000fe40001000000 */
[----:B------:R-:W-:Y:S02]  /*3590*/  SEL R3, R3, RZ, P2 ;  /* 0x000000ff03037207 */ /* 0x000fe40001000000 */
[----:B------:R-:W-:-:S05]  /*35a0*/  IADD3 R32, P1, PT, R32, R5, RZ ;  /* 0x0000000520207210 */ /* 0x000fca0007f3e0ff */
[----:B------:R-:W-:Y:S02]  /*35b0*/  IMAD.X R3, R3, 0x1, R4, P1 ;  /* 0x0000000103037824 */ /* 0x000fe400008e0604 */
[----:B------:R-:W-:-:S05]  /*35c0*/  @!P0 FADD R25, R25, R2 ;  /* 0x0000000219198221 */ /* 0x000fca0000000000 */
[----:B------:R-:W-:Y:S01]  /*35d0*/  FSEL R25, R2, R25, !P2 ;  /* 0x0000001902197208 */ /* 0x000fe20005000000 */
[----:B------:R-:W-:Y:S06]  /*35e0*/  BRA `(.L_x_1053) ;  /* 0x0000001000407947 */ /* 0x000fec0003800000 */
.L_x_1052:
[----:B------:R-:W0:Y:S01]  /*35f0*/  LDC.64 R26, c[0x0][0x3a8] ;  /* 0x0000ea00ff1a7b82 */ /* 0x000e220000000a00 */
[----:B------:R-:W1:Y:S01]  /*3600*/  LDCU UR5, c[0x0][0x370] ;  /* 0x00006e00ff0577ac */ /* 0x000e620008000800 */
[----:B------:R-:W-:Y:S01]  /*3610*/  @!P1 IMAD.MOV.U32 R6, RZ, RZ, R38 ;  /* 0x000000ffff069224 */ /* 0x000fe200078e0026 */
[----:B------:R2:W-:Y:S01]  /*3620*/  @!P1 STS [UR4+0xd0], R39 ;  /* 0x0000d027ff009988 */ /* 0x0005e20008000804 */
[----:B------:R-:W-:Y:S01]  /*3630*/  @!P1 IMAD.MOV.U32 R7, RZ, RZ, R37 ;  /* 0x000000ffff079224 */ /* 0x000fe200078e0025 */
[----:B------:R-:W-:Y:S01]  /*3640*/  LOP3.LUT R49, RZ, R41, RZ, 0x33, !PT ;  /* 0x00000029ff317212 */ /* 0x000fe200078e33ff */
[----:B------:R-:W-:Y:S02]  /*3650*/  @!P1 IMAD.MOV.U32 R4, RZ, RZ, R39 ;  /* 0x000000ffff049224 */ /* 0x000fe400078e0027 */
[----:B------:R-:W-:Y:S01]  /*3660*/  @!P1 IMAD.MOV.U32 R5, RZ, RZ, 0x64 ;  /* 0x00000064ff059424 */ /* 0x000fe200078e00ff */
[----:B------:R2:W-:Y:S01]  /*3670*/  @!P1 STS.64 [UR4+0xc8], R6 ;  /* 0x0000c806ff009988 */ /* 0x0005e20008000a04 */
[----:B-1----:R-:W-:Y:S01]  /*3680*/  UISETP.GT.U32.AND UP0, UPT, UR5, 0x1f3, UPT ;  /* 0x000001f30500788c */ /* 0x002fe2000bf04070 */
[----:B0-----:R-:W-:-:S05]  /*3690*/  IMAD.WIDE.U32 R26, R0, 0x10, R26 ;  /* 0x00000010001a7825 */ /* 0x001fca00078e001a */
[----:B------:R2:W-:Y:S03]  /*36a0*/  @!P1 ST.E.128.STRONG.GPU desc[UR8][R26.64+0x200], R4 ;  /* 0x000200041a009985 */ /* 0x0005e6000c10fd08 */
[----:B------:R-:W-:Y:S05]  /*36b0*/  BRA.U UP0, `(.L_x_1054) ;  /* 0x0000000100087547 */ /* 0x000fea000b800000 */
[----:B------:R0:W-:Y:S06]  /*36c0*/  MEMBAR.SC.CTA ;  /* 0x0000000000007992 */ /* 0x0001ec0000000000 */
[----:B0-----:R-:W-:Y:S05]  /*36d0*/  BRA `(.L_x_1055) ;  /* 0x0000000000087947 */ /* 0x001fea0003800000 */
.L_x_1054:
[----:B------:R-:W-:Y:S05]  /*36e0*/  NANOSLEEP 0x1c2 ;  /* 0x000001c20000795d */ /* 0x000fea0003800000 */
[----:B------:R-:W-:Y:S01]  /*36f0*/  NOP ;  /* 0x0000000000007918 */ /* 0x000fe20000000000 */
.L_x_1055:
[----:B------:R-:W-:-:S07]  /*3700*/  IMAD.WIDE R28, R49, 0x10, R26 ;  /* 0x00000010311c7825 */ /* 0x000fce00078e021a */
.L_x_1057:
[----:B--2---:R-:W2:Y:S01]  /*3710*/  LD.E.128.STRONG.GPU R4, desc[UR8][R28.64+0x200] ;  /* 0x000200081c047980 */ /* 0x004ea2000c10fd00 */
[----:B------:R-:W-:Y:S05]  /*3720*/  YIELD ;  /* 0x0000000000007946 */ /* 0x000fea0003800000 */
[----:B------:R-:W-:Y:S01]  /*3730*/  UMOV UR5, 0xffffffff ;  /* 0xffffffff00057882 */ /* 0x000fe20000000000 */
[----:B--2---:R-:W-:Y:S02]  /*3740*/  ISETP.NE.AND P0, PT, R5, 0x63, PT ;  /* 0x000000630500780c */ /* 0x004fe40003f05270 */
[----:B------:R-:W-:Y:S11]  /*3750*/  BRA.DIV UR5, `(.L_x_1056) ;  /* 0x0000008a05ec7947 */ /* 0x000ff6000b800000 */
[----:B------:R-:W-:-:S13]  /*3760*/  VOTE.ANY P0, !P0 ;  /* 0x0000000000ff7806 */ /* 0x000fda0004000100 */
.L_x_1200:
[----:B------:R-:W-:Y:S05]  /*3770*/  @P0 BRA `(.L_x_1057) ;  /* 0xfffffffc00e40947 */ /* 0x000fea000383ffff */
[----:B------:R-:W-:Y:S01]  /*3780*/  UMOV UR5, 0xffffffff ;  /* 0xffffffff00057882 */ /* 0x000fe20000000000 */
[----:B------:R-:W-:Y:S01]  /*3790*/  ISETP.NE.AND P0, PT, R5, 0x65, PT ;  /* 0x000000650500780c */ /* 0x000fe20003f05270 */
[----:B------:R-:W-:Y:S02]  /*37a0*/  IMAD.MOV.U32 R42, RZ, RZ, R6 ;  /* 0x000000ffff2a7224 */ /* 0x000fe400078e0006 */
[----:B------:R-:W-:Y:S01]  /*37b0*/  IMAD.MOV.U32 R43, RZ, RZ, R7 ;  /* 0x000000ffff2b7224 */ /* 0x000fe200078e0007 */
[----:B------:R-:W-:Y:S09]  /*37c0*/  BRA.DIV UR5, `(.L_x_1058) ;  /* 0x0000008a05f47947 */ /* 0x000ff2000b800000 */
[----:B------:R-:W0:Y:S01]  /*37d0*/  S2R R41, SR_GEMASK ;  /* 0x0000000000297919 */ /* 0x000e220000003c00 */
[----:B------:R-:W-:Y:S01]  /*37e0*/  VOTE.ANY R2, PT, !P0 ;  /* 0x0000000000027806 */ /* 0x000fe200040e0100 */
[----:B------:R-:W-:-:S03]  /*37f0*/  IMAD.MOV.U32 R48, RZ, RZ, R4 ;  /* 0x000000ffff307224 */ /* 0x000fc600078e0004 */
[----:B0-----:R-:W-:-:S05]  /*3800*/  LOP3.LUT R2, R2, 0x80000000, R41, 0xec, !PT ;  /* 0x8000000002027812 */ /* 0x001fca00078eec29 */
[----:B------:R-:W-:-:S05]  /*3810*/  VIADD R7, R2, 0xffffffff ;  /* 0xffffffff02077836 */ /* 0x000fca0000000000 */
[----:B------:R-:W-:-:S04]  /*3820*/  LOP3.LUT R7, R2, R7, RZ, 0xc, !PT ;  /* 0x0000000702077212 */ /* 0x000fc800078e0cff */
[----:B------:R-:W0:Y:S02]  /*3830*/  POPC R29, R7 ;  /* 0x00000007001d7309 */ /* 0x000e240000000000 */
[----:B0-----:R0:W1:Y:S04]  /*3840*/  SHFL.DOWN PT, R28, R4, 0x1, R29 ;  /* 0x08200000041c7989 */ /* 0x00106800000e001d */
[----:B------:R0:W2:Y:S04]  /*3850*/  SHFL.DOWN PT, R31, R42, 0x1, R29 ;  /* 0x082000002a1f7989 */ /* 0x0000a800000e001d */
[----:B------:R0:W3:Y:S02]  /*3860*/  SHFL.DOWN PT, R30, R43, 0x1, R29 ;  /* 0x082000002b1e7989 */ /* 0x0000e400000e001d */
.L_x_1206:
[----:B------:R-:W-:Y:S01]  /*3870*/  ISETP.GE.AND P3, PT, R40, R29, PT ;  /* 0x0000001d2800720c */ /* 0x000fe20003f66270 */
[----:B------:R-:W-:Y:S01]  /*3880*/  UMOV UR5, 0xffffffff ;  /* 0xffffffff00057882 */ /* 0x000fe20000000000 */
[----:B------:R-:W-:-:S11]  /*3890*/  PLOP3.LUT P0, PT, PT, PT, PT, 0x80, 0x8 ;  /* 0x000000000008781c */ /* 0x000fd60003f0f070 */
[----:B------:R-:W-:-:S04]  /*38a0*/  @!P3 ISETP.NE.U32.AND P2, PT, R42, RZ, PT ;  /* 0x000000ff2a00b20c */ /* 0x000fc80003f45070 */
[----:B------:R-:W-:-:S04]  /*38b0*/  @!P3 ISETP.NE.AND.EX P2, PT, R43, RZ, PT, P2 ;  /* 0x000000ff2b00b20c */ /* 0x000fc80003f45320 */
[----:B------:R-:W-:Y:S02]  /*38c0*/  @!P3 PLOP3.LUT P0, PT, P2, PT, PT, 0x80, 0x8 ;  /* 0x000000000008b81c */ /* 0x000fe4000170f070 */
[----:B--2---:R-:W-:-:S05]  /*38d0*/  @!P3 IADD3 R31, P2, PT, R31, R42, RZ ;  /* 0x0000002a1f1fb210 */ /* 0x004fca0007f5e0ff */
[----:B0-----:R-:W-:Y:S02]  /*38e0*/  @!P3 IMAD.MOV.U32 R42, RZ, RZ, R31 ;  /* 0x000000ffff2ab224 */ /* 0x001fe400078e001f */
[----:B---3--:R-:W-:-:S04]  /*38f0*/  @!P3 IMAD.X R30, R30, 0x1, R43, P2 ;  /* 0x000000011e1eb824 */ /* 0x008fc800010e062b */
[----:B-1----:R-:W-:Y:S01]  /*3900*/  @!P0 FADD R48, R48, R28 ;  /* 0x0000001c30308221 */ /* 0x002fe20000000000 */
[----:B------:R-:W-:Y:S06]  /*3910*/  BRA.DIV UR5, `(.L_x_1059) ;  /* 0x0000008e05187947 */ /* 0x000fec000b800000 */
.L_x_1209:
[----:B------:R-:W-:Y:S01]  /*3920*/  UMOV UR5, 0xffffffff ;  /* 0xffffffff00057882 */ /* 0x000fe20000000000 */
[----:B------:R-:W-:Y:S02]  /*3930*/  @!P3 IMAD.MOV.U32 R43, RZ, RZ, R30 ;  /* 0x000000ffff2bb224 */ /* 0x000fe400078e001e */
[----:B------:R-:W-:Y:S05]  /*3940*/  BRA.DIV UR5, `(.L_x_1060) ;  /* 0x0000008e052c7947 */ /* 0x000fea000b800000 */
[----:B------:R0:W1:Y:S04]  /*3950*/  SHFL.DOWN PT, R31, R42, 0x2, R29 ;  /* 0x084000002a1f7989 */ /* 0x00006800000e001d */
[----:B------:R0:W2:Y:S04]  /*3960*/  SHFL.DOWN PT, R4, R43, 0x2, R29 ;  /* 0x084000002b047989 */ /* 0x0000a800000e001d */
[----:B------:R0:W3:Y:S02]  /*3970*/  SHFL.DOWN PT, R28, R48, 0x2, R29 ;  /* 0x08400000301c7989 */ /* 0x0000e400000e001d */
.L_x_1214:
[----:B------:R-:W-:Y:S01]  /*3980*/  VIADD R47, R40, 0x2 ;  /* 0x00000002282f7836 */ /* 0x000fe20000000000 */
[----:B------:R-:W-:-:S04]  /*3990*/  UMOV UR5, 0xffffffff ;  /* 0xffffffff00057882 */ /* 0x000fc80000000000 */
[----:B------:R-:W-:-:S13]  /*39a0*/  ISETP.GT.AND P3, PT, R47, R29, PT ;  /* 0x0000001d2f00720c */ /* 0x000fda0003f64270 */
[----:B------:R-:W-:-:S04]  /*39b0*/  @!P3 ISETP.NE.U32.AND P0, PT, R42, RZ, PT ;  /* 0x000000ff2a00b20c */ /* 0x000fc80003f05070 */
[----:B------:R-:W-:Y:S02]  /*39c0*/  @!P3 ISETP.NE.AND.EX P2, PT, R43, RZ, PT, P0 ;  /* 0x000000ff2b00b20c */ /* 0x000fe40003f45300 */
[----:B------:R-:W-:Y:S02]  /*39d0*/  PLOP3.LUT P0, PT, PT, PT, PT, 0x80, 0x8 ;  /* 0x000000000008781c */ /* 0x000fe40003f0f070 */
[----:B------:R-:W-:Y:S02]  /*39e0*/  @!P3 PLOP3.LUT P0, PT, P2, PT, PT, 0x80, 0x8 ;  /* 0x000000000008b81c */ /* 0x000fe4000170f070 */
[----:B-1----:R-:W-:-:S05]  /*39f0*/  @!P3 IADD3 R31, P2, PT, R31, R42, RZ ;  /* 0x0000002a1f1fb210 */ /* 0x002fca0007f5e0ff */
[----:B--2---:R-:W-:-:S06]  /*3a00*/  @!P3 IMAD.X R4, R4, 0x1, R43, P2 ;  /* 0x000000010404b824 */ /* 0x004fcc00010e062b */
[----:B0--3--:R-:W-:Y:S01]  /*3a10*/  @!P0 FADD R48, R48, R28 ;  /* 0x0000001c30308221 */ /* 0x009fe20000000000 */
[----:B------:R-:W-:Y:S06]  /*3a20*/  BRA.DIV UR5, `(.L_x_1061) ;  /* 0x0000008e05487947 */ /* 0x000fec000b800000 */
.L_x_1217:
[----:B------:R-:W-:Y:S01]  /*3a30*/  UMOV UR5, 0xffffffff ;  /* 0xffffffff00057882 */ /* 0x000fe20000000000 */
[----:B------:R-:W-:Y:S02]  /*3a40*/  @!P3 IMAD.MOV.U32 R42, RZ, RZ, R31 ;  /* 0x000000ffff2ab224 */ /* 0x000fe400078e001f */
[----:B------:R-:W-:Y:S01]  /*3a50*/  @!P3 IMAD.MOV.U32 R43, RZ, RZ, R4 ;  /* 0x000000ffff2bb224 */ /* 0x000fe200078e0004 */
[----:B------:R-:W-:Y:S06]  /*3a60*/  BRA.DIV UR5, `(.L_x_1062) ;  /* 0x0000008e05587947 */ /* 0x000fec000b800000 */
[----:B------:R0:W1:Y:S04]  /*3a70*/  SHFL.DOWN PT, R31, R42, 0x4, R29 ;  /* 0x088000002a1f7989 */ /* 0x00006800000e001d */
[----:B------:R0:W2:Y:S04]  /*3a80*/  SHFL.DOWN PT, R4, R43, 0x4, R29 ;  /* 0x088000002b047989 */ /* 0x0000a800000e001d */
[----:B------:R0:W3:Y:S02]  /*3a90*/  SHFL.DOWN PT, R28, R48, 0x4, R29 ;  /* 0x08800000301c7989 */ /* 0x0000e400000e001d */
.L_x_1222:
        /* <DEDUP_REMOVED lines=11> */
.L_x_1225:
[----:B------:R-:W-:Y:S01]  /*3b50*/  UMOV UR5, 0xffffffff ;  /* 0xffffffff00057882 */ /* 0x000fe20000000000 */
[----:B------:R-:W-:Y:S02]  /*3b60*/  @!P3 IMAD.MOV.U32 R42, RZ, RZ, R31 ;  /* 0x000000ffff2ab224 */ /* 0x000fe400078e001f */
[----:B------:R-:W-:Y:S01]  /*3b70*/  @!P3 IMAD.MOV.U32 R43, RZ, RZ, R4 ;  /* 0x000000ffff2bb224 */ /* 0x000fe200078e0004 */
[----:B------:R-:W-:Y:S06]  /*3b80*/  BRA.DIV UR5, `(.L_x_1064) ;  /* 0x0000008e05847947 */ /* 0x000fec000b800000 */
[----:B------:R0:W1:Y:S04]  /*3b90*/  SHFL.DOWN PT, R31, R42, 0x8, R29 ;  /* 0x090000002a1f7989 */ /* 0x00006800000e001d */
[----:B------:R0:W2:Y:S04]  /*3ba0*/  SHFL.DOWN PT, R4, R43, 0x8, R29 ;  /* 0x090000002b047989 */ /* 0x0000a800000e001d */
[----:B------:R0:W3:Y:S02]  /*3bb0*/  SHFL.DOWN PT, R28, R48, 0x8, R29 ;  /* 0x09000000301c7989 */ /* 0x0000e400000e001d */
.L_x_1230:
        /* <DEDUP_REMOVED lines=11> */
.L_x_1233:
[----:B------:R-:W-:Y:S01]  /*3c70*/  UMOV UR5, 0xffffffff ;  /* 0xffffffff00057882 */ /* 0x000fe20000000000 */
[----:B------:R-:W-:Y:S02]  /*3c80*/  @!P3 IMAD.MOV.U32 R42, RZ, RZ, R31 ;  /* 0x000000ffff2ab224 */ /* 0x000fe400078e001f */
[----:B------:R-:W-:Y:S01]  /*3c90*/  @!P3 IMAD.MOV.U32 R43, RZ, RZ, R4 ;  /* 0x000000ffff2bb224 */ /* 0x000fe200078e0004 */
[----:B------:R-:W-:Y:S06]  /*3ca0*/  BRA.DIV UR5, `(.L_x_1066) ;  /* 0x0000008e05b07947 */ /* 0x000fec000b800000 */
[----:B------:R0:W1:Y:S04]  /*3cb0*/  SHFL.DOWN PT, R51, R42, 0x10, R29 ;  /* 0x0a0000002a337989 */ /* 0x00006800000e001d */
[----:B------:R0:W2:Y:S04]  /*3cc0*/  SHFL.DOWN PT, R4, R43, 0x10, R29 ;  /* 0x0a0000002b047989 */ /* 0x0000a800000e001d */
[----:B------:R0:W3:Y:S02]  /*3cd0*/  SHFL.DOWN PT, R28, R48, 0x10, R29 ;  /* 0x0a000000301c7989 */ /* 0x0000e400000e001d */
.L_x_1238:
[----:B------:R-:W-:Y:S01]  /*3ce0*/  VIADD R44, R40, 0x10 ;  /* 0x00000010282c7836 */ /* 0x000fe20000000000 */
[----:B------:R-:W4:Y:S01]  /*3cf0*/  LDC.64 R30, c[0x0][0x3a8] ;  /* 0x0000ea00ff1e7b82 */ /* 0x000f220000000a00 */
[----:B------:R-:W-:Y:S01]  /*3d00*/  UMOV UR5, 0xffffffff ;  /* 0xffffffff00057882 */ /* 0x000fe20000000000 */
[----:B------:R-:W-:Y:S02]  /*3d10*/  IMAD.IADD R49, R49, 0x1, R0 ;  /* 0x0000000131317824 */ /* 0x000fe400078e0200 */
[----:B------:R-:W-:-:S13]  /*3d20*/  ISETP.GT.AND P3, PT, R44, R29, PT ;  /* 0x0000001d2c00720c */ /* 0x000fda0003f64270 */
[----:B------:R-:W-:Y:S02]  /*3d30*/  @!P3 ISETP.NE.U32.AND P0, PT, R42, RZ, PT ;  /* 0x000000ff2a00b20c */ /* 0x000fe40003f05070 */
[----:B-1----:R-:W-:Y:S02]  /*3d40*/  @!P3 IADD3 R51, P4, PT, R51, R42, RZ ;  /* 0x0000002a3333b210 */ /* 0x002fe40007f9e0ff */
[----:B------:R-:W-:Y:S02]  /*3d50*/  @!P3 ISETP.NE.AND.EX P2, PT, R43, RZ, PT, P0 ;  /* 0x000000ff2b00b20c */ /* 0x000fe40003f45300 */
[----:B------:R-:W-:Y:S01]  /*3d60*/  PLOP3.LUT P0, PT, PT, PT, PT, 0x80, 0x8 ;  /* 0x000000000008781c */ /* 0x000fe20003f0f070 */
[----:B--2---:R-:W-:Y:S01]  /*3d70*/  @!P3 IMAD.X R4, R4, 0x1, R43, P4 ;  /* 0x000000010404b824 */ /* 0x004fe200020e062b */
[----:B------:R-:W-:Y:S02]  /*3d80*/  @!P3 PLOP3.LUT P0, PT, P2, PT, PT, 0x80, 0x8 ;  /* 0x000000000008b81c */ /* 0x000fe4000170f070 */
[----:B------:R-:W-:-:S02]  /*3d90*/  ISETP.NE.AND P2, PT, R5, 0x65, PT ;  /* 0x000000650500780c */ /* 0x000fc40003f45270 */
[----:B----4-:R-:W-:-:S09]  /*3da0*/  IADD3 R30, P5, PT, R30, 0x200, RZ ;  /* 0x000002001e1e7810 */ /* 0x010fd20007fbe0ff */
[----:B0--3--:R-:W-:Y:S01]  /*3db0*/  @!P0 FADD R48, R48, R28 ;  /* 0x0000001c30308221 */ /* 0x009fe20000000000 */
[----:B------:R-:W-:Y:S06]  /*3dc0*/  BRA.DIV UR5, `(.L_x_1067) ;  /* 0x0000008e05bc7947 */ /* 0x000fec000b800000 */
.L_x_1241:
[----:B------:R-:W-:Y:S01]  /*3dd0*/  UMOV UR5, 0xffffffff ;  /* 0xffffffff00057882 */ /* 0x000fe20000000000 */
[----:B------:R-:W-:Y:S02]  /*3de0*/  @!P3 IMAD.MOV.U32 R42, RZ, RZ, R51 ;  /* 0x000000ffff2ab224 */ /* 0x000fe400078e0033 */
[----:B------:R-:W-:Y:S02]  /*3df0*/  @!P3 IMAD.MOV.U32 R43, RZ, RZ, R4 ;  /* 0x000000ffff2bb224 */ /* 0x000fe400078e0004 */
[----:B------:R-:W-:Y:S01]  /*3e00*/  IMAD.X R31, RZ, RZ, R31, P5 ;  /* 0x000000ffff1f7224 */ /* 0x000fe200028e061f */
[----:B------:R-:W-:Y:S06]  /*3e10*/  BRA.DIV UR5, `(.L_x_1068) ;  /* 0x0000008e05c87947 */ /* 0x000fec000b800000 */
[----:B------:R-:W-:-:S13]  /*3e20*/  VOTE.ALL P2, P2 ;  /* 0x0000000000ff7806 */ /* 0x000fda0001040000 */
.L_x_1244:
[----:B------:R-:W-:Y:S05]  /*3e30*/  @!P2 BRA `(.L_x_1069) ;  /* 0x0000000400c0a947 */ /* 0x000fea0003800000 */
.L_x_1083:
[----:B------:R-:W-:-:S07]  /*3e40*/  IMAD.WIDE R28, R49, 0x10, R30 ;  /* 0x00000010311c7825 */ /* 0x000fce00078e021e */
.L_x_1071:
[----:B------:R-:W2:Y:S01]  /*3e50*/  LD.E.128.STRONG.GPU R4, desc[UR8][R28.64+-0x200] ;  /* 0xfffe00081c047980 */ /* 0x000ea2000c10fd00 */
[----:B------:R-:W-:Y:S05]  /*3e60*/  YIELD ;  /* 0x0000000000007946 */ /* 0x000fea0003800000 */
[----:B------:R-:W-:Y:S01]  /*3e70*/  UMOV UR5, 0xffffffff ;  /* 0xffffffff00057882 */ /* 0x000fe20000000000 */
[----:B--2---:R-:W-:Y:S02]  /*3e80*/  ISETP.NE.AND P0, PT, R5, 0x63, PT ;  /* 0x000000630500780c */ /* 0x004fe40003f05270 */
[----:B------:R-:W-:Y:S11]  /*3e90*/  BRA.DIV UR5, `(.L_x_1070) ;  /* 0x0000008e05cc7947 */ /* 0x000ff6000b800000 */
[----:B------:R-:W-:-:S13]  /*3ea0*/  VOTE.ANY P0, !P0 ;  /* 0x0000000000ff7806 */ /* 0x000fda0004000100 */
.L_x_1247:
[----:B------:R-:W-:Y:S05]  /*3eb0*/  @P0 BRA `(.L_x_1071) ;  /* 0xfffffffc00e40947 */ /* 0x000fea000383ffff */
[----:B------:R-:W-:Y:S01]  /*3ec0*/  UMOV UR5, 0xffffffff ;  /* 0xffffffff00057882 */ /* 0x000fe20000000000 */
[----:B------:R-:W-:Y:S01]  /*3ed0*/  ISETP.NE.AND P0, PT, R5, 0x65, PT ;  /* 0x000000650500780c */ /* 0x000fe20003f05270 */
[----:B------:R-:W-:Y:S02]  /*3ee0*/  IMAD.MOV.U32 R51, RZ, RZ, R6 ;  /* 0x000000ffff337224 */ /* 0x000fe400078e0006 */
[----:B------:R-:W-:Y:S01]  /*3ef0*/  IMAD.MOV.U32 R0, RZ, RZ, R7 ;  /* 0x000000ffff007224 */ /* 0x000fe200078e0007 */
[----:B------:R-:W-:Y:S09]  /*3f00*/  BRA.DIV UR5, `(.L_x_1072) ;  /* 0x0000008e05d47947 */ /* 0x000ff2000b800000 */
[----:B------:R-:W-:-:S04]  /*3f10*/  VOTE.ANY R2, PT, !P0 ;  /* 0x0000000000027806 */ /* 0x000fc800040e0100 */
[----:B------:R-:W-:-:S05]  /*3f20*/  LOP3.LUT R2, R2, 0x80000000, R41, 0xec, !PT ;  /* 0x8000000002027812 */ /* 0x000fca00078eec29 */
[----:B------:R-:W-:-:S05]  /*3f30*/  VIADD R7, R2, 0xffffffff ;  /* 0xffffffff02077836 */ /* 0x000fca0000000000 */
[----:B------:R-:W-:-:S04]  /*3f40*/  LOP3.LUT R7, R2, R7, RZ, 0xc, !PT ;  /* 0x0000000702077212 */ /* 0x000fc800078e0cff */
[----:B------:R-:W0:Y:S02]  /*3f50*/  POPC R29, R7 ;  /* 0x00000007001d7309 */ /* 0x000e240000000000 */
[----:B0-----:R0:W1:Y:S04]  /*3f60*/  SHFL.DOWN PT, R28, R4, 0x1, R29 ;  /* 0x08200000041c7989 */ /* 0x00106800000e001d */
[----:B------:R0:W2:Y:S04]  /*3f70*/  SHFL.DOWN PT, R50, R51, 0x1, R29 ;  /* 0x0820000033327989 */ /* 0x0000a800000e001d */
[----:B------:R0:W3:Y:S02]  /*3f80*/  SHFL.DOWN PT, R53, R0, 0x1, R29 ;  /* 0x0820000000357989 */ /* 0x0000e400000e001d */
.L_x_1253:
        /* <DEDUP_REMOVED lines=11> */
.L_x_1256:
[----:B------:R-:W-:Y:S01]  /*4040*/  UMOV UR5, 0xffffffff ;  /* 0xffffffff00057882 */ /* 0x000fe20000000000 */
[----:B------:R-:W-:Y:S02]  /*4050*/  @!P3 IMAD.MOV.U32 R0, RZ, RZ, R53 ;  /* 0x000000ffff00b224 */ /* 0x000fe400078e0035 */
[----:B------:R-:W-:Y:S05]  /*4060*/  BRA.DIV UR5, `(.L_x_1074) ;  /* 0x00000092050c7947 */ /* 0x000fea000b800000 */
[----:B------:R0:W1:Y:S04]  /*4070*/  SHFL.DOWN PT, R50, R51, 0x2, R29 ;  /* 0x0840000033327989 */ /* 0x00006800000e001d */
[----:B------:R0:W2:Y:S04]  /*4080*/  SHFL.DOWN PT, R53, R0, 0x2, R29 ;  /* 0x0840000000357989 */ /* 0x0000a800000e001d */
[----:B------:R0:W3:Y:S02]  /*4090*/  SHFL.DOWN PT, R28, R4, 0x2, R29 ;  /* 0x08400000041c7989 */ /* 0x0000e400000e001d */
.L_x_1261:
[----:B------:R-:W-:Y:S01]  /*40a0*/  ISETP.GT.AND P3, PT, R47, R29, PT ;  /* 0x0000001d2f00720c */ /* 0x000fe20003f64270 */
[----:B------:R-:W-:-:S12]  /*40b0*/  UMOV UR5, 0xffffffff ;  /* 0xffffffff00057882 */ /* 0x000fd80000000000 */
[----:B------:R-:W-:-:S04]  /*40c0*/  @!P3 ISETP.NE.U32.AND P0, PT, R51, RZ, PT ;  /* 0x000000ff3300b20c */ /* 0x000fc80003f05070 */
[----:B------:R-:W-:Y:S02]  /*40d0*/  @!P3 ISETP.NE.AND.EX P2, PT, R0, RZ, PT, P0 ;  /* 0x000000ff0000b20c */ /* 0x000fe40003f45300 */
[----:B------:R-:W-:Y:S02]  /*40e0*/  PLOP3.LUT P0, PT, PT, PT, PT, 0x80, 0x8 ;  /* 0x000000000008781c */ /* 0x000fe40003f0f070 */
[----:B------:R-:W-:Y:S02]  /*40f0*/  @!P3 PLOP3.LUT P0, PT, P2, PT, PT, 0x80, 0x8 ;  /* 0x000000000008b81c */ /* 0x000fe4000170f070 */
[----:B-1----:R-:W-:-:S05]  /*4100*/  @!P3 IADD3 R50, P2, PT, R50, R51, RZ ;  /* 0x000000333232b210 */ /* 0x002fca0007f5e0ff */
[----:B0-----:R-:W-:Y:S02]  /*4110*/  @!P3 IMAD.MOV.U32 R51, RZ, RZ, R50 ;  /* 0x000000ffff33b224 */ /* 0x001fe400078e0032 */
[----:B--2---:R-:W-:-:S04]  /*4120*/  @!P3 IMAD.X R53, R53, 0x1, R0, P2 ;  /* 0x000000013535b824 */ /* 0x004fc800010e0600 */
[----:B---3--:R-:W-:Y:S01]  /*4130*/  @!P0 FADD R4, R4, R28 ;  /* 0x0000001c04048221 */ /* 0x008fe20000000000 */
[----:B------:R-:W-:Y:S06]  /*4140*/  BRA.DIV UR5, `(.L_x_1075) ;  /* 0x0000009205287947 */ /* 0x000fec000b800000 */
.L_x_1264:
[----:B------:R-:W-:Y:S01]  /*4150*/  UMOV UR5, 0xffffffff ;  /* 0xffffffff00057882 */ /* 0x000fe20000000000 */
[----:B------:R-:W-:Y:S02]  /*4160*/  @!P3 IMAD.MOV.U32 R0, RZ, RZ, R53 ;  /* 0x000000ffff00b224 */ /* 0x000fe400078e0035 */
[----:B------:R-:W-:Y:S05]  /*4170*/  BRA.DIV UR5, `(.L_x_1076) ;  /* 0x00000092053c7947 */ /* 0x000fea000b800000 */
[----:B------:R0:W1:Y:S04]  /*4180*/  SHFL.DOWN PT, R50, R51, 0x4, R29 ;  /* 0x0880000033327989 */ /* 0x00006800000e001d */
[----:B------:R0:W2:Y:S04]  /*4190*/  SHFL.DOWN PT, R53, R0, 0x4, R29 ;  /* 0x0880000000357989 */ /* 0x0000a800000e001d */
[----:B------:R0:W3:Y:S02]  /*41a0*/  SHFL.DOWN PT, R28, R4, 0x4, R29 ;  /* 0x08800000041c7989 */ /* 0x0000e400000e001d */
.L_x_1269:
        /* <DEDUP_REMOVED lines=11> */
.L_x_1272:
[----:B------:R-:W-:Y:S01]  /*4260*/  UMOV UR5, 0xffffffff ;  /* 0xffffffff00057882 */ /* 0x000fe20000000000 */
[----:B------:R-:W-:Y:S02]  /*4270*/  @!P3 IMAD.MOV.U32 R0, RZ, RZ, R53 ;  /* 0x000000ffff00b224 */ /* 0x000fe400078e0035 */
[----:B------:R-:W-:Y:S05]  /*4280*/  BRA.DIV UR5, `(.L_x_1078) ;  /* 0x00000092056c7947 */ /* 0x000fea000b800000 */
[----:B------:R0:W1:Y:S04]  /*4290*/  SHFL.DOWN PT, R50, R51, 0x8, R29 ;  /* 0x0900000033327989 */ /* 0x00006800000e001d */
[----:B------:R0:W2:Y:S04]  /*42a0*/  SHFL.DOWN PT, R53, R0, 0x8, R29 ;  /* 0x0900000000357989 */ /* 0x0000a800000e001d */
[----:B------:R0:W3:Y:S02]  /*42b0*/  SHFL.DOWN PT, R28, R4, 0x8, R29 ;  /* 0x09000000041c7989 */ /* 0x0000e400000e001d */
.L_x_1277:
        /* <DEDUP_REMOVED lines=11> */
.L_x_1280:
[----:B------:R-:W-:Y:S01]  /*4370*/  UMOV UR5, 0xffffffff ;  /* 0xffffffff00057882 */ /* 0x000fe20000000000 */
[----:B------:R-:W-:Y:S02]  /*4380*/  @!P3 IMAD.MOV.U32 R0, RZ, RZ, R53 ;  /* 0x000000ffff00b224 */ /* 0x000fe400078e0035 */
[----:B------:R-:W-:Y:S05]  /*4390*/  BRA.DIV UR5, `(.L_x_1080) ;  /* 0x00000092059c7947 */ /* 0x000fea000b800000 */
[----:B------:R0:W1:Y:S04]  /*43a0*/  SHFL.DOWN PT, R50, R51, 0x10, R29 ;  /* 0x0a00000033327989 */ /* 0x00006800000e001d */
[----:B------:R0:W2:Y:S04]  /*43b0*/  SHFL.DOWN PT, R53, R0, 0x10, R29 ;  /* 0x0a00000000357989 */ /* 0x0000a800000e001d */
[----:B------:R0:W3:Y:S02]  /*43c0*/  SHFL.DOWN PT, R28, R4, 0x10, R29 ;  /* 0x0a000000041c7989 */ /* 0x0000e400000e001d */
.L_x_1285:
[----:B------:R-:W-:Y:S01]  /*43d0*/  ISETP.GT.AND P3, PT, R44, R29, PT ;  /* 0x0000001d2c00720c */ /* 0x000fe20003f64270 */
[----:B------:R-:W-:-:S12]  /*43e0*/  UMOV UR5, 0xffffffff ;  /* 0xffffffff00057882 */ /* 0x000fd80000000000 */
[----:B------:R-:W-:Y:S02]  /*43f0*/  @!P3 ISETP.NE.U32.AND P0, PT, R51, RZ, PT ;  /* 0x000000ff3300b20c */ /* 0x000fe40003f05070 */
[----:B-1----:R-:W-:Y:S02]  /*4400*/  @!P3 IADD3 R50, P4, PT, R50, R51, RZ ;  /* 0x000000333232b210 */ /* 0x002fe40007f9e0ff */
[----:B------:R-:W-:Y:S02]  /*4410*/  @!P3 ISETP.NE.AND.EX P2, PT, R0, RZ, PT, P0 ;  /* 0x000000ff0000b20c */ /* 0x000fe40003f45300 */
[----:B------:R-:W-:Y:S01]  /*4420*/  PLOP3.LUT P0, PT, PT, PT, PT, 0x80, 0x8 ;  /* 0x000000000008781c */ /* 0x000fe20003f0f070 */
[----:B0-----:R-:W-:Y:S01]  /*4430*/  @!P3 IMAD.MOV.U32 R51, RZ, RZ, R50 ;  /* 0x000000ffff33b224 */ /* 0x001fe200078e0032 */
[----:B------:R-:W-:Y:S01]  /*4440*/  @!P3 PLOP3.LUT P0, PT, P2, PT, PT, 0x80, 0x8 ;  /* 0x000000000008b81c */ /* 0x000fe2000170f070 */
[----:B--2---:R-:W-:Y:S01]  /*4450*/  @!P3 IMAD.X R53, R53, 0x1, R0, P4 ;  /* 0x000000013535b824 */ /* 0x004fe200020e0600 */
[----:B------:R-:W-:-:S02]  /*4460*/  ISETP.NE.U32.AND P2, PT, R42, RZ, PT ;  /* 0x000000ff2a00720c */ /* 0x000fc40003f45070 */
[----:B------:R-:W-:Y:S01]  /*4470*/  IADD3 R42, P4, PT, R42, R51, RZ ;  /* 0x000000332a2a7210 */ /* 0x000fe20007f9e0ff */
[----:B------:R-:W-:Y:S01]  /*4480*/  @!P3 IMAD.MOV.U32 R0, RZ, RZ, R53 ;  /* 0x000000ffff00b224 */ /* 0x000fe200078e0035 */
[----:B------:R-:W-:-:S03]  /*4490*/  ISETP.NE.AND.EX P2, PT, R43, RZ, PT, P2 ;  /* 0x000000ff2b00720c */ /* 0x000fc60003f45320 */
[----:B------:R-:W-:-:S04]  /*44a0*/  IMAD.X R43, R43, 0x1, R0, P4 ;  /* 0x000000012b2b7824 */ /* 0x000fc800020e0600 */
[----:B---3--:R-:W-:Y:S01]  /*44b0*/  @!P0 FADD R4, R4, R28 ;  /* 0x0000001c04048221 */ /* 0x008fe20000000000 */
[----:B------:R-:W-:-:S05]  /*44c0*/  ISETP.NE.AND P0, PT, R5, 0x65, PT ;  /* 0x000000650500780c */ /* 0x000fca0003f05270 */
[----:B------:R-:W-:Y:S01]  /*44d0*/  @!P2 FADD R48, R4, R48 ;  /* 0x000000300430a221 */ /* 0x000fe20000000000 */
[----:B------:R-:W-:Y:S07]  /*44e0*/  BRA.DIV UR5, `(.L_x_1081) ;  /* 0x00000092059c7947 */ /* 0x000fee000b800000 */
.L_x_1288:
[----:B------:R-:W-:Y:S01]  /*44f0*/  UMOV UR5, 0xffffffff ;  /* 0xffffffff00057882 */ /* 0x000fe20000000000 */
[----:B------:R-:W-:Y:S02]  /*4500*/  VIADD R49, R49, 0xffffffe0 ;  /* 0xffffffe031317836 */ /* 0x000fe40000000000 */
[----:B------:R-:W-:Y:S05]  /*4510*/  BRA.DIV UR5, `(.L_x_1082) ;  /* 0x0000009205b07947 */ /* 0x000fea000b800000 */
[----:B------:R-:W-:-:S13]  /*4520*/  VOTE.ALL P0, P0 ;  /* 0x0000000000ff7806 */ /* 0x000fda0000000000 */
.L_x_1291:
[----:B------:R-:W-:Y:S05]  /*4530*/  @P0 BRA `(.L_x_1083) ;  /* 0xfffffff800400947 */ /* 0x000fea000383ffff */
.L_x_1069:
[----:B------:R-:W-:Y:S01]  /*4540*/  ISETP.NE.AND P2, PT, R40, RZ, PT ;  /* 0x000000ff2800720c */ /* 0x000fe20003f45270 */
[----:B------:R-:W-:-:S12]  /*4550*/  BSSY.RECONVERGENT B0, `(.L_x_1084) ;  /* 0x0000014000007945 */ /* 0x000fd80003800200 */
[----:B------:R-:W0:Y:S01]  /*4560*/  @!P2 S2R R5, SR_CgaCtaId ;  /* 0x000000000005a919 */ /* 0x000e220000008800 */
[----:B------:R-:W-:-:S04]  /*4570*/  @!P2 MOV R0, 0x400 ;  /* 0x000004000000a802 */ /* 0x000fc80000000f00 */
[----:B0-----:R-:W-:Y:S01]  /*4580*/  @!P2 LEA R29, R5, R0, 0x18 ;  /* 0x00000000051da211 */ /* 0x001fe200078ec0ff */
[----:B------:R-:W-:Y:S06]  /*4590*/  @P1 BRA `(.L_x_1085) ;  /* 0x00000000003c1947 */ /* 0x000fec0003800000 */
[----:B------:R-:W0:Y:S01]  /*45a0*/  S2UR UR6, SR_CgaCtaId ;  /* 0x00000000000679c3 */ /* 0x000e220000008800 */
[----:B------:R-:W-:Y:S01]  /*45b0*/  ISETP.NE.U32.AND P0, PT, R38, RZ, PT ;  /* 0x000000ff2600720c */ /* 0x000fe20003f05070 */
[----:B------:R-:W-:Y:S01]  /*45c0*/  UMOV UR5, 0x400 ;  /* 0x0000040000057882 */ /* 0x000fe20000000000 */
[----:B------:R-:W-:Y:S01]  /*45d0*/  IADD3 R6, P1, PT, R42, R38, RZ ;  /* 0x000000262a067210 */ /* 0x000fe20007f3e0ff */
[----:B------:R-:W-:Y:S01]  /*45e0*/  FADD R0, R39, R48 ;  /* 0x0000003027007221 */ /* 0x000fe20000000000 */
[----:B------:R-:W-:Y:S01]  /*45f0*/  ISETP.NE.AND.EX P0, PT, R37, RZ, PT, P0 ;  /* 0x000000ff2500720c */ /* 0x000fe20003f05300 */
[----:B------:R-:W-:Y:S02]  /*4600*/  IMAD.MOV.U32 R5, RZ, RZ, 0x65 ;  /* 0x00000065ff057424 */ /* 0x000fe400078e00ff */
[----:B------:R-:W-:Y:S01]  /*4610*/  IMAD.X R7, R43, 0x1, R37, P1 ;  /* 0x000000012b077824 */ /* 0x000fe200008e0625 */
[----:B------:R-:W-:-:S05]  /*4620*/  FSEL R4, R0, R39, !P0 ;  /* 0x0000002700047208 */ /* 0x000fca0004000000 */
[----:B------:R1:W-:Y:S01]  /*4630*/  ST.E.128.STRONG.GPU desc[UR8][R26.64+0x200], R4 ;  /* 0x000200041a007985 */ /* 0x0003e2000c10fd08 */
[----:B0-----:R-:W-:-:S09]  /*4640*/  ULEA UR5, UR6, UR5, 0x18 ;  /* 0x0000000506057291 */ /* 0x001fd2000f8ec0ff */
[----:B------:R1:W-:Y:S04]  /*4650*/  STS.64 [UR5+0xb8], R6 ;  /* 0x0000b806ff007988 */ /* 0x0003e80008000a05 */
[----:B------:R1:W-:Y:S04]  /*4660*/  STS [UR5+0xc0], R4 ;  /* 0x0000c004ff007988 */ /* 0x0003e80008000805 */
[----:B------:R1:W-:Y:S04]  /*4670*/  STS.64 [UR5+0xa8], R42 ;  /* 0x0000a82aff007988 */ /* 0x0003e80008000a05 */
[----:B------:R1:W-:Y:S02]  /*4680*/  STS [UR5+0xb0], R48 ;  /* 0x0000b030ff007988 */ /* 0x0003e40008000805 */
.L_x_1085:
[----:B------:R-:W-:Y:S05]  /*4690*/  BSYNC.RECONVERGENT B0 ;  /* 0x0000000000007941 */ /* 0x000fea0003800200 */
.L_x_1084:
[----:B------:R0:W-:Y:S01]  /*46a0*/  @!P2 STS.64 [R29+0x88], R42 ;  /* 0x0000882a1d00a388 */ /* 0x0001e20000000a00 */
[----:B------:R-:W-:Y:S02]  /*46b0*/  @!P2 IMAD.MOV.U32 R32, RZ, RZ, R42 ;  /* 0x000000ffff20a224 */ /* 0x000fe400078e002a */
[----:B------:R-:W-:Y:S01]  /*46c0*/  @!P2 IMAD.MOV.U32 R3, RZ, RZ, R43 ;  /* 0x000000ffff03a224 */ /* 0x000fe200078e002b */
[----:B------:R0:W-:Y:S01]  /*46d0*/  @!P2 STS [R29+0x90], R48 ;  /* 0x000090301d00a388 */ /* 0x0001e20000000800 */
[----:B------:R-:W-:-:S07]  /*46e0*/  @!P2 IMAD.MOV.U32 R25, RZ, RZ, R48 ;  /* 0x000000ffff19a224 */ /* 0x000fce00078e0030 */
.L_x_1053:
[----:B------:R-:W2:Y:S01]  /*46f0*/  S2R R31, SR_TID.X ;  /* 0x00000000001f7919 */ /* 0x000ea20000002100 */
[----:B------:R-:W-:Y:S05]  /*4700*/  WARPSYNC.ALL ;  /* 0x0000000000007948 */ /* 0x000fea0003800000 */
[----:B------:R-:W-:Y:S06]  /*4710*/  BAR.SYNC.DEFER_BLOCKING 0x0 ;  /* 0x0000000000007b1d */ /* 0x000fec0000010000 */
[----:B------:R-:W-:Y:S01]  /*4720*/  BSSY.RECONVERGENT B0, `(.L_x_1086) ;  /* 0x000000d000007945 */ /* 0x000fe20003800200 */
[----:B--2---:R-:W-:-:S13]  /*4730*/  ISETP.NE.AND P0, PT, R31, RZ, PT ;  /* 0x000000ff1f00720c */ /* 0x004fda0003f05270 */
[----:B------:R-:W-:Y:S05]  /*4740*/  @!P0 BRA `(.L_x_1087) ;  /* 0x0000000000288947 */ /* 0x000fea0003800000 */
[----:B------:R-:W2:Y:S01]  /*4750*/  S2UR UR6, SR_CgaCtaId ;  /* 0x00000000000679c3 */ /* 0x000ea20000008800 */
[----:B------:R-:W-:Y:S01]  /*4760*/  UMOV UR5, 0x400 ;  /* 0x0000040000057882 */ /* 0x000fe20000000000 */
[----:B------:R-:W-:-:S04]  /*4770*/  ISETP.NE.U32.AND P0, PT, R32, RZ, PT ;  /* 0x000000ff2000720c */ /* 0x000fc80003f05070 */
[----:B------:R-:W-:Y:S01]  /*4780*/  ISETP.NE.AND.EX P0, PT, R3, RZ, PT, P0 ;  /* 0x000000ff0300720c */ /* 0x000fe20003f05300 */
[----:B--2---:R-:W-:-:S09]  /*4790*/  ULEA UR5, UR6, UR5, 0x18 ;  /* 0x0000000506057291 */ /* 0x004fd2000f8ec0ff */
[----:B-1----:R-:W1:Y:S04]  /*47a0*/  LDS.64 R4, [UR5+0x88] ;  /* 0x00008805ff047984 */ /* 0x002e680008000a00 */
[----:B------:R-:W2:Y:S01]  /*47b0*/  LDS R0, [UR5+0x90] ;  /* 0x00009005ff007984 */ /* 0x000ea20008000800 */
[----:B-1----:R-:W-:Y:S01]  /*47c0*/  IADD3 R32, P1, PT, R4, R32, RZ ;  /* 0x0000002004207210 */ /* 0x002fe20007f3e0ff */
[----:B--2---:R-:W-:-:S04]  /*47d0*/  @!P0 FADD R25, R25, R0 ;  /* 0x0000000019198221 */ /* 0x004fc80000000000 */
[----:B------:R-:W-:-:S08]  /*47e0*/  IMAD.X R3, R5, 0x1, R3, P1 ;  /* 0x0000000105037824 */ /* 0x000fd000008e0603 */
.L_x_1087:
[----:B------:R-:W-:Y:S05]  /*47f0*/  BSYNC.RECONVERGENT B0 ;  /* 0x0000000000007941 */ /* 0x000fea0003800200 */
.L_x_1086:
[----:B------:R-:W2:Y:S01]  /*4800*/  S2UR UR5, SR_CgaCtaId ;  /* 0x00000000000579c3 */ /* 0x000ea20000008800 */
[----:B------:R-:W-:Y:S01]  /*4810*/  UMOV UR4, 0x400 ;  /* 0x0000040000047882 */ /* 0x000fe20000000000 */
[----:B------:R-:W-:Y:S02]  /*4820*/  ISETP.NE.AND P1, PT, R22, R20, PT ;  /* 0x000000141600720c */ /* 0x000fe40003f25270 */
[----:B------:R-:W-:Y:S02]  /*4830*/  ISETP.NE.AND P0, PT, R24, R22, PT ;  /* 0x000000161800720c */ /* 0x000fe40003f05270 */
[----:B-1----:R-:W-:Y:S02]  /*4840*/  SEL R5, RZ, 0x1, !P1 ;  /* 0x00000001ff057807 */ /* 0x002fe40004800000 */
[----:B------:R-:W-:Y:S02]  /*4850*/  SEL R0, RZ, 0x1, !P0 ;  /* 0x00000001ff007807 */ /* 0x000fe40004000000 */
[----:B------:R-:W-:-:S02]  /*4860*/  ISETP.NE.AND P0, PT, R20, R18, PT ;  /* 0x000000121400720c */ /* 0x000fc40003f05270 */
[----:B------:R-:W-:Y:S02]  /*4870*/  IADD3 R41, P6, PT, R5, R0, RZ ;  /* 0x0000000005297210 */ /* 0x000fe40007fde0ff */
[----:B------:R-:W-:Y:S02]  /*4880*/  ISETP.NE.AND P2, PT, R24, R22, PT ;  /* 0x000000161800720c */ /* 0x000fe40003f45270 */
[----:B------:R-:W-:Y:S01]  /*4890*/  ISETP.NE.AND P1, PT, R18, R16, PT ;  /* 0x000000101200720c */ /* 0x000fe20003f25270 */
[----:B------:R-:W-:Y:S01]  /*48a0*/  IMAD.X R40, RZ, RZ, RZ, P6 ;  /* 0x000000ffff287224 */ /* 0x000fe200030e06ff */
[----:B------:R-:W-:Y:S02]  /*48b0*/  SEL R0, RZ, 0x1, !P0 ;  /* 0x00000001ff007807 */ /* 0x000fe40004000000 */
[----:B------:R-:W-:Y:S02]  /*48c0*/  ISETP.NE.AND P5, PT, R22, R20, PT ;  /* 0x000000141600720c */ /* 0x000fe40003fa5270 */
[----:B------:R-:W-:Y:S01]  /*48d0*/  ISETP.NE.AND P0, PT, R16, R14, PT ;  /* 0x0000000e1000720c */ /* 0x000fe20003f05270 */
[----:B--2---:R-:W-:Y:S01]  /*48e0*/  ULEA UR4, UR5, UR4, 0x18 ;  /* 0x0000000405047291 */ /* 0x004fe2000f8ec0ff */
[----:B------:R-:W-:-:S02]  /*48f0*/  SEL R2, RZ, 0x1, !P1 ;  /* 0x00000001ff027807 */ /* 0x000fc40004800000 */
[----:B------:R-:W-:Y:S01]  /*4900*/  IADD3 R39, P1, PT, R41, R0, RZ ;  /* 0x0000000029277210 */ /* 0x000fe20007f3e0ff */
[----:B------:R-:W-:Y:S01]  /*4910*/  @!P2 FADD R23, R23, R25 ;  /* 0x000000191717a221 */ /* 0x000fe20000000000 */
[----:B------:R-:W-:Y:S02]  /*4920*/  ISETP.NE.AND P3, PT, R14, R12, PT ;  /* 0x0000000c0e00720c */ /* 0x000fe40003f65270 */
[----:B------:R-:W-:Y:S01]  /*4930*/  ISETP.NE.AND P4, PT, R20, R18, PT ;  /* 0x000000121400720c */ /* 0x000fe20003f85270 */
[----:B------:R-:W-:Y:S01]  /*4940*/  IMAD.X R28, RZ, RZ, R40, P1 ;  /* 0x000000ffff1c7224 */ /* 0x000fe200008e0628 */
[----:B------:R-:W1:Y:S01]  /*4950*/  LDS.64 R4, [UR4+0xc8] ;  /* 0x0000c804ff047984 */ /* 0x000e620008000a00 */
[----:B------:R-:W-:Y:S01]  /*4960*/  SEL R0, RZ, 0x1, !P0 ;  /* 0x00000001ff007807 */ /* 0x000fe20004000000 */
[----:B------:R-:W-:Y:S01]  /*4970*/  @!P5 FADD R21, R21, R23 ;  /* 0x000000171515d221 */ /* 0x000fe20000000000 */
[----:B0-----:R-:W-:Y:S02]  /*4980*/  IADD3 R29, P0, PT, R39, R2, RZ ;  /* 0x00000002271d7210 */ /* 0x001fe40007f1e0ff */
[----:B------:R-:W-:-:S02]  /*4990*/  SEL R6, RZ, 0x1, !P3 ;  /* 0x00000001ff067807 */ /* 0x000fc40005800000 */
[----:B------:R-:W-:Y:S01]  /*49a0*/  ISETP.NE.AND P3, PT, R18, R16, PT ;  /* 0x000000101200720c */ /* 0x000fe20003f65270 */
[----:B------:R-:W-:Y:S01]  /*49b0*/  IMAD.X R26, RZ, RZ, R28, P0 ;  /* 0x000000ffff1a7224 */ /* 0x000fe200000e061c */
[----:B------:R-:W-:Y:S02]  /*49c0*/  SEL R43, RZ, 0x1, !P2 ;  /* 0x00000001ff2b7807 */ /* 0x000fe40005000000 */
[----:B------:R-:W-:Y:S01]  /*49d0*/  ISETP.NE.AND P6, PT, R16, R14, PT ;  /* 0x0000000e1000720c */ /* 0x000fe20003fc5270 */
[----:B------:R-:W-:Y:S01]  /*49e0*/  @!P4 FADD R19, R19, R21 ;  /* 0x000000151313c221 */ /* 0x000fe20000000000 */
[----:B------:R-:W-:Y:S02]  /*49f0*/  IADD3 R43, P0, PT, R32, R43, RZ ;  /* 0x0000002b202b7210 */ /* 0x000fe40007f1e0ff */
[----:B------:R-:W-:Y:S02]  /*4a00*/  ISETP.NE.AND P2, PT, R14, R12, PT ;  /* 0x0000000c0e00720c */ /* 0x000fe40003f45270 */
[-C--:B------:R-:W-:Y:S01]  /*4a10*/  IADD3 R7, PT, PT, R6, R29.reuse, R0 ;  /* 0x0000001d06077210 */ /* 0x080fe20007ffe000 */
[----:B------:R-:W-:Y:S01]  /*4a20*/  IMAD.X R38, RZ, RZ, R3, P0 ;  /* 0x000000ffff267224 */ /* 0x000fe200000e0603 */
[----:B------:R-:W-:Y:S01]  /*4a30*/  ISETP.NE.AND P5, PT, R12, R10, PT ;  /* 0x0000000a0c00720c */ /* 0x000fe20003fa5270 */
[----:B------:R-:W-:Y:S01]  /*4a40*/  @!P3 FADD R17, R17, R19 ;  /* 0x000000131111b221 */ /* 0x000fe20000000000 */
[----:B------:R-:W-:-:S02]  /*4a50*/  IADD3 R29, P4, PT, R32, R29, RZ ;  /* 0x0000001d201d7210 */ /* 0x000fc40007f9e0ff */
[----:B------:R-:W-:Y:S01]  /*4a60*/  ISETP.NE.AND P1, PT, R10, R8, PT ;  /* 0x000000080a00720c */ /* 0x000fe20003f25270 */
[----:B------:R-:W-:Y:S01]  /*4a70*/  @!P6 FADD R15, R15, R17 ;  /* 0x000000110f0fe221 */ /* 0x000fe20000000000 */
[C---:B------:R-:W-:Y:S01]  /*4a80*/  IADD3 R41, P3, PT, R32.reuse, R41, RZ ;  /* 0x0000002920297210 */ /* 0x040fe20007f7e0ff */
[----:B------:R-:W-:Y:S01]  /*4a90*/  IMAD.X R26, R3, 0x1, R26, P4 ;  /* 0x00000001031a7824 */ /* 0x000fe200020e061a */
[C---:B------:R-:W-:Y:S01]  /*4aa0*/  IADD3 R39, P4, PT, R32.reuse, R39, RZ ;  /* 0x0000002720277210 */ /* 0x040fe20007f9e0ff */
[----:B------:R-:W-:Y:S01]  /*4ab0*/  @!P2 FADD R13, R13, R15 ;  /* 0x0000000f0d0da221 */ /* 0x000fe20000000000 */
[----:B------:R-:W-:Y:S01]  /*4ac0*/  SEL R6, RZ, 0x1, !P6 ;  /* 0x00000001ff067807 */ /* 0x000fe20007000000 */
[C---:B------:R-:W-:Y:S01]  /*4ad0*/  IMAD.X R40, R3.reuse, 0x1, R40, P3 ;  /* 0x0000000103287824 */ /* 0x040fe200018e0628 */
[----:B------:R-:W-:Y:S01]  /*4ae0*/  SEL R2, RZ, 0x1, !P1 ;  /* 0x00000001ff027807 */ /* 0x000fe20004800000 */
[----:B------:R-:W-:Y:S01]  /*4af0*/  IMAD.X R28, R3, 0x1, R28, P4 ;  /* 0x00000001031c7824 */ /* 0x000fe200020e061c */
[----:B------:R-:W-:Y:S01]  /*4b00*/  IADD3 R33, P6, PT, R32, R33, RZ ;  /* 0x0000002120217210 */ /* 0x000fe20007fde0ff */
[----:B------:R-:W-:Y:S01]  /*4b10*/  @!P5 FADD R11, R11, R13 ;  /* 0x0000000d0b0bd221 */ /* 0x000fe20000000000 */
[----:B------:R-:W-:-:S02]  /*4b20*/  IADD3 R6, P3, PT, R29, R6, RZ ;  /* 0x000000061d067210 */ /* 0x000fc40007f7e0ff */
[----:B------:R-:W-:Y:S01]  /*4b30*/  IADD3 R0, P4, PT, R32, R7, RZ ;  /* 0x0000000720007210 */ /* 0x000fe20007f9e0ff */
[----:B------:R-:W-:Y:S01]  /*4b40*/  IMAD.X R34, R3, 0x1, R34, P6 ;  /* 0x0000000103227824 */ /* 0x000fe200030e0622 */
[----:B------:R-:W-:Y:S01]  /*4b50*/  IADD3 R2, P2, PT, R33, R2, RZ ;  /* 0x0000000221027210 */ /* 0x000fe20007f5e0ff */
[----:B------:R-:W-:Y:S01]  /*4b60*/  IMAD.X R37, RZ, RZ, R26, P3 ;  /* 0x000000ffff257224 */ /* 0x000fe200018e061a */
[----:B-1----:R-:W-:Y:S01]  /*4b70*/  ISETP.GE.U32.AND P0, PT, R4, 0x101, PT ;  /* 0x000001010400780c */ /* 0x002fe20003f06070 */
[----:B------:R-:W-:Y:S02]  /*4b80*/  IMAD.X R27, R3, 0x1, R36, P4 ;  /* 0x00000001031b7824 */ /* 0x000fe400020e0624 */
[----:B------:R-:W-:Y:S01]  /*4b90*/  @!P1 FADD R9, R9, R11 ;  /* 0x0000000b09099221 */ /* 0x000fe20000000000 */
[----:B------:R-:W-:Y:S01]  /*4ba0*/  IMAD.X R7, RZ, RZ, R34, P2 ;  /* 0x000000ffff077224 */ /* 0x000fe200010e0622 */
[----:B------:R-:W-:-:S13]  /*4bb0*/  ISETP.GE.AND.EX P0, PT, R5, RZ, PT, P0 ;  /* 0x000000ff0500720c */ /* 0x000fda0003f06300 */
[----:B------:R-:W-:Y:S05]  /*4bc0*/  @!P0 BRA `(.L_x_1088) ;  /* 0x0000000400f08947 */ /* 0x000fea0003800000 */
[----:B------:R-:W0:Y:S01]  /*4bd0*/  LDS.64 R26, [UR4+0xa8] ;  /* 0x0000a804ff1a7984 */ /* 0x000e220008000a00 */
[----:B------:R-:W-:Y:S01]  /*4be0*/  BAR.SYNC.DEFER_BLOCKING 0x0 ;  /* 0x0000000000007b1d */ /* 0x000fe20000010000 */
[----:B------:R-:W-:Y:S02]  /*4bf0*/  ISETP.NE.AND P1, PT, R24, R22, PT ;  /* 0x000000161800720c */ /* 0x000fe40003f25270 */
[----:B------:R-:W-:Y:S02]  /*4c00*/  ISETP.NE.AND P2, PT, R22, R20, PT ;  /* 0x000000141600720c */ /* 0x000fe40003f45270 */
[----:B------:R-:W-:Y:S02]  /*4c10*/  ISETP.NE.AND P0, PT, R20, R18, PT ;  /* 0x000000121400720c */ /* 0x000fe40003f05270 */
[----:B------:R-:W-:Y:S02]  /*4c20*/  ISETP.NE.AND P6, PT, R18, R16, PT ;  /* 0x000000101200720c */ /* 0x000fe40003fc5270 */
[----:B------:R-:W-:-:S02]  /*4c30*/  ISETP.NE.AND P3, PT, R12, R10, PT ;  /* 0x0000000a0c00720c */ /* 0x000fc40003f65270 */
[----:B------:R-:W-:Y:S02]  /*4c40*/  ISETP.NE.AND P4, PT, R10, R8, PT ;  /* 0x000000080a00720c */ /* 0x000fe40003f85270 */
[----:B------:R-:W-:Y:S01]  /*4c50*/  ISETP.NE.AND P5, PT, R8, R35, PT ;  /* 0x000000230800720c */ /* 0x000fe20003fa5270 */
[--C-:B0-----:R-:W-:Y:S02]  /*4c60*/  @P1 IMAD.IADD R32, R32, 0x1, -R26.reuse ;  /* 0x0000000120201824 */ /* 0x101fe400078e0a1a */
[--C-:B------:R-:W-:Y:S02]  /*4c70*/  @P2 IMAD.IADD R3, R43, 0x1, -R26.reuse ;  /* 0x000000012b032824 */ /* 0x100fe400078e0a1a */
[--C-:B------:R-:W-:Y:S01]  /*4c80*/  @P0 IMAD.IADD R41, R41, 0x1, -R26.reuse ;  /* 0x0000000129290824 */ /* 0x100fe200078e0a1a */
[----:B------:R-:W-:Y:S01]  /*4c90*/  @P1 LEA R32, R32, UR4, 0x3 ;  /* 0x0000000420201c11 */ /* 0x000fe2000f8e18ff */
[--C-:B------:R-:W-:Y:S01]  /*4ca0*/  @P6 IMAD.IADD R39, R39, 0x1, -R26.reuse ;  /* 0x0000000127276824 */ /* 0x100fe200078e0a1a */
[----:B------:R-:W-:Y:S01]  /*4cb0*/  @P2 LEA R3, R3, UR4, 0x3 ;  /* 0x0000000403032c11 */ /* 0x000fe2000f8e18ff */
[--C-:B------:R-:W-:Y:S01]  /*4cc0*/  @P3 IMAD.IADD R0, R0, 0x1, -R26.reuse ;  /* 0x0000000100003824 */ /* 0x100fe200078e0a1a */
[----:B------:R-:W-:Y:S01]  /*4cd0*/  @P0 LEA R41, R41, UR4, 0x3 ;  /* 0x0000000429290c11 */ /* 0x000fe2000f8e18ff */
[----:B------:R0:W-:Y:S01]  /*4ce0*/  @P1 STS.64 [R32], R24 ;  /* 0x0000001820001388 */ /* 0x0001e20000000a00 */
[----:B------:R-:W-:Y:S01]  /*4cf0*/  ISETP.NE.AND P1, PT, R16, R14, PT ;  /* 0x0000000e1000720c */ /* 0x000fe20003f25270 */
[--C-:B------:R-:W-:Y:S01]  /*4d00*/  @P4 IMAD.IADD R33, R33, 0x1, -R26.reuse ;  /* 0x0000000121214824 */ /* 0x100fe200078e0a1a */
[----:B------:R-:W-:Y:S01]  /*4d10*/  @P6 LEA R39, R39, UR4, 0x3 ;  /* 0x0000000427276c11 */ /* 0x000fe2000f8e18ff */
[----:B------:R0:W-:Y:S01]  /*4d20*/  @P2 STS.64 [R3], R22 ;  /* 0x0000001603002388 */ /* 0x0001e20000000a00 */
[----:B------:R-:W-:Y:S01]  /*4d30*/  ISETP.NE.AND P2, PT, R14, R12, PT ;  /* 0x0000000c0e00720c */ /* 0x000fe20003f45270 */
[----:B------:R-:W-:Y:S01]  /*4d40*/  @P5 IMAD.IADD R2, R2, 0x1, -R26 ;  /* 0x0000000102025824 */ /* 0x000fe200078e0a1a */
[----:B------:R-:W-:Y:S01]  /*4d50*/  @P3 LEA R0, R0, UR4, 0x3 ;  /* 0x0000000400003c11 */ /* 0x000fe2000f8e18ff */
[----:B------:R0:W-:Y:S01]  /*4d60*/  @P0 STS.64 [R41], R20 ;  /* 0x0000001429000388 */ /* 0x0001e20000000a00 */
[----:B------:R-:W-:-:S02]  /*4d70*/  @P4 LEA R33, R33, UR4, 0x3 ;  /* 0x0000000421214c11 */ /* 0x000fc4000f8e18ff */
[----:B------:R-:W-:Y:S01]  /*4d80*/  @P5 LEA R2, R2, UR4, 0x3 ;  /* 0x0000000402025c11 */ /* 0x000fe2000f8e18ff */
[----:B------:R0:W-:Y:S01]  /*4d90*/  @P6 STS.64 [R39], R18 ;  /* 0x0000001227006388 */ /* 0x0001e20000000a00 */
[----:B------:R-:W-:Y:S01]  /*4da0*/  ISETP.GT.U32.AND P0, PT, R4, R31, PT ;  /* 0x0000001f0400720c */ /* 0x000fe20003f04070 */
[----:B------:R-:W-:-:S03]  /*4db0*/  @P1 IMAD.IADD R29, R29, 0x1, -R26 ;  /* 0x000000011d1d1824 */ /* 0x000fc600078e0a1a */
[----:B------:R-:W-:Y:S01]  /*4dc0*/  ISETP.GT.U32.AND.EX P0, PT, R5, RZ, PT, P0 ;  /* 0x000000ff0500720c */ /* 0x000fe20003f04100 */
[----:B------:R-:W-:Y:S01]  /*4dd0*/  @P2 IMAD.IADD R6, R6, 0x1, -R26 ;  /* 0x0000000106062824 */ /* 0x000fe200078e0a1a */
[----:B------:R-:W-:-:S04]  /*4de0*/  @P1 LEA R29, R29, UR4, 0x3 ;  /* 0x000000041d1d1c11 */ /* 0x000fc8000f8e18ff */
[----:B------:R-:W-:Y:S01]  /*4df0*/  @P2 LEA R6, R6, UR4, 0x3 ;  /* 0x0000000406062c11 */ /* 0x000fe2000f8e18ff */
        /* <DEDUP_REMOVED lines=11> */
[----:B------:R-:W-:-:S04]  /*4eb0*/  LOP3.LUT R3, RZ, R21, RZ, 0x33, !PT ;  /* 0x00000015ff037212 */ /* 0x000fc800078e33ff */
[----:B------:R-:W-:Y:S02]  /*4ec0*/  IADD3 R14, P0, PT, R4, R3, RZ ;  /* 0x00000003040e7210 */ /* 0x000fe40007f1e0ff */
[----:B------:R-:W-:Y:S02]  /*4ed0*/  LOP3.LUT R3, RZ, R23, RZ, 0x33, !PT ;  /* 0x00000017ff037212 */ /* 0x000fe400078e33ff */
[----:B------:R-:W-:-:S03]  /*4ee0*/  LOP3.LUT R0, R14, 0x300, RZ, 0xc0, !PT ;  /* 0x000003000e007812 */ /* 0x000fc600078ec0ff */
[----:B------:R-:W-:Y:S01]  /*4ef0*/  IMAD.X R3, R5, 0x1, R3, P0 ;  /* 0x0000000105037824 */ /* 0x000fe200000e0603 */
[----:B------:R-:W-:Y:S02]  /*4f00*/  ISETP.NE.U32.AND P1, PT, R0, 0x300, PT ;  /* 0x000003000000780c */ /* 0x000fe40003f25070 */
[----:B------:R-:W-:Y:S02]  /*4f10*/  ISETP.GE.U32.AND P0, PT, R14, 0x300, PT ;  /* 0x000003000e00780c */ /* 0x000fe40003f06070 */
[----:B------:R-:W-:Y:S02]  /*4f20*/  ISETP.NE.AND.EX P1, PT, RZ, RZ, PT, P1 ;  /* 0x000000ffff00720c */ /* 0x000fe40003f25310 */
[----:B------:R-:W-:-:S11]  /*4f30*/  ISETP.GE.U32.AND.EX P0, PT, R3, RZ, PT, P0 ;  /* 0x000000ff0300720c */ /* 0x000fd60003f06100 */
[----:B0-----:R-:W-:Y:S05]  /*4f40*/  @!P1 BRA `(.L_x_1090) ;  /* 0x0000000000849947 */ /* 0x001fea0003800000 */
[----:B------:R-:W0:Y:S01]  /*4f50*/  LDCU.128 UR12, c[0x0][0x390] ;  /* 0x00007200ff0c77ac */ /* 0x000e220008000c00 */
[----:B------:R-:W-:Y:S01]  /*4f60*/  SHF.R.U64 R14, R14, 0x8, R3 ;  /* 0x000000080e0e7819 */ /* 0x000fe20000001203 */
[----:B------:R-:W-:Y:S01]  /*4f70*/  IMAD.MOV.U32 R15, RZ, RZ, RZ ;  /* 0x000000ffff0f7224 */ /* 0x000fe200078e00ff */
[----:B------:R-:W-:-:S03]  /*4f80*/  IADD3 R11, P1, PT, R26, R21, RZ ;  /* 0x000000151a0b7210 */ /* 0x000fc60007f3e0ff */
[----:B------:R-:W-:Y:S02]  /*4f90*/  VIADD R14, R14, 0x1 ;  /* 0x000000010e0e7836 */ /* 0x000fe40000000000 */
[----:B------:R-:W-:Y:S02]  /*4fa0*/  IMAD.X R0, R27, 0x1, R23, P1 ;  /* 0x000000011b007824 */ /* 0x000fe400008e0617 */
[C---:B------:R-:W-:Y:S01]  /*4fb0*/  IMAD.SHL.U32 R10, R11.reuse, 0x4, RZ ;  /* 0x000000040b0a7824 */ /* 0x040fe200078e00ff */
[----:B------:R-:W-:Y:S02]  /*4fc0*/  LOP3.LUT R14, R14, 0x3, RZ, 0xc0, !PT ;  /* 0x000000030e0e7812 */ /* 0x000fe400078ec0ff */
[----:B------:R-:W-:Y:S02]  /*4fd0*/  SHF.L.U64.HI R11, R11, 0x2, R0 ;  /* 0x000000020b0b7819 */ /* 0x000fe40000010200 */
[----:B------:R-:W-:Y:S02]  /*4fe0*/  LEA R21, P3, R14, R21, 0x8 ;  /* 0x000000150e157211 */ /* 0x000fe400078640ff */
[----:B------:R-:W-:-:S02]  /*4ff0*/  LEA R0, R31, UR4, 0x3 ;  /* 0x000000041f007c11 */ /* 0x000fc4000f8e18ff */
[C---:B0-----:R-:W-:Y:S02]  /*5000*/  IADD3 R12, P1, PT, R10.reuse, UR14, RZ ;  /* 0x0000000e0a0c7c10 */ /* 0x041fe4000ff3e0ff */
[----:B------:R-:W-:Y:S02]  /*5010*/  IADD3 R10, P2, PT, R10, UR12, RZ ;  /* 0x0000000c0a0a7c10 */ /* 0x000fe4000ff5e0ff */
[C---:B------:R-:W-:Y:S02]  /*5020*/  IADD3.X R13, PT, PT, R11.reuse, UR15, RZ, P1, !PT ;  /* 0x0000000f0b0d7c10 */ /* 0x040fe40008ffe4ff */
[----:B------:R-:W-:Y:S02]  /*5030*/  IADD3.X R11, PT, PT, R11, UR13, RZ, P2, !PT ;  /* 0x0000000d0b0b7c10 */ /* 0x000fe400097fe4ff */
[----:B------:R-:W-:-:S07]  /*5040*/  LEA.HI.X R23, R14, R23, R15, 0x8, P3 ;  /* 0x000000170e177211 */ /* 0x000fce00018f440f */
.L_x_1091:
        /* <DEDUP_REMOVED lines=17> */
.L_x_1090:
[----:B------:R-:W-:Y:S05]  /*5160*/  BSYNC.RECONVERGENT B0 ;  /* 0x0000000000007941 */ /* 0x000fea0003800200 */
.L_x_1089:
[----:B------:R-:W-:Y:S05]  /*5170*/  @!P0 EXIT ;  /* 0x000000000000894d */ /* 0x000fea0003800000 */
.L_x_1092:
[C---:B------:R-:W-:Y:S02]  /*5180*/  LEA R0, R21.reuse, UR4, 0x3 ;  /* 0x0000000415007c11 */ /* 0x040fe4000f8e18ff */
[----:B0---4-:R-:W-:Y:S01]  /*5190*/  IADD3 R3, P0, PT, R26, R21, RZ ;  /* 0x000000151a037210 */ /* 0x011fe20007f1e0ff */
[----:B------:R-:W-:Y:S02]  /*51a0*/  VIADD R21, R21, 0x400 ;  /* 0x0000040015157836 */ /* 0x000fe40000000000 */
[----:B------:R-:W0:Y:S02]  /*51b0*/  LDS.64 R12, [R0] ;  /* 0x00000000000c7984 */ /* 0x000e240000000a00 */
[----:B------:R-:W-:Y:S02]  /*51c0*/  IMAD.X R2, R27, 0x1, R23, P0 ;  /* 0x000000011b027824 */ /* 0x000fe400000e0617 */
[----:B------:R-:W1:Y:S01]  /*51d0*/  LDS.64 R14, [R0+0x800] ;  /* 0x00080000000e7984 */ /* 0x000e620000000a00 */
[----:B------:R-:W-:-:S02]  /*51e0*/  IMAD.SHL.U32 R10, R3, 0x4, RZ ;  /* 0x00000004030a7824 */ /* 0x000fc400078e00ff */
[----:B------:R-:W-:Y:S01]  /*51f0*/  IMAD.X R6, RZ, RZ, R27, P0 ;  /* 0x000000ffff067224 */ /* 0x000fe200000e061b */
[----:B------:R-:W2:Y:S01]  /*5200*/  LDS.64 R16, [R0+0x1000] ;  /* 0x0010000000107984 */ /* 0x000ea20000000a00 */
[C---:B------:R-:W-:Y:S01]  /*5210*/  SHF.L.U64.HI R2, R3.reuse, 0x2, R2 ;  /* 0x0000000203027819 */ /* 0x040fe20000010202 */
[----:B------:R-:W-:Y:S01]  /*5220*/  IMAD.MOV.U32 R23, RZ, RZ, RZ ;  /* 0x000000ffff177224 */ /* 0x000fe200078e00ff */
[C---:B------:R-:W-:Y:S01]  /*5230*/  IADD3 R8, P0, PT, R10.reuse, UR16, RZ ;  /* 0x000000100a087c10 */ /* 0x040fe2000ff1e0ff */
[----:B------:R-:W3:Y:S01]  /*5240*/  LDS.64 R18, [R0+0x1800] ;  /* 0x0018000000127984 */ /* 0x000ee20000000a00 */
[----:B------:R-:W-:Y:S02]  /*5250*/  IADD3 R10, P1, PT, R10, UR18, RZ ;  /* 0x000000120a0a7c10 */ /* 0x000fe4000ff3e0ff */
[----:B------:R-:W-:Y:S02]  /*5260*/  SHF.L.U64.HI R6, R3, 0x2, R6 ;  /* 0x0000000203067819 */ /* 0x000fe40000010206 */
[----:B------:R-:W-:-:S02]  /*5270*/  IADD3.X R9, PT, PT, R2, UR17, RZ, P0, !PT ;  /* 0x0000001102097c10 */ /* 0x000fc400087fe4ff */
[----:B------:R-:W-:Y:S01]  /*5280*/  IADD3.X R11, PT, PT, R2, UR19, RZ, P1, !PT ;  /* 0x00000013020b7c10 */ /* 0x000fe20008ffe4ff */
[----:B------:R-:W-:Y:S01]  /*5290*/  IMAD.MOV.U32 R2, RZ, RZ, R8 ;  /* 0x000000ffff027224 */ /* 0x000fe200078e0008 */
[C---:B------:R-:W-:Y:S02]  /*52a0*/  IADD3.X R3, PT, PT, R6.reuse, UR17, RZ, P0, !PT ;  /* 0x0000001106037c10 */ /* 0x040fe400087fe4ff */
[----:B------:R-:W-:Y:S01]  /*52b0*/  IADD3.X R7, PT, PT, R6, UR19, RZ, P1, !PT ;  /* 0x0000001306077c10 */ /* 0x000fe20008ffe4ff */
[----:B------:R-:W-:Y:S01]  /*52c0*/  IMAD.MOV.U32 R6, RZ, RZ, R10 ;  /* 0x000000ffff067224 */ /* 0x000fe200078e000a */
        /* <DEDUP_REMOVED lines=12> */
.L_x_1088:
[----:B------:R-:W-:Y:S01]  /*5390*/  ISETP.NE.AND P2, PT, R24, R22, PT ;  /* 0x000000161800720c */ /* 0x000fe20003f45270 */
[----:B------:R-:W-:Y:S01]  /*53a0*/  BSSY.RECONVERGENT B0, `(.L_x_1093) ;  /* 0x000000e000007945 */ /* 0x000fe20003800200 */
[----:B------:R-:W-:Y:S02]  /*53b0*/  ISETP.NE.AND P0, PT, R8, R35, PT ;  /* 0x000000230800720c */ /* 0x000fe40003f05270 */
[----:B------:R-:W-:Y:S02]  /*53c0*/  ISETP.NE.AND P4, PT, R22, R20, PT ;  /* 0x000000141600720c */ /* 0x000fe40003f85270 */
[----:B------:R-:W-:-:S07]  /*53d0*/  ISETP.NE.AND P1, PT, R20, R18, PT ;  /* 0x000000121400720c */ /* 0x000fce0003f25270 */
[----:B------:R-:W-:Y:S06]  /*53e0*/  @!P2 BRA `(.L_x_1094) ;  /* 0x000000000024a947 */ /* 0x000fec0003800000 */
        /* <DEDUP_REMOVED lines=9> */
.L_x_1094:
[----:B------:R-:W-:Y:S05]  /*5480*/  BSYNC.RECONVERGENT B0 ;  /* 0x0000000000007941 */ /* 0x000fea0003800200 */
.L_x_1093:
        /* <DEDUP_REMOVED lines=11> */
.L_x_1096:
[----:B------:R-:W-:Y:S05]  /*5540*/  BSYNC.RECONVERGENT B0 ;  /* 0x0000000000007941 */ /* 0x000fea0003800200 */
.L_x_1095:
[----:B------:R-:W-:Y:S01]  /*5550*/  BSSY.RECONVERGENT B0, `(.L_x_1097) ;  /* 0x0000010000007945 */ /* 0x000fe20003800200 */
[----:B------:R-:W-:Y:S02]  /*5560*/  ISETP.NE.AND P2, PT, R18, R16, PT ;  /* 0x000000101200720c */ /* 0x000fe40003f45270 */
[----:B------:R-:W-:Y:S02]  /*5570*/  ISETP.NE.AND P3, PT, R16, R14, PT ;  /* 0x0000000e1000720c */ /* 0x000fe40003f65270 */
[----:B------:R-:W-:Y:S02]  /*5580*/  ISETP.NE.AND P4, PT, R14, R12, PT ;  /* 0x0000000c0e00720c */ /* 0x000fe40003f85270 */
[----:B------:R-:W-:Y:S02]  /*5590*/  ISETP.NE.AND P5, PT, R12, R10, PT ;  /* 0x0000000a0c00720c */ /* 0x000fe40003fa5270 */
[----:B------:R-:W-:Y:S01]  /*55a0*/  ISETP.NE.AND P6, PT, R10, R8, PT ;  /* 0x000000080a00720c */ /* 0x000fe20003fc5270 */
[----:B------:R-:W-:-:S12]  /*55b0*/  @!P1 BRA `(.L_x_1098) ;  /* 0x0000000000249947 */ /* 0x000fd80003800000 */
[----:B------:R-:W0:Y:S01]  /*55c0*/  LDCU.128 UR4, c[0x0][0x390] ;  /* 0x00007200ff0477ac */ /* 0x000e220008000c00 */
[C---:B-1----:R-:W-:Y:S01]  /*55d0*/  IMAD.SHL.U32 R22, R41.reuse, 0x4, RZ ;  /* 0x0000000429167824 */ /* 0x042fe200078e00ff */
[----:B------:R-:W-:-:S04]  /*55e0*/  SHF.L.U64.HI R41, R41, 0x2, R40 ;  /* 0x0000000229297819 */ /* 0x000fc80000010228 */
[----:B0-----:R-:W-:-:S04]  /*55f0*/  IADD3 R4, P1, PT, R22, UR4, RZ ;  /* 0x0000000416047c10 */ /* 0x001fc8000ff3e0ff */
[----:B------:R-:W-:Y:S02]  /*5600*/  IADD3.X R5, PT, PT, R41, UR5, RZ, P1, !PT ;  /* 0x0000000529057c10 */ /* 0x000fe40008ffe4ff */
[----:B------:R-:W-:-:S03]  /*5610*/  IADD3 R22, P1, PT, R22, UR6, RZ ;  /* 0x0000000616167c10 */ /* 0x000fc6000ff3e0ff */
[----:B------:R2:W-:Y:S01]  /*5620*/  STG.E desc[UR8][R4.64], R20 ;  /* 0x0000001404007986 */ /* 0x0005e2000c101908 */
[----:B------:R-:W-:-:S05]  /*5630*/  IADD3.X R23, PT, PT, R41, UR7, RZ, P1, !PT ;  /* 0x0000000729177c10 */ /* 0x000fca0008ffe4ff */
[----:B------:R2:W-:Y:S04]  /*5640*/  STG.E desc[UR8][R22.64], R21 ;  /* 0x0000001516007986 */ /* 0x0005e8000c101908 */
.L_x_1098:
[----:B------:R-:W-:Y:S05]  /*5650*/  BSYNC.RECONVERGENT B0 ;  /* 0x0000000000007941 */ /* 0x000fea0003800200 */
.L_x_1097:
[----:B------:R-:W-:Y:S04]  /*5660*/  BSSY.RECONVERGENT B0, `(.L_x_1099) ;  /* 0x000000b000007945 */ /* 0x000fe80003800200 */
[----:B------:R-:W-:Y:S05]  /*5670*/  @!P2 BRA `(.L_x_1100) ;  /* 0x000000000024a947 */ /* 0x000fea0003800000 */
[----:B------:R-:W0:Y:S01]  /*5680*/  LDCU.128 UR4, c[0x0][0x390] ;  /* 0x00007200ff0477ac */ /* 0x000e220008000c00 */
[C---:B--2---:R-:W-:Y:S01]  /*5690*/  IMAD.SHL.U32 R20, R39.reuse, 0x4, RZ ;  /* 0x0000000427147824 */ /* 0x044fe200078e00ff */
[----:B------:R-:W-:-:S04]  /*56a0*/  SHF.L.U64.HI R28, R39, 0x2, R28 ;  /* 0x00000002271c7819 */ /* 0x000fc8000001021c */
[C---:B01----:R-:W-:Y:S02]  /*56b0*/  IADD3 R4, P1, PT, R20.reuse, UR4, RZ ;  /* 0x0000000414047c10 */ /* 0x043fe4000ff3e0ff */
[----:B------:R-:W-:Y:S02]  /*56c0*/  IADD3 R20, P2, PT, R20, UR6, RZ ;  /* 0x0000000614147c10 */ /* 0x000fe4000ff5e0ff */
[C---:B------:R-:W-:Y:S02]  /*56d0*/  IADD3.X R5, PT, PT, R28.reuse, UR5, RZ, P1, !PT ;  /* 0x000000051c057c10 */ /* 0x040fe40008ffe4ff */
[----:B------:R-:W-:-:S03]  /*56e0*/  IADD3.X R21, PT, PT, R28, UR7, RZ, P2, !PT ;  /* 0x000000071c157c10 */ /* 0x000fc600097fe4ff */
[----:B------:R3:W-:Y:S04]  /*56f0*/  STG.E desc[UR8][R4.64], R18 ;  /* 0x0000001204007986 */ /* 0x0007e8000c101908 */
[----:B------:R3:W-:Y:S02]  /*5700*/  STG.E desc[UR8][R20.64], R19 ;  /* 0x0000001314007986 */ /* 0x0007e4000c101908 */
.L_x_1100:
[----:B------:R-:W-:Y:S05]  /*5710*/  BSYNC.RECONVERGENT B0 ;  /* 0x0000000000007941 */ /* 0x000fea0003800200 */
.L_x_1099:
[----:B------:R-:W-:Y:S04]  /*5720*/  BSSY.RECONVERGENT B0, `(.L_x_1101) ;  /* 0x000000b000007945 */ /* 0x000fe80003800200 */
[----:B------:R-:W-:Y:S05]  /*5730*/  @!P3 BRA `(.L_x_1102) ;  /* 0x000000000024b947 */ /* 0x000fea0003800000 */
[----:B------:R-:W0:Y:S01]  /*5740*/  LDCU.128 UR4, c[0x0][0x390] ;  /* 0x00007200ff0477ac */ /* 0x000e220008000c00 */
[C---:B---3--:R-:W-:Y:S01]  /*5750*/  IMAD.SHL.U32 R18, R29.reuse, 0x4, RZ ;  /* 0x000000041d127824 */ /* 0x048fe200078e00ff */
[----:B------:R-:W-:-:S04]  /*5760*/  SHF.L.U64.HI R26, R29, 0x2, R26 ;  /* 0x000000021d1a7819 */ /* 0x000fc8000001021a */
[C---:B012---:R-:W-:Y:S02]  /*5770*/  IADD3 R4, P1, PT, R18.reuse, UR4, RZ ;  /* 0x0000000412047c10 */ /* 0x047fe4000ff3e0ff */
[----:B------:R-:W-:Y:S02]  /*5780*/  IADD3 R18, P2, PT, R18, UR6, RZ ;  /* 0x0000000612127c10 */ /* 0x000fe4000ff5e0ff */
[C---:B------:R-:W-:Y:S02]  /*5790*/  IADD3.X R5, PT, PT, R26.reuse, UR5, RZ, P1, !PT ;  /* 0x000000051a057c10 */ /* 0x040fe40008ffe4ff */
[----:B------:R-:W-:-:S03]  /*57a0*/  IADD3.X R19, PT, PT, R26, UR7, RZ, P2, !PT ;  /* 0x000000071a137c10 */ /* 0x000fc600097fe4ff */
[----:B------:R4:W-:Y:S04]  /*57b0*/  STG.E desc[UR8][R4.64], R16 ;  /* 0x0000001004007986 */ /* 0x0009e8000c101908 */
[----:B------:R4:W-:Y:S02]  /*57c0*/  STG.E desc[UR8][R18.64], R17 ;  /* 0x0000001112007986 */ /* 0x0009e4000c101908 */
.L_x_1102:
[----:B------:R-:W-:Y:S05]  /*57d0*/  BSYNC.RECONVERGENT B0 ;  /* 0x0000000000007941 */ /* 0x000fea0003800200 */
.L_x_1101:
[----:B------:R-:W-:Y:S04]  /*57e0*/  BSSY.RECONVERGENT B0, `(.L_x_1103) ;  /* 0x000000b000007945 */ /* 0x000fe80003800200 */
[----:B------:R-:W-:Y:S05]  /*57f0*/  @!P4 BRA `(.L_x_1104) ;  /* 0x000000000024c947 */ /* 0x000fea0003800000 */
[----:B------:R-:W0:Y:S01]  /*5800*/  LDCU.128 UR4, c[0x0][0x390] ;  /* 0x00007200ff0477ac */ /* 0x000e220008000c00 */
[C---:B----4-:R-:W-:Y:S01]  /*5810*/  IMAD.SHL.U32 R16, R6.reuse, 0x4, RZ ;  /* 0x0000000406107824 */ /* 0x050fe200078e00ff */
[----:B------:R-:W-:-:S04]  /*5820*/  SHF.L.U64.HI R37, R6, 0x2, R37 ;  /* 0x0000000206257819 */ /* 0x000fc80000010225 */
[C---:B0123--:R-:W-:Y:S02]  /*5830*/  IADD3 R4, P1, PT, R16.reuse, UR4, RZ ;  /* 0x0000000410047c10 */ /* 0x04ffe4000ff3e0ff */
[----:B------:R-:W-:Y:S02]  /*5840*/  IADD3 R16, P2, PT, R16, UR6, RZ ;  /* 0x0000000610107c10 */ /* 0x000fe4000ff5e0ff */
[C---:B------:R-:W-:Y:S02]  /*5850*/  IADD3.X R5, PT, PT, R37.reuse, UR5, RZ, P1, !PT ;  /* 0x0000000525057c10 */ /* 0x040fe40008ffe4ff */
[----:B------:R-:W-:-:S03]  /*5860*/  IADD3.X R17, PT, PT, R37, UR7, RZ, P2, !PT ;  /* 0x0000000725117c10 */ /* 0x000fc600097fe4ff */
[----:B------:R0:W-:Y:S04]  /*5870*/  STG.E desc[UR8][R4.64], R14 ;  /* 0x0000000e04007986 */ /* 0x0001e8000c101908 */
[----:B------:R0:W-:Y:S02]  /*5880*/  STG.E desc[UR8][R16.64], R15 ;  /* 0x0000000f10007986 */ /* 0x0001e4000c101908 */
.L_x_1104:
[----:B------:R-:W-:Y:S05]  /*5890*/  BSYNC.RECONVERGENT B0 ;  /* 0x0000000000007941 */ /* 0x000fea0003800200 */
.L_x_1103:
[----:B------:R-:W-:Y:S04]  /*58a0*/  BSSY.RECONVERGENT B0, `(.L_x_1105) ;  /* 0x000000b000007945 */ /* 0x000fe80003800200 */
[----:B------:R-:W-:Y:S05]  /*58b0*/  @!P5 BRA `(.L_x_1106) ;  /* 0x000000000024d947 */ /* 0x000fea0003800000 */
[----:B------:R-:W1:Y:S01]  /*58c0*/  LDCU.128 UR4, c[0x0][0x390] ;  /* 0x00007200ff0477ac */ /* 0x000e620008000c00 */
[C---:B0-----:R-:W-:Y:S01]  /*58d0*/  IMAD.SHL.U32 R14, R0.reuse, 0x4, RZ ;  /* 0x00000004000e7824 */ /* 0x041fe200078e00ff */
[----:B------:R-:W-:-:S04]  /*58e0*/  SHF.L.U64.HI R27, R0, 0x2, R27 ;  /* 0x00000002001b7819 */ /* 0x000fc8000001021b */
[C---:B-1234-:R-:W-:Y:S02]  /*58f0*/  IADD3 R4, P1, PT, R14.reuse, UR4, RZ ;  /* 0x000000040e047c10 */ /* 0x05efe4000ff3e0ff */
[----:B------:R-:W-:Y:S02]  /*5900*/  IADD3 R14, P2, PT, R14, UR6, RZ ;  /* 0x000000060e0e7c10 */ /* 0x000fe4000ff5e0ff */
[C---:B------:R-:W-:Y:S02]  /*5910*/  IADD3.X R5, PT, PT, R27.reuse, UR5, RZ, P1, !PT ;  /* 0x000000051b057c10 */ /* 0x040fe40008ffe4ff */
[----:B------:R-:W-:-:S03]  /*5920*/  IADD3.X R15, PT, PT, R27, UR7, RZ, P2, !PT ;  /* 0x000000071b0f7c10 */ /* 0x000fc600097fe4ff */
[----:B------:R0:W-:Y:S04]  /*5930*/  STG.E desc[UR8][R4.64], R12 ;  /* 0x0000000c04007986 */ /* 0x0001e8000c101908 */
[----:B------:R0:W-:Y:S02]  /*5940*/  STG.E desc[UR8][R14.64], R13 ;  /* 0x0000000d0e007986 */ /* 0x0001e4000c101908 */
.L_x_1106:
[----:B------:R-:W-:Y:S05]  /*5950*/  BSYNC.RECONVERGENT B0 ;  /* 0x0000000000007941 */ /* 0x000fea0003800200 */
.L_x_1105:
        /* <DEDUP_REMOVED lines=11> */
.L_x_1108:
[----:B------:R-:W-:Y:S05]  /*5a10*/  BSYNC.RECONVERGENT B0 ;  /* 0x0000000000007941 */ /* 0x000fea0003800200 */
.L_x_1107:
[----:B------:R-:W-:Y:S05]  /*5a20*/  @!P0 EXIT ;  /* 0x000000000000894d */ /* 0x000fea0003800000 */
[----:B------:R-:W5:Y:S01]  /*5a30*/  LDCU.128 UR4, c[0x0][0x390] ;  /* 0x00007200ff0477ac */ /* 0x000f620008000c00 */
[C---:B01234-:R-:W-:Y:S01]  /*5a40*/  IMAD.SHL.U32 R4, R2.reuse, 0x4, RZ ;  /* 0x0000000402047824 */ /* 0x05ffe200078e00ff */
[----:B------:R-:W-:-:S04]  /*5a50*/  SHF.L.U64.HI R7, R2, 0x2, R7 ;  /* 0x0000000202077819 */ /* 0x000fc80000010207 */
[C---:B-----5:R-:W-:Y:S02]  /*5a60*/  IADD3 R2, P0, PT, R4.reuse, UR4, RZ ;  /* 0x0000000404027c10 */ /* 0x060fe4000ff1e0ff */
[----:B------:R-:W-:Y:S02]  /*5a70*/  IADD3 R4, P1, PT, R4, UR6, RZ ;  /* 0x0000000604047c10 */ /* 0x000fe4000ff3e0ff */
[C---:B------:R-:W-:Y:S02]  /*5a80*/  IADD3.X R3, PT, PT, R7.reuse, UR5, RZ, P0, !PT ;  /* 0x0000000507037c10 */ /* 0x040fe400087fe4ff */
[----:B------:R-:W-:-:S03]  /*5a90*/  IADD3.X R5, PT, PT, R7, UR7, RZ, P1, !PT ;  /* 0x0000000707057c10 */ /* 0x000fc60008ffe4ff */
[----:B------:R-:W-:Y:S04]  /*5aa0*/  STG.E desc[UR8][R2.64], R8 ;  /* 0x0000000802007986 */ /* 0x000fe8000c101908 */
[----:B------:R-:W-:Y:S01]  /*5ab0*/  STG.E desc[UR8][R4.64], R9 ;  /* 0x0000000904007986 */ /* 0x000fe2000c101908 */
[----:B------:R-:W-:Y:S05]  /*5ac0*/  EXIT ;  /* 0x000000000000794d */ /* 0x000fea0003800000 */
.L_x_1029:
[----:B------:R-:W-:-:S04]  /*5ad0*/  ISETP.GE.U32.AND P0, PT, R3, 0x1, PT ;  /* 0x000000010300780c */ /* 0x000fc80003f06070 */
[----:B------:R-:W-:-:S13]  /*5ae0*/  ISETP.GE.AND.EX P0, PT, R26, RZ, PT, P0 ;  /* 0x000000ff1a00720c */ /* 0x000fda0003f06300 */
[----:B------:R-:W-:Y:S05]  /*5af0*/  @!P0 EXIT ;  /* 0x000000000000894d */ /* 0x000fea0003800000 */
[----:B------:R-:W-:-:S13]  /*5b00*/  ISETP.NE.AND P0, PT, R0, RZ, PT ;  /* 0x000000ff0000720c */ /* 0x000fda0003f05270 */
[----:B------:R-:W-:Y:S05]  /*5b10*/  @P0 BRA `(.L_x_1109) ;  /* 0x0000002800a80947 */ /* 0x000fea0003800000 */
[----:B------:R-:W0:Y:S08]  /*5b20*/  LDC.64 R4, c[0x0][0x380] ;  /* 0x0000e000ff047b82 */ /* 0x000e300000000a00 */
[----:B------:R-:W1:Y:S01]  /*5b30*/  LDC.64 R6, c[0x0][0x388] ;  /* 0x0000e200ff067b82 */ /* 0x000e620000000a00 */
[----:B0-----:R-:W-:-:S05]  /*5b40*/  IMAD.WIDE.U32 R4, RZ, 0x2400, R4 ;  /* 0x00002400ff047825 */ /* 0x001fca00078e0004 */
[----:B------:R0:W2:Y:S01]  /*5b50*/  LDG.E.CONSTANT R8, desc[UR8][R4.64] ;  /* 0x0000000804087981 */ /* 0x0000a2000c1e9900 */
[----:B-1----:R-:W-:-:S05]  /*5b60*/  IMAD.WIDE.U32 R6, RZ, 0x2400, R6 ;  /* 0x00002400ff067825 */ /* 0x002fca00078e0006 */
[----:B------:R1:W3:Y:S01]  /*5b70*/  LDG.E.CONSTANT R19, desc[UR8][R6.64] ;  /* 0x0000000806137981 */ /* 0x0002e2000c1e9900 */
[----:B------:R-:W4:Y:S02]  /*5b80*/  S2R R0, SR_TID.X ;  /* 0x0000000000007919 */ /* 0x000f240000002100 */
[C---:B----4-:R-:W-:Y:S02]  /*5b90*/  LOP3.LUT R2, R0.reuse, 0x1f, RZ, 0xc0, !PT ;  /* 0x0000001f00027812 */ /* 0x050fe400078ec0ff */
[----:B------:R-:W-:-:S05]  /*5ba0*/  LOP3.LUT R9, R0, 0x3e0, RZ, 0xc0, !PT ;  /* 0x000003e000097812 */ /* 0x000fca00078ec0ff */
[----:B------:R-:W-:-:S04]  /*5bb0*/  IMAD R11, R9, 0x9, R2 ;  /* 0x00000009090b7824 */ /* 0x000fc800078e0202 */
[C---:B------:R-:W-:Y:S02]  /*5bc0*/  VIADD R2, R11.reuse, 0x20 ;  /* 0x000000200b027836 */ /* 0x040fe40000000000 */
[----:B------:R-:W-:-:S03]  /*5bd0*/  VIADD R9, R11, 0x40 ;  /* 0x000000400b097836 */ /* 0x000fc60000000000 */
[----:B------:R-:W-:Y:S01]  /*5be0*/  ISETP.GE.AND P5, PT, R2, UR4, PT ;  /* 0x0000000402007c0c */ /* 0x000fe2000bfa6270 */
[----:B------:R-:W-:Y:S01]  /*5bf0*/  VIADD R2, R11, 0x60 ;  /* 0x000000600b027836 */ /* 0x000fe20000000000 */
[----:B------:R-:W-:Y:S01]  /*5c00*/  ISETP.GE.AND P0, PT, R9, UR4, PT ;  /* 0x0000000409007c0c */ /* 0x000fe2000bf06270 */
[----:B------:R-:W-:-:S03]  /*5c10*/  IMAD.SHL.U32 R9, R11, 0x4, RZ ;  /* 0x000000040b097824 */ /* 0x000fc600078e00ff */
[----:B------:R-:W-:Y:S01]  /*5c20*/  ISETP.GE.AND P4, PT, R2, UR4, PT ;  /* 0x0000000402007c0c */ /* 0x000fe2000bf86270 */
[C---:B------:R-:W-:Y:S01]  /*5c30*/  VIADD R2, R11.reuse, 0xa0 ;  /* 0x000000a00b027836 */ /* 0x040fe20000000000 */
[----:B0-----:R-:W-:Y:S02]  /*5c40*/  IADD3 R4, P2, PT, R4, R9, RZ ;  /* 0x0000000904047210 */ /* 0x001fe40007f5e0ff */
[----:B------:R-:W-:Y:S02]  /*5c50*/  ISETP.GE.AND P6, PT, R11, UR4, PT ;  /* 0x000000040b007c0c */ /* 0x000fe4000bfc6270 */
[----:B-1----:R-:W-:Y:S01]  /*5c60*/  IADD3 R6, P1, PT, R9, R6, RZ ;  /* 0x0000000609067210 */ /* 0x002fe20007f3e0ff */
[C---:B------:R-:W-:Y:S02]  /*5c70*/  VIADD R9, R11.reuse, 0xc0 ;  /* 0x000000c00b097836 */ /* 0x040fe40000000000 */
[----:B------:R-:W-:Y:S01]  /*5c80*/  IMAD.X R5, RZ, RZ, R5, P2 ;  /* 0x000000ffff057224 */ /* 0x000fe200010e0605 */
[----:B------:R-:W-:Y:S01]  /*5c90*/  ISETP.GE.AND P2, PT, R2, UR4, PT ;  /* 0x0000000402007c0c */ /* 0x000fe2000bf46270 */
[----:B------:R-:W-:-:S02]  /*5ca0*/  VIADD R10, R11, 0x80 ;  /* 0x000000800b0a7836 */ /* 0x000fc40000000000 */
[----:B------:R-:W-:Y:S01]  /*5cb0*/  IMAD.X R7, RZ, RZ, R7, P1 ;  /* 0x000000ffff077224 */ /* 0x000fe200008e0607 */
[----:B------:R-:W-:Y:S01]  /*5cc0*/  ISETP.GE.AND P1, PT, R9, UR4, PT ;  /* 0x0000000409007c0c */ /* 0x000fe2000bf26270 */
[C---:B------:R-:W-:Y:S01]  /*5cd0*/  VIADD R12, R11.reuse, 0xe0 ;  /* 0x000000e00b0c7836 */ /* 0x040fe20000000000 */
[----:B------:R-:W-:Y:S01]  /*5ce0*/  ISETP.GE.AND P3, PT, R10, UR4, PT ;  /* 0x000000040a007c0c */ /* 0x000fe2000bf66270 */
[----:B------:R-:W-:Y:S02]  /*5cf0*/  VIADD R10, R11, 0x100 ;  /* 0x000001000b0a7836 */ /* 0x000fe40000000000 */
[----:B--2---:R-:W-:Y:S02]  /*5d00*/  IMAD.MOV.U32 R2, RZ, RZ, R8 ;  /* 0x000000ffff027224 */ /* 0x004fe400078e0008 */
[----:B------:R-:W2:Y:S02]  /*5d10*/  @!P6 LDG.E.CONSTANT R8, desc[UR8][R4.64] ;  /* 0x000000080408e981 */ /* 0x000ea4000c1e9900 */
[----:B------:R-:W-:-:S02]  /*5d20*/  IMAD.MOV.U32 R9, RZ, RZ, R2 ;  /* 0x000000ffff097224 */ /* 0x000fc400078e0002 */
[----:B---3--:R-:W-:Y:S02]  /*5d30*/  IMAD.MOV.U32 R17, RZ, RZ, R19 ;  /* 0x000000ffff117224 */ /* 0x008fe400078e0013 */
[----:B------:R-:W3:Y:S02]  /*5d40*/  @!P6 LDG.E.CONSTANT R19, desc[UR8][R6.64] ;  /* 0x000000080613e981 */ /* 0x000ee4000c1e9900 */
[----:B------:R-:W-:Y:S01]  /*5d50*/  IMAD.MOV.U32 R21, RZ, RZ, R17 ;  /* 0x000000ffff157224 */ /* 0x000fe200078e0011 */
[----:B------:R-:W-:Y:S01]  /*5d60*/  ISETP.GE.AND P6, PT, R12, UR4, PT ;  /* 0x000000040c007c0c */ /* 0x000fe2000bfc6270 */
[----:B------:R-:W4:Y:S04]  /*5d70*/  @!P5 LDG.E.CONSTANT R9, desc[UR8][R4.64+0x80] ;  /* 0x000080080409d981 */ /* 0x000f28000c1e9900 */
[----:B------:R-:W5:Y:S01]  /*5d80*/  @!P5 LDG.E.CONSTANT R21, desc[UR8][R6.64+0x80] ;  /* 0x000080080615d981 */ /* 0x000f62000c1e9900 */
[----:B------:R-:W-:Y:S01]  /*5d90*/  ISETP.GE.AND P5, PT, R10, UR4, PT ;  /* 0x000000040a007c0c */ /* 0x000fe2000bfa6270 */
[----:B------:R-:W-:-:S02]  /*5da0*/  IMAD.MOV.U32 R10, RZ, RZ, R2 ;  /* 0x000000ffff0a7224 */ /* 0x000fc400078e0002 */
[--C-:B------:R-:W-:Y:S02]  /*5db0*/  IMAD.MOV.U32 R11, RZ, RZ, R2.reuse ;  /* 0x000000ffff0b7224 */ /* 0x100fe400078e0002 */
[--C-:B------:R-:W-:Y:S02]  /*5dc0*/  IMAD.MOV.U32 R12, RZ, RZ, R2.reuse ;  /* 0x000000ffff0c7224 */ /* 0x100fe400078e0002 */
[--C-:B------:R-:W-:Y:S01]  /*5dd0*/  IMAD.MOV.U32 R13, RZ, RZ, R2.reuse ;  /* 0x000000ffff0d7224 */ /* 0x100fe200078e0002 */
[----:B------:R-:W3:Y:S01]  /*5de0*/  @!P0 LDG.E.CONSTANT R10, desc[UR8][R4.64+0x100] ;  /* 0x00010008040a8981 */ /* 0x000ee2000c1e9900 */
[--C-:B------:R-:W-:Y:S02]  /*5df0*/  IMAD.MOV.U32 R14, RZ, RZ, R2.reuse ;  /* 0x000000ffff0e7224 */ /* 0x100fe400078e0002 */
[----:B------:R-:W-:Y:S01]  /*5e00*/  IMAD.MOV.U32 R15, RZ, RZ, R2 ;  /* 0x000000ffff0f7224 */ /* 0x000fe200078e0002 */
[----:B------:R-:W5:Y:S04]  /*5e10*/  @!P4 LDG.E.CONSTANT R11, desc[UR8][R4.64+0x180] ;  /* 0x00018008040bc981 */ /* 0x000f68000c1e9900 */
[----:B------:R-:W5:Y:S04]  /*5e20*/  @!P3 LDG.E.CONSTANT R12, desc[UR8][R4.64+0x200] ;  /* 0x00020008040cb981 */ /* 0x000f68000c1e9900 */
[----:B------:R-:W5:Y:S04]  /*5e30*/  @!P2 LDG.E.CONSTANT R13, desc[UR8][R4.64+0x280] ;  /* 0x00028008040da981 */ /* 0x000f68000c1e9900 */
[----:B------:R-:W5:Y:S04]  /*5e40*/  @!P1 LDG.E.CONSTANT R14, desc[UR8][R4.64+0x300] ;  /* 0x00030008040e9981 */ /* 0x000f68000c1e9900 */
[----:B------:R-:W5:Y:S04]  /*5e50*/  @!P6 LDG.E.CONSTANT R15, desc[UR8][R4.64+0x380] ;  /* 0x00038008040fe981 */ /* 0x000f68000c1e9900 */
[----:B------:R0:W5:Y:S01]  /*5e60*/  @!P5 LDG.E.CONSTANT R2, desc[UR8][R4.64+0x400] ;  /* 0x000400080402d981 */ /* 0x000162000c1e9900 */
[----:B------:R-:W-:-:S02]  /*5e70*/  IMAD.MOV.U32 R22, RZ, RZ, R17 ;  /* 0x000000ffff167224 */ /* 0x000fc400078e0011 */
[--C-:B------:R-:W-:Y:S02]  /*5e80*/  IMAD.MOV.U32 R23, RZ, RZ, R17.reuse ;  /* 0x000000ffff177224 */ /* 0x100fe400078e0011 */
[--C-:B------:R-:W-:Y:S02]  /*5e90*/  IMAD.MOV.U32 R24, RZ, RZ, R17.reuse ;  /* 0x000000ffff187224 */ /* 0x100fe400078e0011 */
[--C-:B------:R-:W-:Y:S01]  /*5ea0*/  IMAD.MOV.U32 R25, RZ, RZ, R17.reuse ;  /* 0x000000ffff197224 */ /* 0x100fe200078e0011 */
[----:B------:R-:W5:Y:S01]  /*5eb0*/  @!P0 LDG.E.CONSTANT R22, desc[UR8][R6.64+0x100] ;  /* 0x0001000806168981 */ /* 0x000f62000c1e9900 */
        /* <DEDUP_REMOVED lines=8> */
[----:B0-----:R-:W0:Y:S01]  /*5f40*/  S2R R4, SR_LANEID ;  /* 0x0000000000047919 */ /* 0x001e220000000000 */
[----:B------:R-:W1:Y:S01]  /*5f50*/  S2UR UR5, SR_CgaCtaId ;  /* 0x00000000000579c3 */ /* 0x000e620000008800 */
[----:B------:R-:W-:Y:S01]  /*5f60*/  SHF.R.U32.HI R5, RZ, 0x5, R0 ;  /* 0x00000005ff057819 */ /* 0x000fe20000011600 */
[----:B------:R-:W-:-:S02]  /*5f70*/  UMOV UR4, 0x400 ;  /* 0x0000040000047882 */ /* 0x000fc40000000000 */
[----:B-1----:R-:W-:Y:S02]  /*5f80*/  ULEA UR4, UR5, UR4, 0x18 ;  /* 0x0000000405047291 */ /* 0x002fe4000f8ec0ff */
[----:B0-----:R-:W-:-:S05]  /*5f90*/  IMAD R5, R5, 0x120, R4 ;  /* 0x0000012005057824 */ /* 0x001fca00078e0204 */
[----:B------:R-:W-:-:S05]  /*5fa0*/  LEA R30, R5, UR4, 0x2 ;  /* 0x00000004051e7c11 */ /* 0x000fca000f8e10ff */
[----:B------:R-:W-:Y:S01]  /*5fb0*/  IMAD R31, R4, 0x20, R30 ;  /* 0x00000020041f7824 */ /* 0x000fe200078e021e */
[C---:B------:R-:W-:Y:S02]  /*5fc0*/  LEA R32, R0.reuse, UR4, 0x2 ;  /* 0x0000000400207c11 */ /* 0x040fe4000f8e10ff */
[----:B------:R-:W-:Y:S01]  /*5fd0*/  ISETP.NE.AND P5, PT, R0, RZ, PT ;  /* 0x000000ff0000720c */ /* 0x000fe20003fa5270 */
[----:B------:R-:W-:Y:S01]  /*5fe0*/  IMAD.MOV.U32 R44, RZ, RZ, RZ ;  /* 0x000000ffff2c7224 */ /* 0x000fe200078e00ff */
[----:B--2---:R-:W-:Y:S04]  /*5ff0*/  STS [R30], R8 ;  /* 0x000000081e007388 */ /* 0x004fe80000000800 */
[----:B----4-:R-:W-:Y:S04]  /*6000*/  STS [R30+0x80], R9 ;  /* 0x000080091e007388 */ /* 0x010fe80000000800 */
[----:B---3--:R-:W-:Y:S04]  /*6010*/  STS [R30+0x100], R10 ;  /* 0x0001000a1e007388 */ /* 0x008fe80000000800 */
[----:B-----5:R-:W-:Y:S04]  /*6020*/  STS [R30+0x180], R11 ;  /* 0x0001800b1e007388 */ /* 0x020fe80000000800 */
[----:B------:R-:W-:Y:S04]  /*6030*/  STS [R30+0x200], R12 ;  /* 0x0002000c1e007388 */ /* 0x000fe80000000800 */
[----:B------:R-:W-:Y:S04]  /*6040*/  STS [R30+0x280], R13 ;  /* 0x0002800d1e007388 */ /* 0x000fe80000000800 */
[----:B------:R-:W-:Y:S04]  /*6050*/  STS [R30+0x300], R14 ;  /* 0x0003000e1e007388 */ /* 0x000fe80000000800 */
[----:B------:R-:W-:Y:S04]  /*6060*/  STS [R30+0x380], R15 ;  /* 0x0003800f1e007388 */ /* 0x000fe80000000800 */
[----:B------:R-:W-:Y:S01]  /*6070*/  STS [R30+0x400], R2 ;  /* 0x000400021e007388 */ /* 0x000fe20000000800 */
[----:B------:R-:W-:-:S03]  /*6080*/  NOP ;  /* 0x0000000000007918 */ /* 0x000fc60000000000 */
[----:B------:R-:W0:Y:S04]  /*6090*/  LDS R27, [R31+0x20] ;  /* 0x000020001f1b7984 */ /* 0x000e280000000800 */
[----:B------:R-:W-:Y:S04]  /*60a0*/  LDS R4, [R31] ;  /* 0x000000001f047984 */ /* 0x000fe80000000800 */
[----:B------:R-:W-:Y:S04]  /*60b0*/  LDS R6, [R31+0x4] ;  /* 0x000004001f067984 */ /* 0x000fe80000000800 */
[----:B------:R-:W1:Y:S04]  /*60c0*/  LDS R8, [R31+0x8] ;  /* 0x000008001f087984 */ /* 0x000e680000000800 */
[----:B------:R-:W-:Y:S04]  /*60d0*/  LDS R10, [R31+0xc] ;  /* 0x00000c001f0a7984 */ /* 0x000fe80000000800 */
[----:B------:R-:W2:Y:S04]  /*60e0*/  LDS R12, [R31+0x10] ;  /* 0x000010001f0c7984 */ /* 0x000ea80000000800 */
[----:B------:R-:W-:Y:S04]  /*60f0*/  LDS R14, [R31+0x14] ;  /* 0x000014001f0e7984 */ /* 0x000fe80000000800 */
[----:B------:R-:W-:Y:S04]  /*6100*/  LDS R16, [R31+0x18] ;  /* 0x000018001f107984 */ /* 0x000fe80000000800 */
[----:B------:R-:W-:Y:S01]  /*6110*/  LDS R18, [R31+0x1c] ;  /* 0x00001c001f127984 */ /* 0x000fe20000000800 */
[----:B------:R-:W-:Y:S06]  /*6120*/  BAR.SYNC.DEFER_BLOCKING 0x0 ;  /* 0x0000000000007b1d */ /* 0x000fec0000010000 */
[----:B------:R-:W-:Y:S04]  /*6130*/  STS [R30], R19 ;  /* 0x000000131e007388 */ /* 0x000fe80000000800 */
[----:B------:R-:W-:Y:S04]  /*6140*/  STS [R30+0x80], R21 ;  /* 0x000080151e007388 */ /* 0x000fe80000000800 */
[----:B------:R3:W-:Y:S04]  /*6150*/  STS [R30+0x100], R22 ;  /* 0x000100161e007388 */ /* 0x0007e80000000800 */
[----:B------:R4:W-:Y:S04]  /*6160*/  STS [R30+0x180], R23 ;  /* 0x000180171e007388 */ /* 0x0009e80000000800 */
[----:B------:R5:W-:Y:S04]  /*6170*/  STS [R30+0x200], R24 ;  /* 0x000200181e007388 */ /* 0x000be80000000800 */
[----:B------:R-:W-:Y:S04]  /*6180*/  STS [R30+0x280], R25 ;  /* 0x000280191e007388 */ /* 0x000fe80000000800 */
[----:B------:R1:W-:Y:S04]  /*6190*/  STS [R30+0x300], R28 ;  /* 0x0003001c1e007388 */ /* 0x0003e80000000800 */
[----:B------:R-:W-:Y:S04]  /*61a0*/  STS [R30+0x380], R29 ;  /* 0x0003801d1e007388 */ /* 0x000fe80000000800 */
[----:B------:R-:W-:Y:S01]  /*61b0*/  STS [R30+0x400], R17 ;  /* 0x000400111e007388 */ /* 0x000fe20000000800 */
[----:B------:R-:W-:-:S03]  /*61c0*/  NOP ;  /* 0x0000000000007918 */ /* 0x000fc60000000000 */
[----:B------:R-:W-:Y:S04]  /*61d0*/  LDS R21, [R31+0x20] ;  /* 0x000020001f157984 */ /* 0x000fe80000000800 */
        /* <DEDUP_REMOVED lines=9> */
[----:B0-----:R-:W-:Y:S02]  /*6270*/  STS [R32+0x4d8], R27 ;  /* 0x0004d81b20007388 */ /* 0x001fe40000000800 */
[----:B------:R-:W-:Y:S06]  /*6280*/  BAR.SYNC.DEFER_BLOCKING 0x0 ;  /* 0x0000000000007b1d */ /* 0x000fec0000010000 */
[----:B------:R-:W0:Y:S01]  /*6290*/  @P5 LDS R20, [R32+0x4d4] ;  /* 0x0004d40020145984 */ /* 0x000e220000000800 */
[----:B------:R-:W-:-:S04]  /*62a0*/  IMAD R2, R0, 0x9, RZ ;  /* 0x0000000900027824 */ /* 0x000fc800078e02ff */
[----:B---3--:R-:W-:Y:S01]  /*62b0*/  VIADD R22, R2, 0x2 ;  /* 0x0000000202167836 */ /* 0x008fe20000000000 */
[----:B------:R-:W-:Y:S01]  /*62c0*/  ISETP.NE.U32.AND P4, PT, R3, R2, PT ;  /* 0x000000020300720c */ /* 0x000fe20003f85070 */
[----:B----4-:R-:W-:-:S03]  /*62d0*/  IMAD.MOV.U32 R23, RZ, RZ, 0x1 ;  /* 0x00000001ff177424 */ /* 0x010fc600078e00ff */
[----:B------:R-:W-:Y:S02]  /*62e0*/  ISETP.NE.AND.EX P4, PT, R26, RZ, PT, P4 ;  /* 0x000000ff1a00720c */ /* 0x000fe40003f85340 */
[----:B------:R-:W-:Y:S01]  /*62f0*/  ISETP.EQ.U32.AND P0, PT, R3, R22, PT ;  /* 0x000000160300720c */ /* 0x000fe20003f02070 */
[C---:B------:R-:W-:Y:S01]  /*6300*/  VIADD R22, R2.reuse, 0x6 ;  /* 0x0000000602167836 */ /* 0x040fe20000000000 */
[----:B------:R-:W-:Y:S01]  /*6310*/  SEL R42, RZ, 0x1, P4 ;  /* 0x00000001ff2a7807 */ /* 0x000fe20002000000 */
[----:B-----5:R-:W-:Y:S01]  /*6320*/  VIADD R24, R2, 0x3 ;  /* 0x0000000302187836 */ /* 0x020fe20000000000 */
[----:B------:R-:W-:Y:S01]  /*6330*/  SEL R44, R44, RZ, P4 ;  /* 0x000000ff2c2c7207 */ /* 0x000fe20002000000 */
[----:B-1----:R-:W-:Y:S01]  /*6340*/  VIADD R28, R2, 0x4 ;  /* 0x00000004021c7836 */ /* 0x002fe20000000000 */
[----:B------:R-:W-:Y:S02]  /*6350*/  ISETP.NE.AND P6, PT, R6, R8, PT ;  /* 0x000000080600720c */ /* 0x000fe40003fc5270 */
[----:B------:R-:W-:-:S02]  /*6360*/  SEL R44, R44, RZ, P5 ;  /* 0x000000ff2c2c7207 */ /* 0x000fc40002800000 */
[C---:B------:R-:W-:Y:S02]  /*6370*/  ISETP.EQ.U32.AND P1, PT, R3.reuse, R24, PT ;  /* 0x000000180300720c */ /* 0x040fe40003f22070 */
[----:B------:R-:W-:Y:S02]  /*6380*/  ISETP.EQ.OR.EX P0, PT, R26, RZ, P6, P0 ;  /* 0x000000ff1a00720c */ /* 0x000fe40003702700 */
[----:B------:R-:W-:Y:S02]  /*6390*/  ISETP.EQ.U32.AND P2, PT, R3, R28, PT ;  /* 0x0000001c0300720c */ /* 0x000fe40003f42070 */
[----:B--2---:R-:W-:Y:S02]  /*63a0*/  ISETP.NE.AND P6, PT, R10, R12, PT ;  /* 0x0000000c0a00720c */ /* 0x004fe40003fc5270 */
[----:B0-----:R-:W-:-:S04]  /*63b0*/  @P5 ISETP.NE.AND P3, PT, R20, R4, PT ;  /* 0x000000041400520c */ /* 0x001fc80003f65270 */
[----:B------:R-:W-:Y:S02]  /*63c0*/  @P5 SEL R23, RZ, 0x1, !P3 ;  /* 0x00000001ff175807 */ /* 0x000fe40005800000 */
[C---:B------:R-:W-:Y:S01]  /*63d0*/  ISETP.EQ.U32.AND P3, PT, R3.reuse, R22, PT ;  /* 0x000000160300720c */ /* 0x040fe20003f62070 */
[----:B------:R-:W-:Y:S01]  /*63e0*/  VIADD R22, R2, 0x7 ;  /* 0x0000000702167836 */ /* 0x000fe20000000000 */
[----:B------:R-:W-:Y:S02]  /*63f0*/  @P5 SEL R42, R42, R23, !P4 ;  /* 0x000000172a2a5207 */ /* 0x000fe40006000000 */
[----:B------:R-:W-:Y:S02]  /*6400*/  ISETP.NE.AND P5, PT, R8, R10, PT ;  /* 0x0000000a0800720c */ /* 0x000fe40003fa5270 */
[----:B------:R-:W-:Y:S01]  /*6410*/  ISETP.EQ.U32.AND P4, PT, R3, R22, PT ;  /* 0x000000160300720c */ /* 0x000fe20003f82070 */
[----:B------:R-:W-:Y:S01]  /*6420*/  VIADD R22, R2, 0x8 ;  /* 0x0000000802167836 */ /* 0x000fe20000000000 */
[----:B------:R-:W-:-:S02]  /*6430*/  ISETP.EQ.OR.EX P1, PT, R26, RZ, P5, P1 ;  /* 0x000000ff1a00720c */ /* 0x000fc40002f22710 */
[----:B------:R-:W-:Y:S02]  /*6440*/  ISETP.NE.AND P5, PT, R14, R16, PT ;  /* 0x000000100e00720c */ /* 0x000fe40003fa5270 */
[----:B------:R-:W-:Y:S02]  /*6450*/  ISETP.EQ.OR.EX P2, PT, R26, RZ, P6, P2 ;  /* 0x000000ff1a00720c */ /* 0x000fe40003742720 */
[----:B------:R-:W-:Y:S02]  /*6460*/  ISETP.NE.AND P6, PT, R16, R18, PT ;  /* 0x000000121000720c */ /* 0x000fe40003fc5270 */
[----:B------:R-:W-:Y:S02]  /*6470*/  ISETP.EQ.OR.EX P3, PT, R26, RZ, P5, P3 ;  /* 0x000000ff1a00720c */ /* 0x000fe40002f62730 */
[----:B------:R-:W-:Y:S01]  /*6480*/  ISETP.EQ.U32.AND P5, PT, R3, R22, PT ;  /* 0x000000160300720c */ /* 0x000fe20003fa2070 */
[----:B------:R-:W-:Y:S01]  /*6490*/  VIADD R22, R2, 0x1 ;  /* 0x0000000102167836 */ /* 0x000fe20000000000 */
[----:B------:R-:W-:-:S02]  /*64a0*/  ISETP.EQ.OR.EX P4, PT, R26, RZ, P6, P4 ;  /* 0x000000ff1a00720c */ /* 0x000fc40003782740 */
[----:B------:R-:W-:Y:S02]  /*64b0*/  ISETP.NE.AND P6, PT, R18, R27, PT ;  /* 0x0000001b1200720c */ /* 0x000fe40003fc5270 */
[----:B------:R-:W-:Y:S02]  /*64c0*/  P2R R24, PR, RZ, 0x8 ;  /* 0x00000008ff187803 */ /* 0x000fe40000000000 */
[----:B------:R-:W-:Y:S02]  /*64d0*/  ISETP.EQ.OR.EX P5, PT, R26, RZ, P6, P5 ;  /* 0x000000ff1a00720c */ /* 0x000fe400037a2750 */
[----:B------:R-:W-:Y:S02]  /*64e0*/  ISETP.EQ.U32.AND P6, PT, R3, R22, PT ;  /* 0x000000160300720c */ /* 0x000fe40003fc2070 */
[----:B------:R-:W-:Y:S01]  /*64f0*/  ISETP.NE.AND P3, PT, R4, R6, PT ;  /* 0x000000060400720c */ /* 0x000fe20003f65270 */
[----:B------:R-:W-:-:S03]  /*6500*/  FADD R22, R5, R7 ;  /* 0x0000000705167221 */ /* 0x000fc60000000000 */
[----:B------:R-:W-:-:S04]  /*6510*/  ISETP.EQ.OR.EX P6, PT, R26, RZ, P3, P6 ;  /* 0x000000ff1a00720c */ /* 0x000fc80001fc2760 */
[----:B------:R-:W-:-:S05]  /*6520*/  FSEL R22, R7, R22, P6 ;  /* 0x0000001607167208 */ /* 0x000fca0003000000 */
[----:B------:R-:W-:-:S05]  /*6530*/  FADD R22, R9, R22 ;  /* 0x0000001609167221 */ /* 0x000fca0000000000 */
[----:B------:R-:W-:-:S05]  /*6540*/  FSEL R22, R9, R22, P0 ;  /* 0x0000001609167208 */ /* 0x000fca0000000000 */
[----:B------:R-:W-:Y:S01]  /*6550*/  FADD R22, R11, R22 ;  /* 0x000000160b167221 */ /* 0x000fe20000000000 */
[----:B------:R-:W-:-:S04]  /*6560*/  SEL R23, RZ, 0x1, !P6 ;  /* 0x00000001ff177807 */ /* 0x000fc80007000000 */
[----:B------:R-:W-:Y:S01]  /*6570*/  FSEL R22, R11, R22, P1 ;  /* 0x000000160b167208 */ /* 0x000fe20000800000 */
[----:B------:R-:W-:Y:S01]  /*6580*/  VIADD R2, R2, 0x5 ;  /* 0x0000000502027836 */ /* 0x000fe20000000000 */
[----:B------:R-:W-:-:S03]  /*6590*/  IADD3 R25, P6, PT, R23, R42, RZ ;  /* 0x0000002a17197210 */ /* 0x000fc60007fde0ff */
[----:B------:R-:W-:Y:S01]  /*65a0*/  FADD R22, R13, R22 ;  /* 0x000000160d167221 */ /* 0x000fe20000000000 */
[----:B------:R-:W-:Y:S01]  /*65b0*/  ISETP.NE.AND P3, PT, R12, R14, PT ;  /* 0x0000000e0c00720c */ /* 0x000fe20003f65270 */
[----:B------:R-:W-:Y:S01]  /*65c0*/  IMAD.X R39, RZ, RZ, R44, P6 ;  /* 0x000000ffff277224 */ /* 0x000fe200030e062c */
[----:B------:R-:W-:Y:S02]  /*65d0*/  ISETP.EQ.U32.AND P6, PT, R3, R2, PT ;  /* 0x000000020300720c */ /* 0x000fe40003fc2070 */
[----:B------:R-:W-:Y:S02]  /*65e0*/  FSEL R22, R13, R22, P2 ;  /* 0x000000160d167208 */ /* 0x000fe40001000000 */
[----:B------:R-:W-:-:S03]  /*65f0*/  ISETP.EQ.OR.EX P6, PT, R26, RZ, P3, P6 ;  /* 0x000000ff1a00720c */ /* 0x000fc60001fc2760 */
[----:B------:R-:W-:-:S05]  /*6600*/  FADD R22, R15, R22 ;  /* 0x000000160f167221 */ /* 0x000fca0000000000 */
[----:B------:R-:W-:Y:S02]  /*6610*/  FSEL R22, R15, R22, P6 ;  /* 0x000000160f167208 */ /* 0x000fe40003000000 */
[----:B------:R-:W-:Y:S02]  /*6620*/  ISETP.NE.AND P3, PT, R24, RZ, PT ;  /* 0x000000ff1800720c */ /* 0x000fe40003f65270 */
[----:B------:R-:W-:Y:S01]  /*6630*/  SEL R38, RZ, 0x1, !P0 ;  /* 0x00000001ff267807 */ /* 0x000fe20004000000 */
[----:B------:R-:W-:Y:S01]  /*6640*/  FADD R22, R17, R22 ;  /* 0x0000001611167221 */ /* 0x000fe20000000000 */
[----:B------:R-:W-:Y:S02]  /*6650*/  SEL R23, RZ, 0x1, !P6 ;  /* 0x00000001ff177807 */ /* 0x000fe40007000000 */
[----:B------:R-:W-:Y:S02]  /*6660*/  IADD3 R38, P6, PT, R25, R38, RZ ;  /* 0x0000002619267210 */ /* 0x000fe40007fde0ff */
[----:B------:R-:W-:-:S02]  /*6670*/  FSEL R22, R17, R22, P3 ;  /* 0x0000001611167208 */ /* 0x000fc40001800000 */
[----:B------:R-:W-:Y:S01]  /*6680*/  SEL R25, RZ, 0x1, !P1 ;  /* 0x00000001ff197807 */ /* 0x000fe20004800000 */
[----:B------:R-:W0:Y:S01]  /*6690*/  S2R R46, SR_LANEID ;  /* 0x00000000002e7919 */ /* 0x000e220000000000 */
[----:B------:R-:W-:Y:S02]  /*66a0*/  IMAD.X R2, RZ, RZ, R39, P6 ;  /* 0x000000ffff027224 */ /* 0x000fe400030e0627 */
[C---:B------:R-:W-:Y:S01]  /*66b0*/  FADD R22, R19.reuse, R22 ;  /* 0x0000001613167221 */ /* 0x040fe20000000000 */
[----:B------:R-:W-:Y:S02]  /*66c0*/  IADD3 R28, P6, PT, R38, R25, RZ ;  /* 0x00000019261c7210 */ /* 0x000fe40007fde0ff */
[----:B------:R-:W-:Y:S02]  /*66d0*/  SEL R25, RZ, 0x1, !P2 ;  /* 0x00000001ff197807 */ /* 0x000fe40005000000 */
[----:B------:R-:W-:Y:S01]  /*66e0*/  FSEL R22, R19, R22, P4 ;  /* 0x0000001613167208 */ /* 0x000fe20002000000 */
[----:B------:R-:W-:Y:S01]  /*66f0*/  IMAD.X R29, RZ, RZ, R2, P6 ;  /* 0x000000ffff1d7224 */ /* 0x000fe200030e0602 */
[----:B------:R-:W-:-:S03]  /*6700*/  IADD3 R30, P6, PT, R28, R25, RZ ;  /* 0x000000191c1e7210 */ /* 0x000fc60007fde0ff */
[----:B------:R-:W-:Y:S02]  /*6710*/  @!P5 FADD R21, R21, R22 ;  /* 0x000000161515d221 */ /* 0x000fe40000000000 */
[----:B------:R-:W-:Y:S01]  /*6720*/  IMAD.X R31, RZ, RZ, R29, P6 ;  /* 0x000000ffff1f7224 */ /* 0x000fe200030e061d */
[----:B------:R-:W-:Y:S02]  /*6730*/  IADD3 R32, P6, PT, R30, R23, RZ ;  /* 0x000000171e207210 */ /* 0x000fe40007fde0ff */
[----:B------:R-:W-:Y:S01]  /*6740*/  SEL R23, RZ, 0x1, !P3 ;  /* 0x00000001ff177807 */ /* 0x000fe20005800000 */
[----:B------:R-:W1:Y:S02]  /*6750*/  SHFL.UP PT, R22, R21, 0x1, RZ ;  /* 0x0420000015167989 */ /* 0x000e6400000e00ff */
[----:B------:R-:W-:Y:S01]  /*6760*/  IMAD.X R33, RZ, RZ, R31, P6 ;  /* 0x000000ffff217224 */ /* 0x000fe200030e061f */
[----:B------:R-:W-:Y:S02]  /*6770*/  IADD3 R34, P6, PT, R32, R23, RZ ;  /* 0x0000001720227210 */ /* 0x000fe40007fde0ff */
[----:B------:R-:W-:-:S02]  /*6780*/  SEL R23, RZ, 0x1, !P4 ;  /* 0x00000001ff177807 */ /* 0x000fc40006000000 */
[----:B------:R-:W-:Y:S01]  /*6790*/  SEL R25, RZ, 0x1, !P5 ;  /* 0x00000001ff197807 */ /* 0x000fe20006800000 */
[----:B------:R-:W-:Y:S01]  /*67a0*/  IMAD.X R35, RZ, RZ, R33, P6 ;  /* 0x000000ffff237224 */ /* 0x000fe200030e0621 */
[----:B------:R-:W-:-:S05]  /*67b0*/  IADD3 R36, P5, PT, R34, R23, RZ ;  /* 0x0000001722247210 */ /* 0x000fca0007fbe0ff */
[----:B------:R-:W-:Y:S01]  /*67c0*/  IMAD.X R37, RZ, RZ, R35, P5 ;  /* 0x000000ffff257224 */ /* 0x000fe200028e0623 */
[----:B------:R-:W-:Y:S02]  /*67d0*/  IADD3 R25, P5, PT, R36, R25, RZ ;  /* 0x0000001924197210 */ /* 0x000fe40007fbe0ff */
[----:B0-----:R-:W-:-:S03]  /*67e0*/  ISETP.GE.AND P6, PT, R46, 0x1, PT ;  /* 0x000000012e00780c */ /* 0x001fc60003fc6270 */
[----:B------:R-:W-:Y:S01]  /*67f0*/  IMAD.X R24, RZ, RZ, R37, P5 ;  /* 0x000000ffff187224 */ /* 0x000fe200028e0625 */
[----:B------:R-:W-:Y:S01]  /*6800*/  ISETP.NE.U32.AND P5, PT, R25, RZ, PT ;  /* 0x000000ff1900720c */ /* 0x000fe20003fa5070 */
[----:B-1----:R-:W-:-:S03]  /*6810*/  FADD R22, R21, R22 ;  /* 0x0000001615167221 */ /* 0x002fc60000000000 */
[----:B------:R-:W-:-:S05]  /*6820*/  ISETP.NE.AND.EX P5, PT, R24, RZ, PT, P5 ;  /* 0x000000ff1800720c */ /* 0x000fca0003fa5350 */
[----:B------:R-:W-:Y:S02]  /*6830*/  @P6 FSEL R21, R22, R21, !P5 ;  /* 0x0000001516156208 */ /* 0x000fe40006800000 */
[----:B------:R-:W0:Y:S04]  /*6840*/  SHFL.UP PT, R22, R25, 0x1, RZ ;  /* 0x0420000019167989 */ /* 0x000e2800000e00ff */
[----:B------:R-:W1:Y:S01]  /*6850*/  SHFL.UP PT, R23, R24, 0x1, RZ ;  /* 0x0420000018177989 */ /* 0x000e6200000e00ff */
[----:B0-----:R-:W-:-:S04]  /*6860*/  SEL R22, R22, RZ, P6 ;  /* 0x000000ff16167207 */ /* 0x001fc80003000000 */
[----:B------:R-:W-:Y:S02]  /*6870*/  IADD3 R41, P5, PT, R22, R25, RZ ;  /* 0x0000001916297210 */ /* 0x000fe40007fbe0ff */
[----:B------:R-:W0:Y:S01]  /*6880*/  SHFL.UP PT, R22, R21, 0x2, RZ ;  /* 0x0440000015167989 */ /* 0x000e2200000e00ff */
[----:B-1----:R-:W-:Y:S02]  /*6890*/  SEL R23, R23, RZ, P6 ;  /* 0x000000ff17177207 */ /* 0x002fe40003000000 */
[----:B------:R-:W-:-:S03]  /*68a0*/  ISETP.GE.AND P6, PT, R46, 0x2, PT ;  /* 0x000000022e00780c */ /* 0x000fc60003fc6270 */
[----:B------:R-:W-:Y:S01]  /*68b0*/  IMAD.X R40, R23, 0x1, R24, P5 ;  /* 0x0000000117287824 */ /* 0x000fe200028e0618 */
[----:B------:R-:W-:-:S04]  /*68c0*/  ISETP.NE.U32.AND P5, PT, R41, RZ, PT ;  /* 0x000000ff2900720c */ /* 0x000fc80003fa5070 */
[----:B------:R-:W-:Y:S01]  /*68d0*/  ISETP.NE.AND.EX P5, PT, R40, RZ, PT, P5 ;  /* 0x000000ff2800720c */ /* 0x000fe20003fa5350 */
[----:B0-----:R-:W-:-:S05]  /*68e0*/  FADD R22, R21, R22 ;  /* 0x0000001615167221 */ /* 0x001fca0000000000 */
        /* <DEDUP_REMOVED lines=30> */
[----:B-1----:R-:W-:-:S05]  /*6ad0*/  SEL R23, R23, RZ, P6 ;  /* 0x000000ff17177207 */ /* 0x002fca0003000000 */
[----:B------:R-:W-:Y:S01]  /*6ae0*/  IMAD.X R24, R23, 0x1, R40, P5 ;  /* 0x0000000117187824 */ /* 0x000fe200028e0628 */
[----:B------:R-:W-:-:S04]  /*6af0*/  ISETP.NE.U32.AND P5, PT, R25, RZ, PT ;  /* 0x000000ff1900720c */ /* 0x000fc80003fa5070 */
[----:B------:R-:W-:Y:S01]  /*6b00*/  ISETP.NE.AND.EX P5, PT, R24, RZ, PT, P5 ;  /* 0x000000ff1800720c */ /* 0x000fe20003fa5350 */
[----:B------:R-:W1:Y:S01]  /*6b10*/  SHFL.UP PT, R23, R24, 0x10, RZ ;  /* 0x0600000018177989 */ /* 0x000e6200000e00ff */
[----:B0-----:R-:W-:-:S05]  /*6b20*/  FADD R22, R21, R22 ;  /* 0x0000001615167221 */ /* 0x001fca0000000000 */
[----:B------:R-:W-:Y:S02]  /*6b30*/  FSEL R52, R22, R21, !P5 ;  /* 0x0000001516347208 */ /* 0x000fe40006800000 */
[----:B------:R-:W0:Y:S01]  /*6b40*/  SHFL.UP PT, R22, R25, 0x10, RZ ;  /* 0x0600000019167989 */ /* 0x000e2200000e00ff */
[----:B------:R-:W-:-:S04]  /*6b50*/  ISETP.GE.AND P5, PT, R46, 0x10, PT ;  /* 0x000000102e00780c */ /* 0x000fc80003fa6270 */
[----:B-1----:R-:W-:Y:S02]  /*6b60*/  SEL R23, R23, RZ, P5 ;  /* 0x000000ff17177207 */ /* 0x002fe40002800000 */
[----:B------:R-:W-:Y:S02]  /*6b70*/  FSEL R21, R21, R52, !P5 ;  /* 0x0000003415157208 */ /* 0x000fe40006800000 */
[----:B------:R-:W-:Y:S02]  /*6b80*/  SHF.R.U32.HI R43, RZ, 0x5, R0 ;  /* 0x00000005ff2b7819 */ /* 0x000fe40000011600 */
[----:B0-----:R-:W-:Y:S02]  /*6b90*/  SEL R22, R22, RZ, P5 ;  /* 0x000000ff16167207 */ /* 0x001fe40002800000 */
[----:B------:R-:W-:Y:S02]  /*6ba0*/  ISETP.NE.AND P5, PT, R46, 0x1f, PT ;  /* 0x0000001f2e00780c */ /* 0x000fe40003fa5270 */
[----:B------:R-:W-:-:S05]  /*6bb0*/  IADD3 R22, P6, PT, R22, R25, RZ ;  /* 0x0000001916167210 */ /* 0x000fca0007fde0ff */
[----:B------:R-:W-:-:S06]  /*6bc0*/  IMAD.X R23, R23, 0x1, R24, P6 ;  /* 0x0000000117177824 */ /* 0x000fcc00030e0618 */
[----:B------:R-:W-:-:S05]  /*6bd0*/  @!P5 LEA R49, R43, UR4, 0x4 ;  /* 0x000000042b31dc11 */ /* 0x000fca000f8e20ff */
[----:B------:R-:W-:Y:S04]  /*6be0*/  @!P5 STS [R49+0x8], R52 ;  /* 0x000008343100d388 */ /* 0x000fe80000000800 */
[----:B------:R-:W-:Y:S01]  /*6bf0*/  @!P5 STS.64 [R49], R22 ;  /* 0x000000163100d388 */ /* 0x000fe20000000a00 */
[----:B------:R-:W-:Y:S06]  /*6c00*/  BAR.SYNC.DEFER_BLOCKING 0x0 ;  /* 0x0000000000007b1d */ /* 0x000fec0000010000 */
        /* <DEDUP_REMOVED lines=11> */
[----:B------:R-:W-:-:S04]  /*6cc0*/  ISETP.NE.AND P5, PT, R43, 0x2, PT ;  /* 0x000000022b00780c */ /* 0x000fc80003fa5270 */
[----:B------:R-:W-:Y:S02]  /*6cd0*/  SEL R52, R51, R24, !P5 ;  /* 0x0000001833347207 */ /* 0x000fe40006800000 */
[----:B------:R-:W-:Y:S02]  /*6ce0*/  SEL R54, R53, R25, !P5 ;  /* 0x0000001935367207 */ /* 0x000fe40006800000 */
[----:B------:R-:W1:Y:S01]  /*6cf0*/  LDS.64 R24, [UR4+0x30] ;  /* 0x00003004ff187984 */ /* 0x000e620008000a00 */
[----:B------:R-:W-:Y:S02]  /*6d00*/  FSEL R47, R50, R47, !P5 ;  /* 0x0000002f322f7208 */ /* 0x000fe40006800000 */
[----:B0-----:R-:W-:-:S04]  /*6d10*/  ISETP.NE.U32.AND P5, PT, R40, RZ, PT ;  /* 0x000000ff2800720c */ /* 0x001fc80003fa5070 */
[C---:B------:R-:W-:Y:S02]  /*6d20*/  ISETP.NE.AND.EX P5, PT, R41.reuse, RZ, PT, P5 ;  /* 0x000000ff2900720c */ /* 0x040fe40003fa5350 */
[----:B------:R-:W-:Y:S02]  /*6d30*/  IADD3 R51, P6, PT, R40, R51, RZ ;  /* 0x0000003328337210 */ /* 0x000fe40007fde0ff */
[----:B------:R-:W0:Y:S03]  /*6d40*/  LDS R40, [UR4+0x38] ;  /* 0x00003804ff287984 */ /* 0x000e260008000800 */
[----:B------:R-:W-:-:S06]  /*6d50*/  IMAD.X R53, R41, 0x1, R53, P6 ;  /* 0x0000000129357824 */ /* 0x000fcc00030e0635 */
[----:B------:R-:W-:Y:S01]  /*6d60*/  @!P5 FADD R49, R50, R49 ;  /* 0x000000313231d221 */ /* 0x000fe20000000000 */
[----:B------:R-:W-:Y:S02]  /*6d70*/  ISETP.NE.AND P5, PT, R43, 0x3, PT ;  /* 0x000000032b00780c */ /* 0x000fe40003fa5270 */
[C---:B-1----:R-:W-:Y:S02]  /*6d80*/  IADD3 R41, P6, PT, R24.reuse, R51, RZ ;  /* 0x0000003318297210 */ /* 0x042fe40007fde0ff */
[----:B------:R-:W-:Y:S02]  /*6d90*/  SEL R52, R51, R52, !P5 ;  /* 0x0000003433347207 */ /* 0x000fe40006800000 */
[----:B------:R-:W-:Y:S02]  /*6da0*/  SEL R54, R53, R54, !P5 ;  /* 0x0000003635367207 */ /* 0x000fe40006800000 */
[----:B------:R-:W-:Y:S02]  /*6db0*/  FSEL R47, R49, R47, !P5 ;  /* 0x0000002f312f7208 */ /* 0x000fe40006800000 */
[----:B------:R-:W-:Y:S01]  /*6dc0*/  ISETP.NE.U32.AND P5, PT, R24, RZ, PT ;  /* 0x000000ff1800720c */ /* 0x000fe20003fa5070 */
[----:B------:R-:W-:-:S03]  /*6dd0*/  IMAD.X R51, R25, 0x1, R53, P6 ;  /* 0x0000000119337824 */ /* 0x000fc600030e0635 */
[----:B------:R-:W-:Y:S02]  /*6de0*/  ISETP.NE.AND.EX P5, PT, R25, RZ, PT, P5 ;  /* 0x000000ff1900720c */ /* 0x000fe40003fa5350 */
[----:B------:R-:W1:Y:S11]  /*6df0*/  LDS.64 R24, [UR4+0x40] ;  /* 0x00004004ff187984 */ /* 0x000e760008000a00 */
[----:B0-----:R-:W-:Y:S01]  /*6e00*/  @!P5 FADD R40, R49, R40 ;  /* 0x000000283128d221 */ /* 0x001fe20000000000 */
[----:B------:R-:W-:-:S04]  /*6e10*/  ISETP.NE.AND P5, PT, R43, 0x4, PT ;  /* 0x000000042b00780c */ /* 0x000fc80003fa5270 */
[----:B------:R-:W-:Y:S02]  /*6e20*/  SEL R52, R41, R52, !P5 ;  /* 0x0000003429347207 */ /* 0x000fe40006800000 */
[----:B------:R-:W-:Y:S02]  /*6e30*/  SEL R54, R51, R54, !P5 ;  /* 0x0000003633367207 */ /* 0x000fe40006800000 */
[----:B-1----:R-:W-:Y:S02]  /*6e40*/  IADD3 R49, P6, PT, R24, R41, RZ ;  /* 0x0000002918317210 */ /* 0x002fe40007fde0ff */
[----:B------:R-:W0:Y:S01]  /*6e50*/  LDS R41, [UR4+0x48] ;  /* 0x00004804ff297984 */ /* 0x000e220008000800 */
[----:B------:R-:W-:Y:S02]  /*6e60*/  FSEL R47, R40, R47, !P5 ;  /* 0x0000002f282f7208 */ /* 0x000fe40006800000 */
[----:B------:R-:W-:Y:S01]  /*6e70*/  ISETP.NE.U32.AND P5, PT, R24, RZ, PT ;  /* 0x000000ff1800720c */ /* 0x000fe20003fa5070 */
[----:B------:R-:W-:-:S03]  /*6e80*/  IMAD.X R53, R25, 0x1, R51, P6 ;  /* 0x0000000119357824 */ /* 0x000fc600030e0633 */
[----:B------:R-:W-:Y:S02]  /*6e90*/  ISETP.NE.AND.EX P5, PT, R25, RZ, PT, P5 ;  /* 0x000000ff1900720c */ /* 0x000fe40003fa5350 */
[----:B------:R-:W1:Y:S11]  /*6ea0*/  LDS.64 R24, [UR4+0x50] ;  /* 0x00005004ff187984 */ /* 0x000e760008000a00 */
[----:B0-----:R-:W-:-:S02]  /*6eb0*/  @!P5 FADD R41, R40, R41 ;  /* 0x000000292829d221 */ /* 0x001fc40000000000 */
[----:B------:R-:W0:Y:S01]  /*6ec0*/  LDS R40, [UR4+0x58] ;  /* 0x00005804ff287984 */ /* 0x000e220008000800 */
[----:B------:R-:W-:-:S04]  /*6ed0*/  ISETP.NE.AND P5, PT, R43, 0x5, PT ;  /* 0x000000052b00780c */ /* 0x000fc80003fa5270 */
[----:B------:R-:W-:Y:S02]  /*6ee0*/  SEL R52, R49, R52, !P5 ;  /* 0x0000003431347207 */ /* 0x000fe40006800000 */
[----:B------:R-:W-:Y:S02]  /*6ef0*/  SEL R54, R53, R54, !P5 ;  /* 0x0000003635367207 */ /* 0x000fe40006800000 */
[----:B------:R-:W-:Y:S02]  /*6f00*/  FSEL R47, R41, R47, !P5 ;  /* 0x0000002f292f7208 */ /* 0x000fe40006800000 */
[C---:B-1----:R-:W-:Y:S02]  /*6f10*/  IADD3 R49, P6, PT, R24.reuse, R49, RZ ;  /* 0x0000003118317210 */ /* 0x042fe40007fde0ff */
[----:B------:R-:W-:-:S03]  /*6f20*/  ISETP.NE.U32.AND P5, PT, R24, RZ, PT ;  /* 0x000000ff1800720c */ /* 0x000fc60003fa5070 */
[C---:B------:R-:W-:Y:S01]  /*6f30*/  IMAD.X R51, R25.reuse, 0x1, R53, P6 ;  /* 0x0000000119337824 */ /* 0x040fe200030e0635 */
[----:B------:R-:W-:Y:S02]  /*6f40*/  ISETP.NE.AND.EX P5, PT, R25, RZ, PT, P5 ;  /* 0x000000ff1900720c */ /* 0x000fe40003fa5350 */
[----:B------:R-:W1:Y:S11]  /*6f50*/  LDS.64 R24, [UR4+0x60] ;  /* 0x00006004ff187984 */ /* 0x000e760008000a00 */
[----:B0-----:R-:W-:Y:S01]  /*6f60*/  @!P5 FADD R40, R41, R40 ;  /* 0x000000282928d221 */ /* 0x001fe20000000000 */
[----:B------:R-:W-:-:S04]  /*6f70*/  ISETP.NE.AND P5, PT, R43, 0x6, PT ;  /* 0x000000062b00780c */ /* 0x000fc80003fa5270 */
[----:B------:R-:W-:Y:S02]  /*6f80*/  FSEL R50, R40, R47, !P5 ;  /* 0x0000002f28327208 */ /* 0x000fe40006800000 */
[----:B------:R-:W0:Y:S01]  /*6f90*/  LDS R47, [UR4+0x68] ;  /* 0x00006804ff2f7984 */ /* 0x000e220008000800 */
[----:B------:R-:W-:Y:S02]  /*6fa0*/  SEL R52, R49, R52, !P5 ;  /* 0x0000003431347207 */ /* 0x000fe40006800000 */
[----:B------:R-:W-:Y:S02]  /*6fb0*/  SEL R54, R51, R54, !P5 ;  /* 0x0000003633367207 */ /* 0x000fe40006800000 */
[----:B-1----:R-:W-:-:S04]  /*6fc0*/  ISETP.NE.U32.AND P5, PT, R24, RZ, PT ;  /* 0x000000ff1800720c */ /* 0x002fc80003fa5070 */
[----:B------:R-:W-:Y:S02]  /*6fd0*/  ISETP.NE.AND.EX P5, PT, R25, RZ, PT, P5 ;  /* 0x000000ff1900720c */ /* 0x000fe40003fa5350 */
[----:B------:R-:W-:-:S05]  /*6fe0*/  IADD3 R49, P6, PT, R24, R49, RZ ;  /* 0x0000003118317210 */ /* 0x000fca0007fde0ff */
[----:B------:R-:W-:Y:S02]  /*6ff0*/  IMAD.X R41, R25, 0x1, R51, P6 ;  /* 0x0000000119297824 */ /* 0x000fe400030e0633 */
[----:B------:R-:W1:Y:S04]  /*7000*/  SHFL.UP PT, R51, R22, 0x1, RZ ;  /* 0x0420000016337989 */ /* 0x000e6800000e00ff */
[----:B------:R-:W2:Y:S01]  /*7010*/  SHFL.UP PT, R23, R23, 0x1, RZ ;  /* 0x0420000017177989 */ /* 0x000ea200000e00ff */
[----:B0-----:R-:W-:Y:S01]  /*7020*/  @!P5 FADD R47, R40, R47 ;  /* 0x0000002f282fd221 */ /* 0x001fe20000000000 */
[----:B------:R-:W-:-:S04]  /*7030*/  ISETP.NE.AND P5, PT, R43, 0x7, PT ;  /* 0x000000072b00780c */ /* 0x000fc80003fa5270 */
[----:B------:R-:W-:Y:S02]  /*7040*/  SEL R25, R49, R52, !P5 ;  /* 0x0000003431197207 */ /* 0x000fe40006800000 */
[----:B------:R-:W-:Y:S02]  /*7050*/  SEL R24, R41, R54, !P5 ;  /* 0x0000003629187207 */ /* 0x000fe40006800000 */
[----:B------:R-:W-:Y:S02]  /*7060*/  FSEL R50, R47, R50, !P5 ;  /* 0x000000322f327208 */ /* 0x000fe40006800000 */
[----:B------:R-:W-:-:S04]  /*7070*/  ISETP.NE.U32.AND P5, PT, R25, RZ, PT ;  /* 0x000000ff1900720c */ /* 0x000fc80003fa5070 */
[----:B------:R-:W-:Y:S01]  /*7080*/  ISETP.NE.AND.EX P5, PT, R24, RZ, PT, P5 ;  /* 0x000000ff1800720c */ /* 0x000fe20003fa5350 */
[----:B------:R-:W0:Y:S01]  /*7090*/  SHFL.UP PT, R40, R21, 0x1, RZ ;  /* 0x0420000015287989 */ /* 0x000e2200000e00ff */
[----:B------:R-:W-:Y:S02]  /*70a0*/  P2R R48, PR, RZ, 0x8 ;  /* 0x00000008ff307803 */ /* 0x000fe40000000000 */
[----:B------:R-:W-:-:S09]  /*70b0*/  ISETP.GE.U32.AND P3, PT, R0, 0x20, PT ;  /* 0x000000200000780c */ /* 0x000fd20003f66070 */
[----:B------:R-:W-:Y:S01]  /*70c0*/  @!P5 FADD R50, RZ, R50 ;  /* 0x00000032ff32d221 */ /* 0x000fe20000000000 */
[----:B-1----:R-:W-:-:S04]  /*70d0*/  ISETP.NE.U32.AND P5, PT, R51, RZ, PT ;  /* 0x000000ff3300720c */ /* 0x002fc80003fa5070 */
[----:B--2---:R-:W-:Y:S02]  /*70e0*/  ISETP.NE.AND.EX P5, PT, R23, RZ, PT, P5 ;  /* 0x000000ff1700720c */ /* 0x004fe40003fa5350 */
[----:B------:R-:W-:Y:S01]  /*70f0*/  FSEL R43, R50, RZ, P3 ;  /* 0x000000ff322b7208 */ /* 0x000fe20001800000 */
[----:B------:R-:W-:Y:S01]  /*7100*/  IMAD R50, R0, 0x9, RZ ;  /* 0x0000000900327824 */ /* 0x000fe200078e02ff */
[----:B------:R-:W-:-:S03]  /*7110*/  P2R R45, PR, RZ, 0x10 ;  /* 0x00000010ff2d7803 */ /* 0x000fc60000000000 */
[----:B------:R-:W-:-:S06]  /*7120*/  VIADD R50, R50, 0x1 ;  /* 0x0000000132327836 */ /* 0x000fcc0000000000 */
[----:B0-----:R-:W-:Y:S01]  /*7130*/  @!P5 FADD R40, R40, R43 ;  /* 0x0000002b2828d221 */ /* 0x001fe20000000000 */
[----:B------:R-:W-:-:S04]  /*7140*/  ISETP.NE.U32.AND P5, PT, R42, RZ, PT ;  /* 0x000000ff2a00720c */ /* 0x000fc80003fa5070 */
[----:B------:R-:W-:Y:S02]  /*7150*/  ISETP.NE.AND.EX P5, PT, R44, RZ, PT, P5 ;  /* 0x000000ff2c00720c */ /* 0x000fe40003fa5350 */
[----:B------:R-:W-:Y:S02]  /*7160*/  ISETP.NE.AND P4, PT, R46, RZ, PT ;  /* 0x000000ff2e00720c */ /* 0x000fe40003f85270 */
[----:B------:R-:W-:Y:S02]  /*7170*/  ISETP.NE.U32.AND P6, PT, R3, R50, PT ;  /* 0x000000320300720c */ /* 0x000fe40003fc5070 */
[----:B------:R-:W-:Y:S02]  /*7180*/  FSEL R21, R43, R40, !P4 ;  /* 0x000000282b157208 */ /* 0x000fe40006000000 */
[----:B------:R-:W-:-:S05]  /*7190*/  ISETP.NE.AND.EX P6, PT, R26, RZ, PT, P6 ;  /* 0x000000ff1a00720c */ /* 0x000fca0003fc5360 */
[----:B------:R-:W-:Y:S01]  /*71a0*/  @!P5 FADD R5, R5, R21 ;  /* 0x000000150505d221 */ /* 0x000fe20000000000 */
[----:B------:R-:W-:Y:S02]  /*71b0*/  P2R R52, PR, RZ, 0x8 ;  /* 0x00000008ff347803 */ /* 0x000fe40000000000 */
[----:B------:R-:W-:Y:S01]  /*71c0*/  ISETP.NE.AND P3, PT, R4, R6, PT ;  /* 0x000000060400720c */ /* 0x000fe20003f65270 */
[----:B------:R-:W-:-:S05]  /*71d0*/  FADD R22, R7, R5 ;  /* 0x0000000507167221 */ /* 0x000fca0000000000 */
[----:B------:R-:W-:Y:S01]  /*71e0*/  @P6 FSEL R7, R7, R22, P3 ;  /* 0x0000001607076208 */ /* 0x000fe20001800000 */
[----:B------:R-:W-:-:S04]  /*71f0*/  IMAD R22, R0, 0x9, RZ ;  /* 0x0000000900167824 */ /* 0x000fc800078e02ff */
[----:B------:R-:W-:Y:S02]  /*7200*/  VIADD R22, R22, 0x5 ;  /* 0x0000000516167836 */ /* 0x000fe40000000000 */
[----:B------:R-:W-:-:S03]  /*7210*/  @!P0 FADD R9, R9, R7 ;  /* 0x0000000709098221 */ /* 0x000fc60000000000 */
[----:B------:R-:W-:Y:S01]  /*7220*/  ISETP.NE.U32.AND P6, PT, R3, R22, PT ;  /* 0x000000160300720c */ /* 0x000fe20003fc5070 */
[----:B------:R-:W-:-:S03]  /*7230*/  @!P1 FADD R11, R11, R9 ;  /* 0x000000090b0b9221 */ /* 0x000fc60000000000 */
[----:B------:R-:W-:Y:S01]  /*7240*/  ISETP.NE.AND.EX P6, PT, R26, RZ, PT, P6 ;  /* 0x000000ff1a00720c */ /* 0x000fe20003fc5360 */
[----:B------:R-:W-:Y:S01]  /*7250*/  @!P2 FADD R13, R13, R11 ;  /* 0x0000000b0d0da221 */ /* 0x000fe20000000000 */
[----:B------:R-:W-:Y:S02]  /*7260*/  P2R R40, PR, RZ, 0x10 ;  /* 0x00000010ff287803 */ /* 0x000fe40000000000 */
[----:B------:R-:W-:Y:S01]  /*7270*/  ISETP.NE.AND P4, PT, R12, R14, PT ;  /* 0x0000000e0c00720c */ /* 0x000fe20003f85270 */
[----:B------:R-:W-:-:S08]  /*7280*/  FADD R22, R15, R13 ;  /* 0x0000000d0f167221 */ /* 0x000fd00000000000 */
[----:B------:R-:W-:Y:S02]  /*7290*/  @P6 FSEL R15, R15, R22, P4 ;  /* 0x000000160f0f6208 */ /* 0x000fe40002000000 */
[----:B------:R-:W-:Y:S02]  /*72a0*/  ISETP.EQ.U32.AND P6, PT, R3, R50, PT ;  /* 0x000000320300720c */ /* 0x000fe40003fc2070 */
[----:B------:R-:W-:Y:S02]  /*72b0*/  ISETP.NE.AND P4, PT, R40, RZ, PT ;  /* 0x000000ff2800720c */ /* 0x000fe40003f85270 */
[----:B------:R-:W-:Y:S02]  /*72c0*/  ISETP.EQ.OR.EX P6, PT, R26, RZ, P3, P6 ;  /* 0x000000ff1a00720c */ /* 0x000fe40001fc2760 */
[----:B------:R-:W-:Y:S02]  /*72d0*/  ISETP.NE.AND P3, PT, R52, RZ, PT ;  /* 0x000000ff3400720c */ /* 0x000fe40003f65270 */
[----:B------:R-:W-:-:S02]  /*72e0*/  SEL R22, R51, RZ, P4 ;  /* 0x000000ff33167207 */ /* 0x000fc40002000000 */
[----:B------:R-:W-:Y:S02]  /*72f0*/  SEL R46, R23, RZ, P4 ;  /* 0x000000ff172e7207 */ /* 0x000fe40002000000 */
[----:B------:R-:W-:Y:S02]  /*7300*/  ISETP.NE.AND P4, PT, R45, RZ, PT ;  /* 0x000000ff2d00720c */ /* 0x000fe40003f85270 */
[----:B------:R-:W-:Y:S02]  /*7310*/  SEL R45, R25, RZ, P3 ;  /* 0x000000ff192d7207 */ /* 0x000fe40001800000 */
[----:B------:R-:W-:Y:S02]  /*7320*/  SEL R23, R24, RZ, P3 ;  /* 0x000000ff18177207 */ /* 0x000fe40001800000 */
[----:B------:R-:W-:Y:S01]  /*7330*/  IADD3 R45, P3, PT, R22, R45, RZ ;  /* 0x0000002d162d7210 */ /* 0x000fe20007f7e0ff */
[----:B------:R-:W-:Y:S04]  /*7340*/  LDS R24, [UR4+0x78] ;  /* 0x00007804ff187984 */ /* 0x000fe80008000800 */
[----:B------:R-:W-:-:S02]  /*7350*/  IMAD.X R46, R46, 0x1, R23, P3 ;  /* 0x000000012e2e7824 */ /* 0x000fc400018e0617 */
[----:B------:R-:W0:Y:S01]  /*7360*/  LDS.64 R22, [UR4+0x70] ;  /* 0x00007004ff167984 */ /* 0x000e220008000a00 */
[----:B------:R-:W-:Y:S02]  /*7370*/  SEL R51, RZ, 0x1, !P6 ;  /* 0x00000001ff337807 */ /* 0x000fe40007000000 */
[----:B------:R-:W-:-:S05]  /*7380*/  IADD3 R43, P6, PT, R45, R42, RZ ;  /* 0x0000002a2d2b7210 */ /* 0x000fca0007fde0ff */
[----:B------:R-:W-:Y:S02]  /*7390*/  IMAD.X R44, R46, 0x1, R44, P6 ;  /* 0x000000012e2c7824 */ /* 0x000fe400030e062c */
[----:B------:R-:W-:Y:S01]  /*73a0*/  IMAD.IADD R42, R51, 0x1, R42 ;  /* 0x00000001332a7824 */ /* 0x000fe200078e022a */
[----:B0-----:R-:W-:-:S05]  /*73b0*/  IADD3 R40, P6, PT, R22, R49, RZ ;  /* 0x0000003116287210 */ /* 0x001fca0007fde0ff */
[----:B------:R-:W-:Y:S01]  /*73c0*/  IMAD.X R25, R23, 0x1, R41, P6 ;  /* 0x0000000117197824 */ /* 0x000fe200030e0629 */
[----:B------:R-:W-:-:S04]  /*73d0*/  ISETP.NE.U32.AND P6, PT, R22, RZ, PT ;  /* 0x000000ff1600720c */ /* 0x000fc80003fc5070 */
[----:B------:R-:W-:-:S13]  /*73e0*/  ISETP.NE.AND.EX P6, PT, R23, RZ, PT, P6 ;  /* 0x000000ff1700720c */ /* 0x000fda0003fc5360 */
[----:B------:R-:W-:Y:S01]  /*73f0*/  @!P6 FADD R24, R47, R24 ;  /* 0x000000182f18e221 */ /* 0x000fe20000000000 */
[----:B------:R-:W-:-:S05]  /*7400*/  IADD3 R41, P6, PT, R45, R42, RZ ;  /* 0x0000002a2d297210 */ /* 0x000fca0007fde0ff */
[----:B------:R-:W-:Y:S01]  /*7410*/  IMAD.X R42, R46, 0x1, R39, P6 ;  /* 0x000000012e2a7824 */ /* 0x000fe200030e0627 */
        /* <DEDUP_REMOVED lines=10> */
[----:B------:R-:W-:Y:S02]  /*74c0*/  IADD3 R36, P6, PT, R45, R36, RZ ;  /* 0x000000242d247210 */ /* 0x000fe40007fde0ff */
[----:B------:R-:W-:-:S03]  /*74d0*/  ISETP.NE.AND P3, PT, R48, RZ, PT ;  /* 0x000000ff3000720c */ /* 0x000fc60003f65270 */
[----:B------:R-:W-:Y:S01]  /*74e0*/  IMAD.X R37, R46, 0x1, R37, P6 ;  /* 0x000000012e257824 */ /* 0x000fe200030e0625 */
[----:B------:R-:W-:-:S04]  /*74f0*/  ISETP.GE.U32.AND P6, PT, R40, 0x101, PT ;  /* 0x000001012800780c */ /* 0x000fc80003fc6070 */
[----:B------:R-:W-:Y:S01]  /*7500*/  ISETP.GE.AND.EX P6, PT, R25, RZ, PT, P6 ;  /* 0x000000ff1900720c */ /* 0x000fe20003fc6360 */
[----:B------:R-:W-:Y:S04]  /*7510*/  BSSY.RECONVERGENT B0, `(.L_x_1110) ;  /* 0x00000f6000007945 */ /* 0x000fe80003800200 */
[----:B------:R-:W-:-:S04]  /*7520*/  @!P3 FADD R17, R17, R15 ;  /* 0x0000000f1111b221 */ /* 0x000fc80000000000 */
[----:B------:R-:W-:-:S04]  /*7530*/  @!P4 FADD R19, R19, R17 ;  /* 0x000000111313c221 */ /* 0x000fc80000000000 */
[----:B------:R-:W-:Y:S05]  /*7540*/  @!P6 BRA `(.L_x_1111) ;  /* 0x0000000400dce947 */ /* 0x000fea0003800000 */
[----:B------:R-:W-:Y:S01]  /*7550*/  IMAD.MOV.U32 R23, RZ, RZ, 0x1 ;  /* 0x00000001ff177424 */ /* 0x000fe200078e00ff */
[----:B------:R-:W-:Y:S01]  /*7560*/  BAR.SYNC.DEFER_BLOCKING 0x0 ;  /* 0x0000000000007b1d */ /* 0x000fe20000010000 */
[----:B------:R-:W-:Y:S02]  /*7570*/  P2R R28, PR, RZ, 0x10 ;  /* 0x00000010ff1c7803 */ /* 0x000fe40000000000 */
[----:B------:R-:W-:Y:S01]  /*7580*/  IMAD R22, R0, 0x9, R23 ;  /* 0x0000000900167824 */ /* 0x000fe200078e0217 */
[----:B------:R-:W-:Y:S01]  /*7590*/  ISETP.NE.AND P4, PT, R4, R6, PT ;  /* 0x000000060400720c */ /* 0x000fe20003f85270 */
[----:B------:R-:W-:Y:S01]  /*75a0*/  IMAD.MOV.U32 R23, RZ, RZ, 0x9 ;  /* 0x00000009ff177424 */ /* 0x000fe200078e00ff */
[----:B------:R-:W-:Y:S01]  /*75b0*/  @P5 LEA R45, R45, UR4, 0x3 ;  /* 0x000000042d2d5c11 */ /* 0x000fe2000f8e18ff */
[----:B------:R-:W0:Y:S01]  /*75c0*/  LDCU.128 UR16, c[0x0][0x390] ;  /* 0x00007200ff1077ac */ /* 0x000e220008000c00 */
[----:B------:R-:W-:Y:S01]  /*75d0*/  ISETP.NE.U32.AND P6, PT, R3, R22, PT ;  /* 0x000000160300720c */ /* 0x000fe20003fc5070 */
[----:B------:R-:W-:Y:S01]  /*75e0*/  IMAD R22, R0, R23, 0x5 ;  /* 0x0000000500167424 */ /* 0x000fe200078e0217 */
[----:B------:R-:W-:Y:S01]  /*75f0*/  @P0 LEA R41, R41, UR4, 0x3 ;  /* 0x0000000429290c11 */ /* 0x000fe2000f8e18ff */
[----:B------:R-:W-:Y:S01]  /*7600*/  BSSY.RECONVERGENT B1, `(.L_x_1112) ;  /* 0x000006a000017945 */ /* 0x000fe20003800200 */
[----:B------:R-:W-:-:S02]  /*7610*/  ISETP.NE.AND.EX P6, PT, R26, RZ, !P4, P6 ;  /* 0x000000ff1a00720c */ /* 0x000fc400067c5360 */
[----:B------:R-:W-:Y:S02]  /*7620*/  ISETP.NE.AND P4, PT, R28, RZ, PT ;  /* 0x000000ff1c00720c */ /* 0x000fe40003f85270 */
[----:B------:R-:W-:Y:S02]  /*7630*/  @P1 LEA R38, R38, UR4, 0x3 ;  /* 0x0000000426261c11 */ /* 0x000fe4000f8e18ff */
[----:B------:R-:W-:Y:S02]  /*7640*/  @P2 LEA R2, R2, UR4, 0x3 ;  /* 0x0000000402022c11 */ /* 0x000fe4000f8e18ff */
[----:B------:R-:W-:Y:S01]  /*7650*/  @P3 LEA R32, R32, UR4, 0x3 ;  /* 0x0000000420203c11 */ /* 0x000fe2000f8e18ff */
[----:B------:R1:W-:Y:S04]  /*7660*/  @P5 STS.64 [R45], R20 ;  /* 0x000000142d005388 */ /* 0x0003e80000000a00 */
[----:B------:R-:W-:-:S02]  /*7670*/  @!P6 LEA R43, R43, UR4, 0x3 ;  /* 0x000000042b2bec11 */ /* 0x000fc4000f8e18ff */
[----:B------:R-:W-:Y:S01]  /*7680*/  ISETP.NE.U32.AND P5, PT, R3, R22, PT ;  /* 0x000000160300720c */ /* 0x000fe20003fa5070 */
[----:B------:R-:W-:Y:S01]  /*7690*/  IMAD R22, R0, R23, 0x8 ;  /* 0x0000000800167424 */ /* 0x000fe200078e0217 */
[----:B------:R-:W-:Y:S01]  /*76a0*/  @P4 LEA R34, R34, UR4, 0x3 ;  /* 0x0000000422224c11 */ /* 0x000fe2000f8e18ff */
[----:B------:R1:W-:Y:S01]  /*76b0*/  @!P6 STS.64 [R43], R4 ;  /* 0x000000042b00e388 */ /* 0x0003e20000000a00 */
[----:B------:R-:W-:-:S03]  /*76c0*/  ISETP.NE.AND P6, PT, R12, R14, PT ;  /* 0x0000000e0c00720c */ /* 0x000fc60003fc5270 */
[----:B------:R1:W-:Y:S01]  /*76d0*/  @P0 STS.64 [R41], R6 ;  /* 0x0000000629000388 */ /* 0x0003e20000000a00 */
[----:B------:R-:W-:Y:S02]  /*76e0*/  ISETP.NE.AND.EX P5, PT, R26, RZ, !P6, P5 ;  /* 0x000000ff1a00720c */ /* 0x000fe400077a5350 */
[----:B------:R-:W-:Y:S01]  /*76f0*/  ISETP.NE.U32.AND P0, PT, R3, R22, PT ;  /* 0x000000160300720c */ /* 0x000fe20003f05070 */
[----:B------:R1:W-:Y:S01]  /*7700*/  @P1 STS.64 [R38], R8 ;  /* 0x0000000826001388 */ /* 0x0003e20000000a00 */
[----:B------:R-:W-:-:S03]  /*7710*/  ISETP.NE.AND P6, PT, R18, R27, PT ;  /* 0x0000001b1200720c */ /* 0x000fc60003fc5270 */
[----:B------:R1:W-:Y:S01]  /*7720*/  @P2 STS.64 [R2], R10 ;  /* 0x0000000a02002388 */ /* 0x0003e20000000a00 */
[----:B------:R-:W-:-:S05]  /*7730*/  ISETP.NE.AND.EX P0, PT, R26, RZ, !P6, P0 ;  /* 0x000000ff1a00720c */ /* 0x000fca0007705300 */
[----:B------:R-:W-:-:S05]  /*7740*/  @!P5 LEA R30, R30, UR4, 0x3 ;  /* 0x000000041e1edc11 */ /* 0x000fca000f8e18ff */
[----:B------:R1:W-:Y:S03]  /*7750*/  @!P5 STS.64 [R30], R12 ;  /* 0x0000000c1e00d388 */ /* 0x0003e60000000a00 */
[----:B------:R-:W-:Y:S01]  /*7760*/  @!P0 LEA R36, R36, UR4, 0x3 ;  /* 0x0000000424248c11 */ /* 0x000fe2000f8e18ff */
[----:B------:R1:W-:Y:S04]  /*7770*/  @P3 STS.64 [R32], R14 ;  /* 0x0000000e20003388 */ /* 0x0003e80000000a00 */
[----:B------:R1:W-:Y:S04]  /*7780*/  @P4 STS.64 [R34], R16 ;  /* 0x0000001022004388 */ /* 0x0003e80000000a00 */
[----:B------:R1:W-:Y:S01]  /*7790*/  @!P0 STS.64 [R36], R18 ;  /* 0x0000001224008388 */ /* 0x0003e20000000a00 */
[----:B------:R-:W-:Y:S01]  /*77a0*/  BAR.SYNC.DEFER_BLOCKING 0x0 ;  /* 0x0000000000007b1d */ /* 0x000fe20000010000 */
[----:B------:R-:W-:-:S04]  /*77b0*/  ISETP.GT.U32.AND P0, PT, R40, R0, PT ;  /* 0x000000002800720c */ /* 0x000fc80003f04070 */
[----:B------:R-:W-:-:S13]  /*77c0*/  ISETP.GT.U32.AND.EX P0, PT, R25, RZ, PT, P0 ;  /* 0x000000ff1900720c */ /* 0x000fda0003f04100 */
[----:B01----:R-:W-:Y:S05]  /*77d0*/  @!P0 BRA `(.L_x_1113) ;  /* 0x0000000400308947 */ /* 0x003fea0003800000 */
[----:B------:R-:W-:Y:S01]  /*77e0*/  IMAD.MOV.U32 R21, RZ, RZ, R0 ;  /* 0x000000ffff157224 */ /* 0x000fe200078e0000 */
[----:B------:R-:W-:Y:S01]  /*77f0*/  BSSY.RECONVERGENT B2, `(.L_x_1114) ;  /* 0x000002b000027945 */ /* 0x000fe20003800200 */
[----:B------:R-:W-:-:S03]  /*7800*/  IMAD.MOV.U32 R20, RZ, RZ, RZ ;  /* 0x000000ffff147224 */ /* 0x000fc600078e00ff */
        /* <DEDUP_REMOVED lines=9> */
[----:B------:R-:W-:Y:S05]  /*78a0*/  @!P1 BRA `(.L_x_1115) ;  /* 0x00000000007c9947 */ /* 0x000fea0003800000 */
        /* <DEDUP_REMOVED lines=14> */
.L_x_1116:
        /* <DEDUP_REMOVED lines=17> */
.L_x_1115:
[----:B------:R-:W-:Y:S05]  /*7aa0*/  BSYNC.RECONVERGENT B2 ;  /* 0x0000000000027941 */ /* 0x000fea0003800200 */
.L_x_1114:
[----:B------:R-:W-:Y:S05]  /*7ab0*/  @!P0 BRA `(.L_x_1113) ;  /* 0x0000000000788947 */ /* 0x000fea0003800000 */
.L_x_1117:
        /* <DEDUP_REMOVED lines=30> */
.L_x_1113:
[----:B------:R-:W-:Y:S05]  /*7ca0*/  BSYNC.RECONVERGENT B1 ;  /* 0x0000000000017941 */ /* 0x000fea0003800200 */
.L_x_1112:
[----:B------:R-:W-:Y:S05]  /*7cb0*/  BRA `(.L_x_1118) ;  /* 0x0000000400ec7947 */ /* 0x000fea0003800000 */
.L_x_1111:
[----:B------:R-:W-:Y:S01]  /*7cc0*/  IMAD.MOV.U32 R49, RZ, RZ, 0x9 ;  /* 0x00000009ff317424 */ /* 0x000fe200078e00ff */
[----:B------:R-:W-:Y:S03]  /*7cd0*/  BSSY.RECONVERGENT B1, `(.L_x_1119) ;  /* 0x000000e000017945 */ /* 0x000fe60003800200 */
[CC--:B------:R-:W-:Y:S02]  /*7ce0*/  IMAD R22, R0.reuse, R49.reuse, 0x1 ;  /* 0x0000000100167424 */ /* 0x0c0fe400078e0231 */
[----:B------:R-:W-:-:S03]  /*7cf0*/  IMAD R48, R0, R49, 0x5 ;  /* 0x0000000500307424 */ /* 0x000fc600078e0231 */
[----:B------:R-:W-:Y:S01]  /*7d00*/  ISETP.NE.U32.AND P6, PT, R3, R22, PT ;  /* 0x000000160300720c */ /* 0x000fe20003fc5070 */
[----:B------:R-:W-:-:S12]  /*7d10*/  @!P5 BRA `(.L_x_1120) ;  /* 0x000000000024d947 */ /* 0x000fd80003800000 */
[----:B------:R-:W0:Y:S01]  /*7d20*/  LDCU.128 UR12, c[0x0][0x390] ;  /* 0x00007200ff0c77ac */ /* 0x000e220008000c00 */
[C---:B------:R-:W-:Y:S01]  /*7d30*/  IMAD.SHL.U32 R28, R45.reuse, 0x4, RZ ;  /* 0x000000042d1c7824 */ /* 0x040fe200078e00ff */
[----:B------:R-:W-:-:S04]  /*7d40*/  SHF.L.U64.HI R45, R45, 0x2, R46 ;  /* 0x000000022d2d7819 */ /* 0x000fc8000001022e */
[----:B0-----:R-:W-:-:S04]  /*7d50*/  IADD3 R22, P5, PT, R28, UR12, RZ ;  /* 0x0000000c1c167c10 */ /* 0x001fc8000ffbe0ff */
[----:B------:R-:W-:Y:S02]  /*7d60*/  IADD3.X R23, PT, PT, R45, UR13, RZ, P5, !PT ;  /* 0x0000000d2d177c10 */ /* 0x000fe4000affe4ff */
[----:B------:R-:W-:-:S03]  /*7d70*/  IADD3 R28, P5, PT, R28, UR14, RZ ;  /* 0x0000000e1c1c7c10 */ /* 0x000fc6000ffbe0ff */
[----:B------:R0:W-:Y:S01]  /*7d80*/  STG.E desc[UR8][R22.64], R20 ;  /* 0x0000001416007986 */ /* 0x0001e2000c101908 */
[----:B------:R-:W-:-:S05]  /*7d90*/  IADD3.X R29, PT, PT, R45, UR15, RZ, P5, !PT ;  /* 0x0000000f2d1d7c10 */ /* 0x000fca000affe4ff */
[----:B------:R0:W-:Y:S04]  /*7da0*/  STG.E desc[UR8][R28.64], R21 ;  /* 0x000000151c007986 */ /* 0x0001e8000c101908 */
.L_x_1120:
[----:B------:R-:W-:Y:S05]  /*7db0*/  BSYNC.RECONVERGENT B1 ;  /* 0x0000000000017941 */ /* 0x000fea0003800200 */
.L_x_1119:
[----:B------:R-:W-:Y:S01]  /*7dc0*/  ISETP.NE.AND P5, PT, R4, R6, PT ;  /* 0x000000060400720c */ /* 0x000fe20003fa5270 */
[----:B------:R-:W-:Y:S01]  /*7dd0*/  BSSY.RECONVERGENT B1, `(.L_x_1121) ;  /* 0x0000011000017945 */ /* 0x000fe20003800200 */
[----:B------:R-:W-:Y:S01]  /*7de0*/  ISETP.NE.AND.EX P6, PT, R26, RZ, PT, P6 ;  /* 0x000000ff1a00720c */ /* 0x000fe20003fc5360 */
[----:B0-----:R-:W-:Y:S01]  /*7df0*/  IMAD R28, R0, R49, 0x8 ;  /* 0x00000008001c7424 */ /* 0x001fe200078e0231 */
[----:B------:R-:W-:Y:S02]  /*7e00*/  P2R R20, PR, RZ, 0x1 ;  /* 0x00000001ff147803 */ /* 0x000fe40000000000 */
[----:B------:R-:W-:-:S04]  /*7e10*/  ISETP.NE.U32.AND P0, PT, R3, R48, PT ;  /* 0x000000300300720c */ /* 0x000fc80003f05070 */
[----:B------:R-:W-:Y:S02]  /*7e20*/  P2R R21, PR, RZ, 0x1 ;  /* 0x00000001ff157803 */ /* 0x000fe40000000000 */
[----:B------:R-:W-:-:S03]  /*7e30*/  ISETP.NE.AND P0, PT, R20, RZ, PT ;  /* 0x000000ff1400720c */ /* 0x000fc60003f05270 */
[----:B------:R-:W-:Y:S10]  /*7e40*/  @!P5 BRA P6, `(.L_x_1122) ;  /* 0x000000000024d947 */ /* 0x000ff40003000000 */
        /* <DEDUP_REMOVED lines=9> */
.L_x_1122:
[----:B------:R-:W-:Y:S05]  /*7ee0*/  BSYNC.RECONVERGENT B1 ;  /* 0x0000000000017941 */ /* 0x000fea0003800200 */
.L_x_1121:
[----:B------:R-:W-:Y:S01]  /*7ef0*/  BSSY.RECONVERGENT B1, `(.L_x_1123) ;  /* 0x000000c000017945 */ /* 0x000fe20003800200 */
[----:B------:R-:W-:-:S03]  /*7f00*/  ISETP.NE.U32.AND P5, PT, R3, R28, PT ;  /* 0x0000001c0300720c */ /* 0x000fc60003fa5070 */
[----:B------:R-:W-:Y:S10]  /*7f10*/  @!P0 BRA `(.L_x_1124) ;  /* 0x0000000000248947 */ /* 0x000ff40003800000 */
[----:B------:R-:W1:Y:S01]  /*7f20*/  LDCU.128 UR12, c[0x0][0x390] ;  /* 0x00007200ff0c77ac */ /* 0x000e620008000c00 */
[C---:B0-----:R-:W-:Y:S01]  /*7f30*/  IMAD.SHL.U32 R20, R41.reuse, 0x4, RZ ;  /* 0x0000000429147824 */ /* 0x041fe200078e00ff */
[----:B------:R-:W-:-:S04]  /*7f40*/  SHF.L.U64.HI R42, R41, 0x2, R42 ;  /* 0x00000002292a7819 */ /* 0x000fc8000001022a */
[----:B-1----:R-:W-:-:S04]  /*7f50*/  IADD3 R4, P0, PT, R20, UR12, RZ ;  /* 0x0000000c14047c10 */ /* 0x002fc8000ff1e0ff */
[----:B------:R-:W-:Y:S02]  /*7f60*/  IADD3.X R5, PT, PT, R42, UR13, RZ, P0, !PT ;  /* 0x0000000d2a057c10 */ /* 0x000fe400087fe4ff */
[----:B------:R-:W-:-:S03]  /*7f70*/  IADD3 R20, P0, PT, R20, UR14, RZ ;  /* 0x0000000e14147c10 */ /* 0x000fc6000ff1e0ff */
[----:B------:R1:W-:Y:S01]  /*7f80*/  STG.E desc[UR8][R4.64], R6 ;  /* 0x0000000604007986 */ /* 0x0003e2000c101908 */
[----:B------:R-:W-:-:S05]  /*7f90*/  IADD3.X R21, PT, PT, R42, UR15, RZ, P0, !PT ;  /* 0x0000000f2a157c10 */ /* 0x000fca00087fe4ff */
[----:B------:R1:W-:Y:S04]  /*7fa0*/  STG.E desc[UR8][R20.64], R7 ;  /* 0x0000000714007986 */ /* 0x0003e8000c101908 */
.L_x_1124:
[----:B------:R-:W-:Y:S05]  /*7fb0*/  BSYNC.RECONVERGENT B1 ;  /* 0x0000000000017941 */ /* 0x000fea0003800200 */
.L_x_1123:
[----:B------:R-:W-:Y:S04]  /*7fc0*/  BSSY.RECONVERGENT B1, `(.L_x_1125) ;  /* 0x000000b000017945 */ /* 0x000fe80003800200 */
[----:B------:R-:W-:Y:S05]  /*7fd0*/  @!P1 BRA `(.L_x_1126) ;  /* 0x0000000000249947 */ /* 0x000fea0003800000 */
[----:B------:R-:W0:Y:S01]  /*7fe0*/  LDCU.128 UR12, c[0x0][0x390] ;  /* 0x00007200ff0c77ac */ /* 0x000e220008000c00 */
[C---:B-1----:R-:W-:Y:S01]  /*7ff0*/  IMAD.SHL.U32 R6, R38.reuse, 0x4, RZ ;  /* 0x0000000426067824 */ /* 0x042fe200078e00ff */
[----:B------:R-:W-:-:S04]  /*8000*/  SHF.L.U64.HI R39, R38, 0x2, R39 ;  /* 0x0000000226277819 */ /* 0x000fc80000010227 */
[C---:B0-----:R-:W-:Y:S02]  /*8010*/  IADD3 R4, P0, PT, R6.reuse, UR12, RZ ;  /* 0x0000000c06047c10 */ /* 0x041fe4000ff1e0ff */
[----:B------:R-:W-:Y:S02]  /*8020*/  IADD3 R6, P1, PT, R6, UR14, RZ ;  /* 0x0000000e06067c10 */ /* 0x000fe4000ff3e0ff */
[C---:B------:R-:W-:Y:S02]  /*8030*/  IADD3.X R5, PT, PT, R39.reuse, UR13, RZ, P0, !PT ;  /* 0x0000000d27057c10 */ /* 0x040fe400087fe4ff */
[----:B------:R-:W-:-:S03]  /*8040*/  IADD3.X R7, PT, PT, R39, UR15, RZ, P1, !PT ;  /* 0x0000000f27077c10 */ /* 0x000fc60008ffe4ff */
[----:B------:R2:W-:Y:S04]  /*8050*/  STG.E desc[UR8][R4.64], R8 ;  /* 0x0000000804007986 */ /* 0x0005e8000c101908 */
[----:B------:R2:W-:Y:S02]  /*8060*/  STG.E desc[UR8][R6.64], R9 ;  /* 0x0000000906007986 */ /* 0x0005e4000c101908 */
.L_x_1126:
[----:B------:R-:W-:Y:S05]  /*8070*/  BSYNC.RECONVERGENT B1 ;  /* 0x0000000000017941 */ /* 0x000fea0003800200 */
.L_x_1125:
[----:B------:R-:W-:Y:S01]  /*8080*/  ISETP.NE.U32.AND P6, PT, R3, R48, PT ;  /* 0x000000300300720c */ /* 0x000fe20003fc5070 */
[----:B------:R-:W-:Y:S01]  /*8090*/  BSSY.RECONVERGENT B1, `(.L_x_1127) ;  /* 0x000000f000017945 */ /* 0x000fe20003800200 */
[----:B------:R-:W-:Y:S02]  /*80a0*/  ISETP.NE.AND P1, PT, R12, R14, PT ;  /* 0x0000000e0c00720c */ /* 0x000fe40003f25270 */
[----:B------:R-:W-:Y:S02]  /*80b0*/  ISETP.NE.AND P0, PT, R18, R27, PT ;  /* 0x0000001b1200720c */ /* 0x000fe40003f05270 */
[C---:B------:R-:W-:Y:S02]  /*80c0*/  ISETP.NE.AND.EX P6, PT, R26.reuse, RZ, PT, P6 ;  /* 0x000000ff1a00720c */ /* 0x040fe40003fc5360 */
[----:B------:R-:W-:Y:S01]  /*80d0*/  ISETP.NE.AND.EX P5, PT, R26, RZ, PT, P5 ;  /* 0x000000ff1a00720c */ /* 0x000fe20003fa5350 */
[----:B------:R-:W-:-:S12]  /*80e0*/  @!P2 BRA `(.L_x_1128) ;  /* 0x000000000024a947 */ /* 0x000fd80003800000 */
[----:B------:R-:W0:Y:S01]  /*80f0*/  LDCU.128 UR12, c[0x0][0x390] ;  /* 0x00007200ff0c77ac */ /* 0x000e220008000c00 */
[C---:B-12---:R-:W-:Y:S01]  /*8100*/  IMAD.SHL.U32 R6, R2.reuse, 0x4, RZ ;  /* 0x0000000402067824 */ /* 0x046fe200078e00ff */
[----:B------:R-:W-:-:S04]  /*8110*/  SHF.L.U64.HI R47, R2, 0x2, R47 ;  /* 0x00000002022f7819 */ /* 0x000fc8000001022f */
[----:B0-----:R-:W-:-:S04]  /*8120*/  IADD3 R4, P2, PT, R6, UR12, RZ ;  /* 0x0000000c06047c10 */ /* 0x001fc8000ff5e0ff */
[----:B------:R-:W-:Y:S02]  /*8130*/  IADD3.X R5, PT, PT, R47, UR13, RZ, P2, !PT ;  /* 0x0000000d2f057c10 */ /* 0x000fe400097fe4ff */
[----:B------:R-:W-:-:S03]  /*8140*/  IADD3 R6, P2, PT, R6, UR14, RZ ;  /* 0x0000000e06067c10 */ /* 0x000fc6000ff5e0ff */
[----:B------:R3:W-:Y:S01]  /*8150*/  STG.E desc[UR8][R4.64], R10 ;  /* 0x0000000a04007986 */ /* 0x0007e2000c101908 */
[----:B------:R-:W-:-:S05]  /*8160*/  IADD3.X R7, PT, PT, R47, UR15, RZ, P2, !PT ;  /* 0x0000000f2f077c10 */ /* 0x000fca00097fe4ff */
[----:B------:R3:W-:Y:S04]  /*8170*/  STG.E desc[UR8][R6.64], R11 ;  /* 0x0000000b06007986 */ /* 0x0007e8000c101908 */
.L_x_1128:
[----:B------:R-:W-:Y:S05]  /*8180*/  BSYNC.RECONVERGENT B1 ;  /* 0x0000000000017941 */ /* 0x000fea0003800200 */
.L_x_1127:
[----:B------:R-:W-:Y:S04]  /*8190*/  BSSY.RECONVERGENT B1, `(.L_x_1129) ;  /* 0x000000b000017945 */ /* 0x000fe80003800200 */
[----:B------:R-:W-:Y:S05]  /*81a0*/  @!P1 BRA P6, `(.L_x_1130) ;  /* 0x0000000000249947 */ /* 0x000fea0003000000 */
[----:B------:R-:W0:Y:S01]  /*81b0*/  LDCU.128 UR12, c[0x0][0x390] ;  /* 0x00007200ff0c77ac */ /* 0x000e220008000c00 */
[C---:B-123--:R-:W-:Y:S01]  /*81c0*/  IMAD.SHL.U32 R6, R30.reuse, 0x4, RZ ;  /* 0x000000041e067824 */ /* 0x04efe200078e00ff */
[----:B------:R-:W-:-:S04]  /*81d0*/  SHF.L.U64.HI R31, R30, 0x2, R31 ;  /* 0x000000021e1f7819 */ /* 0x000fc8000001021f */
[C---:B0-----:R-:W-:Y:S02]  /*81e0*/  IADD3 R4, P1, PT, R6.reuse, UR12, RZ ;  /* 0x0000000c06047c10 */ /* 0x041fe4000ff3e0ff */
[----:B------:R-:W-:Y:S02]  /*81f0*/  IADD3 R6, P2, PT, R6, UR14, RZ ;  /* 0x0000000e06067c10 */ /* 0x000fe4000ff5e0ff */
[C---:B------:R-:W-:Y:S02]  /*8200*/  IADD3.X R5, PT, PT, R31.reuse, UR13, RZ, P1, !PT ;  /* 0x0000000d1f057c10 */ /* 0x040fe40008ffe4ff */
[----:B------:R-:W-:-:S03]  /*8210*/  IADD3.X R7, PT, PT, R31, UR15, RZ, P2, !PT ;  /* 0x0000000f1f077c10 */ /* 0x000fc600097fe4ff */
[----:B------:R4:W-:Y:S04]  /*8220*/  STG.E desc[UR8][R4.64], R12 ;  /* 0x0000000c04007986 */ /* 0x0009e8000c101908 */
[----:B------:R4:W-:Y:S02]  /*8230*/  STG.E desc[UR8][R6.64], R13 ;  /* 0x0000000d06007986 */ /* 0x0009e4000c101908 */
.L_x_1130:
[----:B------:R-:W-:Y:S05]  /*8240*/  BSYNC.RECONVERGENT B1 ;  /* 0x0000000000017941 */ /* 0x000fea0003800200 */
.L_x_1129:
[----:B------:R-:W-:Y:S04]  /*8250*/  BSSY.RECONVERGENT B1, `(.L_x_1131) ;  /* 0x000000b000017945 */ /* 0x000fe80003800200 */
[----:B------:R-:W-:Y:S05]  /*8260*/  @!P3 BRA `(.L_x_1132) ;  /* 0x000000000024b947 */ /* 0x000fea0003800000 */
[----:B------:R-:W0:Y:S01]  /*8270*/  LDCU.128 UR12, c[0x0][0x390] ;  /* 0x00007200ff0c77ac */ /* 0x000e220008000c00 */
[C---:B-1234-:R-:W-:Y:S01]  /*8280*/  IMAD.SHL.U32 R6, R32.reuse, 0x4, RZ ;  /* 0x0000000420067824 */ /* 0x05efe200078e00ff */
[----:B------:R-:W-:-:S04]  /*8290*/  SHF.L.U64.HI R33, R32, 0x2, R33 ;  /* 0x0000000220217819 */ /* 0x000fc80000010221 */
[C---:B0-----:R-:W-:Y:S02]  /*82a0*/  IADD3 R4, P1, PT, R6.reuse, UR12, RZ ;  /* 0x0000000c06047c10 */ /* 0x041fe4000ff3e0ff */
[----:B------:R-:W-:Y:S02]  /*82b0*/  IADD3 R6, P2, PT, R6, UR14, RZ ;  /* 0x0000000e06067c10 */ /* 0x000fe4000ff5e0ff */
[C---:B------:R-:W-:Y:S02]  /*82c0*/  IADD3.X R5, PT, PT, R33.reuse, UR13, RZ, P1, !PT ;  /* 0x0000000d21057c10 */ /* 0x040fe40008ffe4ff */
[----:B------:R-:W-:-:S03]  /*82d0*/  IADD3.X R7, PT, PT, R33, UR15, RZ, P2, !PT ;  /* 0x0000000f21077c10 */ /* 0x000fc600097fe4ff */
[----:B------:R0:W-:Y:S04]  /*82e0*/  STG.E desc[UR8][R4.64], R14 ;  /* 0x0000000e04007986 */ /* 0x0001e8000c101908 */
[----:B------:R0:W-:Y:S02]  /*82f0*/  STG.E desc[UR8][R6.64], R15 ;  /* 0x0000000f06007986 */ /* 0x0001e4000c101908 */
.L_x_1132:
[----:B------:R-:W-:Y:S05]  /*8300*/  BSYNC.RECONVERGENT B1 ;  /* 0x0000000000017941 */ /* 0x000fea0003800200 */
.L_x_1131:
[----:B------:R-:W-:Y:S04]  /*8310*/  BSSY.RECONVERGENT B1, `(.L_x_1133) ;  /* 0x000000b000017945 */ /* 0x000fe80003800200 */
[----:B------:R-:W-:Y:S05]  /*8320*/  @!P4 BRA `(.L_x_1134) ;  /* 0x000000000024c947 */ /* 0x000fea0003800000 */
[----:B------:R-:W5:Y:S01]  /*8330*/  LDCU.128 UR12, c[0x0][0x390] ;  /* 0x00007200ff0c77ac */ /* 0x000f620008000c00 */
[C---:B01234-:R-:W-:Y:S01]  /*8340*/  IMAD.SHL.U32 R6, R34.reuse, 0x4, RZ ;  /* 0x0000000422067824 */ /* 0x05ffe200078e00ff */
[----:B------:R-:W-:-:S04]  /*8350*/  SHF.L.U64.HI R35, R34, 0x2, R35 ;  /* 0x0000000222237819 */ /* 0x000fc80000010223 */
[C---:B-----5:R-:W-:Y:S02]  /*8360*/  IADD3 R4, P1, PT, R6.reuse, UR12, RZ ;  /* 0x0000000c06047c10 */ /* 0x060fe4000ff3e0ff */
[----:B------:R-:W-:Y:S02]  /*8370*/  IADD3 R6, P2, PT, R6, UR14, RZ ;  /* 0x0000000e06067c10 */ /* 0x000fe4000ff5e0ff */
[C---:B------:R-:W-:Y:S02]  /*8380*/  IADD3.X R5, PT, PT, R35.reuse, UR13, RZ, P1, !PT ;  /* 0x0000000d23057c10 */ /* 0x040fe40008ffe4ff */
[----:B------:R-:W-:-:S03]  /*8390*/  IADD3.X R7, PT, PT, R35, UR15, RZ, P2, !PT ;  /* 0x0000000f23077c10 */ /* 0x000fc600097fe4ff */
[----:B------:R0:W-:Y:S04]  /*83a0*/  STG.E desc[UR8][R4.64], R16 ;  /* 0x0000001004007986 */ /* 0x0001e8000c101908 */
[----:B------:R0:W-:Y:S02]  /*83b0*/  STG.E desc[UR8][R6.64], R17 ;  /* 0x0000001106007986 */ /* 0x0001e4000c101908 */
.L_x_1134:
[----:B------:R-:W-:Y:S05]  /*83c0*/  BSYNC.RECONVERGENT B1 ;  /* 0x0000000000017941 */ /* 0x000fea0003800200 */
.L_x_1133:
[----:B------:R-:W-:Y:S05]  /*83d0*/  @!P0 BRA P5, `(.L_x_1118) ;  /* 0x0000000000248947 */ /* 0x000fea0002800000 */
        /* <DEDUP_REMOVED lines=9> */
.L_x_1118:
[----:B------:R-:W-:Y:S05]  /*8470*/  BSYNC.RECONVERGENT B0 ;  /* 0x0000000000007941 */ /* 0x000fea0003800200 */
.L_x_1110:
[----:B------:R-:W-:-:S13]  /*8480*/  ISETP.NE.AND P0, PT, R0, 0xff, PT ;  /* 0x000000ff0000780c */ /* 0x000fda0003f05270 */
[----:B------:R-:W-:Y:S05]  /*8490*/  @P0 EXIT ;  /* 0x000000000000094d */ /* 0x000fea0003800000 */
[----:B01234-:R-:W0:Y:S01]  /*84a0*/  LDC.64 R4, c[0x0][0x3a0] ;  /* 0x0000e800ff047b82 */ /* 0x01fe220000000a00 */
[----:B------:R-:W-:-:S04]  /*84b0*/  ISETP.NE.U32.AND P0, PT, R3, 0x900, PT ;  /* 0x000009000300780c */ /* 0x000fc80003f05070 */
[----:B------:R-:W-:-:S13]  /*84c0*/  ISETP.NE.AND.EX P0, PT, R26, RZ, PT, P0 ;  /* 0x000000ff1a00720c */ /* 0x000fda0003f05300 */
[----:B------:R-:W-:Y:S05]  /*84d0*/  @P0 BRA `(.L_x_1135) ;  /* 0x00000000002c0947 */ /* 0x000fea0003800000 */
[----:B------:R-:W1:Y:S01]  /*84e0*/  LDCU.128 UR4, c[0x0][0x390] ;  /* 0x00007200ff0477ac */ /* 0x000e620008000c00 */
[C---:B------:R-:W-:Y:S01]  /*84f0*/  IMAD.SHL.U32 R6, R40.reuse, 0x4, RZ ;  /* 0x0000000428067824 */ /* 0x040fe200078e00ff */
[----:B------:R-:W-:-:S04]  /*8500*/  SHF.L.U64.HI R0, R40, 0x2, R25 ;  /* 0x0000000228007819 */ /* 0x000fc80000010219 */
[C---:B-1----:R-:W-:Y:S02]  /*8510*/  IADD3 R2, P0, PT, R6.reuse, UR4, RZ ;  /* 0x0000000406027c10 */ /* 0x042fe4000ff1e0ff */
[----:B------:R-:W-:Y:S02]  /*8520*/  IADD3 R6, P1, PT, R6, UR6, RZ ;  /* 0x0000000606067c10 */ /* 0x000fe4000ff3e0ff */
[C---:B------:R-:W-:Y:S02]  /*8530*/  IADD3.X R3, PT, PT, R0.reuse, UR5, RZ, P0, !PT ;  /* 0x0000000500037c10 */ /* 0x040fe400087fe4ff */
[----:B------:R-:W-:Y:S02]  /*8540*/  IADD3.X R7, PT, PT, R0, UR7, RZ, P1, !PT ;  /* 0x0000000700077c10 */ /* 0x000fe40008ffe4ff */
[----:B------:R-:W-:Y:S01]  /*8550*/  IADD3 R40, P0, PT, R40, 0x1, RZ ;  /* 0x0000000128287810 */ /* 0x000fe20007f1e0ff */
[----:B------:R1:W-:Y:S04]  /*8560*/  STG.E desc[UR8][R2.64], R27 ;  /* 0x0000001b02007986 */ /* 0x0003e8000c101908 */
[----:B------:R1:W-:Y:S01]  /*8570*/  STG.E desc[UR8][R6.64], R24 ;  /* 0x0000001806007986 */ /* 0x0003e2000c101908 */
[----:B------:R-:W-:-:S07]  /*8580*/  IMAD.X R25, RZ, RZ, R25, P0 ;  /* 0x000000ffff197224 */ /* 0x000fce00000e0619 */
.L_x_1135:
[----:B------:R-:W-:-:S05]  /*8590*/  IMAD.MOV.U32 R41, RZ, RZ, R25 ;  /* 0x000000ffff297224 */ /* 0x000fca00078e0019 */
[----:B0-----:R-:W-:Y:S01]  /*85a0*/  STG.E.64 desc[UR8][R4.64], R40 ;  /* 0x0000002804007986 */ /* 0x001fe2000c101b08 */
[----:B------:R-:W-:Y:S05]  /*85b0*/  EXIT ;  /* 0x000000000000794d */ /* 0x000fea0003800000 */
.L_x_1109:
[----:B------:R-:W0:Y:S08]  /*85c0*/  LDC.64 R4, c[0x0][0x380] ;  /* 0x0000e000ff047b82 */ /* 0x000e300000000a00 */
[----:B------:R-:W1:Y:S01]  /*85d0*/  LDC.64 R8, c[0x0][0x388] ;  /* 0x0000e200ff087b82 */ /* 0x000e620000000a00 */
[----:B0-----:R-:W-:-:S05]  /*85e0*/  IMAD.WIDE.U32 R4, R0, 0x2400, R4 ;  /* 0x0000240000047825 */ /* 0x001fca00078e0004 */
[----:B------:R-:W2:Y:S01]  /*85f0*/  LDG.E.CONSTANT R10, desc[UR8][R4.64] ;  /* 0x00000008040a7981 */ /* 0x000ea2000c1e9900 */
[----:B-1----:R-:W-:-:S05]  /*8600*/  IMAD.WIDE.U32 R8, R0, 0x2400, R8 ;  /* 0x0000240000087825 */ /* 0x002fca00078e0008 */
[----:B------:R0:W3:Y:S01]  /*8610*/  LDG.E.CONSTANT R23, desc[UR8][R8.64] ;  /* 0x0000000808177981 */ /* 0x0000e2000c1e9900 */
[----:B------:R-:W1:Y:S02]  /*8620*/  S2R R42, SR_TID.X ;  /* 0x00000000002a7919 */ /* 0x000e640000002100 */
[C---:B-1----:R-:W-:Y:S02]  /*8630*/  LOP3.LUT R2, R42.reuse, 0x1f, RZ, 0xc0, !PT ;  /* 0x0000001f2a027812 */ /* 0x042fe400078ec0ff */
[----:B------:R-:W-:-:S05]  /*8640*/  LOP3.LUT R7, R42, 0x3e0, RZ, 0xc0, !PT ;  /* 0x000003e02a077812 */ /* 0x000fca00078ec0ff */
[----:B------:R-:W-:-:S04]  /*8650*/  IMAD R12, R7, 0x9, R2 ;  /* 0x00000009070c7824 */ /* 0x000fc800078e0202 */
[C---:B------:R-:W-:Y:S02]  /*8660*/  VIADD R2, R12.reuse, 0x20 ;  /* 0x000000200c027836 */ /* 0x040fe40000000000 */
[C---:B------:R-:W-:Y:S02]  /*8670*/  VIADD R6, R12.reuse, 0x40 ;  /* 0x000000400c067836 */ /* 0x040fe40000000000 */
[----:B------:R-:W-:Y:S01]  /*8680*/  IMAD.SHL.U32 R7, R12, 0x4, RZ ;  /* 0x000000040c077824 */ /* 0x000fe200078e00ff */
[-C--:B------:R-:W-:Y:S01]  /*8690*/  ISETP.GE.U32.AND P5, PT, R2, R3.reuse, PT ;  /* 0x000000030200720c */ /* 0x080fe20003fa6070 */
[----:B------:R-:W-:Y:S01]  /*86a0*/  VIADD R2, R12, 0x60 ;  /* 0x000000600c027836 */ /* 0x000fe20000000000 */
[----:B------:R-:W-:Y:S01]  /*86b0*/  ISETP.GE.U32.AND P0, PT, R6, R3, PT ;  /* 0x000000030600720c */ /* 0x000fe20003f06070 */
[----:B------:R-:W-:Y:S01]  /*86c0*/  VIADD R14, R12, 0x80 ;  /* 0x000000800c0e7836 */ /* 0x000fe20000000000 */
[----:B------:R-:W-:Y:S02]  /*86d0*/  IADD3 R6, P2, PT, R4, R7, RZ ;  /* 0x0000000704067210 */ /* 0x000fe40007f5e0ff */
[-C--:B------:R-:W-:Y:S01]  /*86e0*/  ISETP.GE.U32.AND P4, PT, R2, R3.reuse, PT ;  /* 0x000000030200720c */ /* 0x080fe20003f86070 */
[C---:B------:R-:W-:Y:S01]  /*86f0*/  VIADD R2, R12.reuse, 0xa0 ;  /* 0x000000a00c027836 */ /* 0x040fe20000000000 */
[----:B------:R-:W-:-:S02]  /*8700*/  ISETP.GE.U32.AND P6, PT, R12, R3, PT ;  /* 0x000000030c00720c */ /* 0x000fc40003fc6070 */
[----:B0-----:R-:W-:Y:S01]  /*8710*/  IADD3 R8, P1, PT, R7, R8, RZ ;  /* 0x0000000807087210 */ /* 0x001fe20007f3e0ff */
[----:B------:R-:W-:Y:S01]  /*8720*/  IMAD.X R7, RZ, RZ, R5, P2 ;  /* 0x000000ffff077224 */ /* 0x000fe200010e0605 */
[-C--:B------:R-:W-:Y:S01]  /*8730*/  ISETP.GE.U32.AND P3, PT, R14, R3.reuse, PT ;  /* 0x000000030e00720c */ /* 0x080fe20003f66070 */
[----:B------:R-:W-:Y:S01]  /*8740*/  VIADD R14, R12, 0xc0 ;  /* 0x000000c00c0e7836 */ /* 0x000fe20000000000 */
[----:B------:R-:W-:Y:S01]  /*8750*/  ISETP.GE.U32.AND P2, PT, R2, R3, PT ;  /* 0x000000030200720c */ /* 0x000fe20003f46070 */
[----:B------:R-:W-:-:S03]  /*8760*/  IMAD.X R9, RZ, RZ, R9, P1 ;  /* 0x000000ffff097224 */ /* 0x000fc600008e0609 */
[----:B------:R-:W-:Y:S01]  /*8770*/  ISETP.GE.U32.AND P1, PT, R14, R3, PT ;  /* 0x000000030e00720c */ /* 0x000fe20003f26070 */
[C---:B------:R-:W-:Y:S02]  /*8780*/  VIADD R14, R12.reuse, 0xe0 ;  /* 0x000000e00c0e7836 */ /* 0x040fe40000000000 */
[----:B------:R-:W-:Y:S02]  /*8790*/  VIADD R12, R12, 0x100 ;  /* 0x000001000c0c7836 */ /* 0x000fe40000000000 */
[----:B------:R-:W-:Y:S02]  /*87a0*/  IMAD.MOV.U32 R24, RZ, RZ, RZ ;  /* 0x000000ffff187224 */ /* 0x000fe400078e00ff */
[----:B--2---:R-:W-:Y:S02]  /*87b0*/  IMAD.MOV.U32 R2, RZ, RZ, R10 ;  /* 0x000000ffff027224 */ /* 0x004fe400078e000a */
[----:B------:R-:W2:Y:S02]  /*87c0*/  @!P6 LDG.E.CONSTANT R10, desc[UR8][R6.64] ;  /* 0x00000008060ae981 */ /* 0x000ea4000c1e9900 */
[----:B------:R-:W-:-:S02]  /*87d0*/  IMAD.MOV.U32 R11, RZ, RZ, R2 ;  /* 0x000000ffff0b7224 */ /* 0x000fc400078e0002 */
[----:B---3--:R-:W-:Y:S02]  /*87e0*/  IMAD.MOV.U32 R21, RZ, RZ, R23 ;  /* 0x000000ffff157224 */ /* 0x008fe400078e0017 */
[----:B------:R-:W3:Y:S02]  /*87f0*/  @!P6 LDG.E.CONSTANT R23, desc[UR8][R8.64] ;  /* 0x000000080817e981 */ /* 0x000ee4000c1e9900 */
[----:B------:R-:W-:Y:S01]  /*8800*/  IMAD.MOV.U32 R25, RZ, RZ, R21 ;  /* 0x000000ffff197224 */ /* 0x000fe200078e0015 */
[-C--:B------:R-:W-:Y:S01]  /*8810*/  ISETP.GE.U32.AND P6, PT, R14, R3.reuse, PT ;  /* 0x000000030e00720c */ /* 0x080fe20003fc6070 */
[----:B------:R-:W4:Y:S04]  /*8820*/  @!P5 LDG.E.CONSTANT R11, desc[UR8][R6.64+0x80] ;  /* 0x00008008060bd981 */ /* 0x000f28000c1e9900 */
[----:B------:R-:W5:Y:S01]  /*8830*/  @!P5 LDG.E.CONSTANT R25, desc[UR8][R8.64+0x80] ;  /* 0x000080080819d981 */ /* 0x000f62000c1e9900 */
[----:B------:R-:W-:Y:S01]  /*8840*/  ISETP.GE.U32.AND P5, PT, R12, R3, PT ;  /* 0x000000030c00720c */ /* 0x000fe20003fa6070 */
        /* <DEDUP_REMOVED lines=25> */
[----:B------:R-:W5:Y:S01]  /*89e0*/  @!P5 LDG.E.CONSTANT R21, desc[UR8][R8.64+0x400] ;  /* 0x000400080815d981 */ /* 0x000f62000c1e9900 */
[----:B------:R-:W-:-:S13]  /*89f0*/  ISETP.NE.AND P0, PT, R42, RZ, PT ;  /* 0x000000ff2a00720c */ /* 0x000fda0003f05270 */
[----:B------:R1:W5:Y:S01]  /*8a00*/  @!P0 LDG.E.CONSTANT R24, desc[UR8][R4.64+-0x4] ;  /* 0xfffffc0804188981 */ /* 0x000362000c1e9900 */
[----:B------:R-:W1:Y:S01]  /*8a10*/  S2R R34, SR_LANEID ;  /* 0x0000000000227919 */ /* 0x000e620000000000 */
[----:B------:R-:W1:Y:S01]  /*8a20*/  S2UR UR5, SR_CgaCtaId ;  /* 0x00000000000579c3 */ /* 0x000e620000008800 */
[----:B0-----:R-:W-:Y:S01]  /*8a30*/  SHF.R.U32.HI R7, RZ, 0x5, R42 ;  /* 0x00000005ff077819 */ /* 0x001fe2000001162a */
[----:B------:R-:W-:Y:S01]  /*8a40*/  UMOV UR4, 0x400 ;  /* 0x0000040000047882 */ /* 0x000fe20000000000 */
[----:B------:R-:W-:Y:S01]  /*8a50*/  P2R R6, PR, RZ, 0x1 ;  /* 0x00000001ff067803 */ /* 0x000fe20000000000 */
[----:B-1----:R-:W-:Y:S02]  /*8a60*/  ULEA UR4, UR5, UR4, 0x18 ;  /* 0x0000000405047291 */ /* 0x002fe4000f8ec0ff */
[----:B------:R-:W-:-:S05]  /*8a70*/  IMAD R6, R7, 0x120, R34 ;  /* 0x0000012007067824 */ /* 0x000fca00078e0222 */
[----:B------:R-:W-:-:S05]  /*8a80*/  LEA R6, R6, UR4, 0x2 ;  /* 0x0000000406067c11 */ /* 0x000fca000f8e10ff */
[----:B------:R-:W-:Y:S01]  /*8a90*/  IMAD R4, R34, 0x20, R6 ;  /* 0x0000002022047824 */ /* 0x000fe200078e0206 */
[C---:B------:R-:W-:Y:S02]  /*8aa0*/  LEA R36, R42.reuse, UR4, 0x2 ;  /* 0x000000042a247c11 */ /* 0x040fe4000f8e10ff */
[----:B------:R-:W-:Y:S01]  /*8ab0*/  ISETP.NE.AND P0, PT, R42, RZ, PT ;  /* 0x000000ff2a00720c */ /* 0x000fe20003f05270 */
        /* <DEDUP_REMOVED lines=12> */
[----:B------:R-:W1:Y:S04]  /*8b80*/  LDS R10, [R4+0x4] ;  /* 0x00000400040a7984 */ /* 0x000e680000000800 */
[----:B------:R-:W-:Y:S04]  /*8b90*/  LDS R12, [R4+0x8] ;  /* 0x00000800040c7984 */ /* 0x000fe80000000800 */
[----:B------:R-:W-:Y:S04]  /*8ba0*/  LDS R14, [R4+0xc] ;  /* 0x00000c00040e7984 */ /* 0x000fe80000000800 */
[----:B------:R-:W-:Y:S04]  /*8bb0*/  LDS R16, [R4+0x10] ;  /* 0x0000100004107984 */ /* 0x000fe80000000800 */
[----:B------:R-:W-:Y:S04]  /*8bc0*/  LDS R18, [R4+0x14] ;  /* 0x0000140004127984 */ /* 0x000fe80000000800 */
[----:B------:R-:W-:Y:S04]  /*8bd0*/  LDS R20, [R4+0x18] ;  /* 0x0000180004147984 */ /* 0x000fe80000000800 */
[----:B------:R-:W-:Y:S01]  /*8be0*/  LDS R22, [R4+0x1c] ;  /* 0x00001c0004167984 */ /* 0x000fe20000000800 */
[----:B------:R-:W-:Y:S06]  /*8bf0*/  BAR.SYNC.DEFER_BLOCKING 0x0 ;  /* 0x0000000000007b1d */ /* 0x000fec0000010000 */
[----:B------:R-:W-:Y:S04]  /*8c00*/  STS [R6], R23 ;  /* 0x0000001706007388 */ /* 0x000fe80000000800 */
[----:B------:R-:W-:Y:S04]  /*8c10*/  STS [R6+0x80], R25 ;  /* 0x0000801906007388 */ /* 0x000fe80000000800 */
[----:B------:R-:W-:Y:S04]  /*8c20*/  STS [R6+0x100], R27 ;  /* 0x0001001b06007388 */ /* 0x000fe80000000800 */
[----:B------:R2:W-:Y:S04]  /*8c30*/  STS [R6+0x180], R28 ;  /* 0x0001801c06007388 */ /* 0x0005e80000000800 */
[----:B------:R-:W-:Y:S04]  /*8c40*/  STS [R6+0x200], R29 ;  /* 0x0002001d06007388 */ /* 0x000fe80000000800 */
[----:B------:R-:W-:Y:S04]  /*8c50*/  STS [R6+0x280], R30 ;  /* 0x0002801e06007388 */ /* 0x000fe80000000800 */
[----:B------:R-:W-:Y:S04]  /*8c60*/  STS [R6+0x300], R31 ;  /* 0x0003001f06007388 */ /* 0x000fe80000000800 */
[----:B------:R-:W-:Y:S04]  /*8c70*/  STS [R6+0x380], R32 ;  /* 0x0003802006007388 */ /* 0x000fe80000000800 */
[----:B------:R3:W-:Y:S01]  /*8c80*/  STS [R6+0x400], R21 ;  /* 0x0004001506007388 */ /* 0x0007e20000000800 */
        /* <DEDUP_REMOVED lines=9> */
[----:B------:R4:W-:Y:S01]  /*8d20*/  LDS R23, [R4+0x1c] ;  /* 0x00001c0004177984 */ /* 0x0009e20000000800 */
[----:B------:R-:W-:Y:S06]  /*8d30*/  BAR.SYNC.DEFER_BLOCKING 0x0 ;  /* 0x0000000000007b1d */ /* 0x000fec0000010000 */
[----:B0-----:R-:W-:Y:S02]  /*8d40*/  STS [R36+0x4d8], R33 ;  /* 0x0004d82124007388 */ /* 0x001fe40000000800 */
[----:B------:R-:W-:Y:S06]  /*8d50*/  BAR.SYNC.DEFER_BLOCKING 0x0 ;  /* 0x0000000000007b1d */ /* 0x000fec0000010000 */
[----:B------:R-:W0:Y:S01]  /*8d60*/  @P0 LDS R24, [R36+0x4d4] ;  /* 0x0004d40024180984 */ /* 0x000e220000000800 */
[----:B--2---:R-:W-:-:S04]  /*8d70*/  IMAD R28, R42, 0x9, RZ ;  /* 0x000000092a1c7824 */ /* 0x004fc800078e02ff */
[C---:B---3--:R-:W-:Y:S01]  /*8d80*/  VIADD R6, R28.reuse, 0x1 ;  /* 0x000000011c067836 */ /* 0x048fe20000000000 */
[C---:B------:R-:W-:Y:S01]  /*8d90*/  ISETP.EQ.U32.AND P4, PT, R3.reuse, R28, PT ;  /* 0x0000001c0300720c */ /* 0x040fe20003f82070 */
[----:B------:R-:W-:Y:S01]  /*8da0*/  VIADD R30, R28, 0x2 ;  /* 0x000000021c1e7836 */ /* 0x000fe20000000000 */
[----:B-1----:R-:W-:Y:S01]  /*8db0*/  ISETP.NE.AND P5, PT, R8, R10, PT ;  /* 0x0000000a0800720c */ /* 0x002fe20003fa5270 */
[C---:B------:R-:W-:Y:S01]  /*8dc0*/  VIADD R32, R28.reuse, 0x3 ;  /* 0x000000031c207836 */ /* 0x040fe20000000000 */
[C---:B------:R-:W-:Y:S01]  /*8dd0*/  ISETP.EQ.U32.AND P2, PT, R3.reuse, R6, PT ;  /* 0x000000060300720c */ /* 0x040fe20003f42070 */
[----:B----4-:R-:W-:Y:S01]  /*8de0*/  VIADD R4, R28, 0x4 ;  /* 0x000000041c047836 */ /* 0x010fe20000000000 */
[C---:B------:R-:W-:Y:S02]  /*8df0*/  ISETP.EQ.U32.AND P0, PT, R3.reuse, R30, PT ;  /* 0x0000001e0300720c */ /* 0x040fe40003f02070 */
[----:B------:R-:W-:Y:S02]  /*8e00*/  ISETP.EQ.OR.EX P6, PT, R26, RZ, P5, P2 ;  /* 0x000000ff1a00720c */ /* 0x000fe40002fc2720 */
[----:B------:R-:W-:-:S02]  /*8e10*/  ISETP.EQ.U32.AND P1, PT, R3, R32, PT ;  /* 0x000000200300720c */ /* 0x000fc40003f22070 */
[----:B------:R-:W-:Y:S02]  /*8e20*/  ISETP.EQ.U32.AND P2, PT, R3, R4, PT ;  /* 0x000000040300720c */ /* 0x000fe40003f42070 */
[----:B------:R-:W-:Y:S02]  /*8e30*/  SEL R4, RZ, 0x1, !P6 ;  /* 0x00000001ff047807 */ /* 0x000fe40007000000 */
[----:B0-----:R-:W-:-:S04]  /*8e40*/  ISETP.NE.AND P3, PT, R24, R8, PT ;  /* 0x000000081800720c */ /* 0x001fc80003f65270 */
[----:B------:R-:W-:Y:S02]  /*8e50*/  ISETP.EQ.OR.EX P4, PT, R26, RZ, P3, P4 ;  /* 0x000000ff1a00720c */ /* 0x000fe40001f82740 */
[----:B------:R-:W-:Y:S02]  /*8e60*/  ISETP.NE.AND P3, PT, R10, R12, PT ;  /* 0x0000000c0a00720c */ /* 0x000fe40003f65270 */
[----:B------:R-:W-:Y:S02]  /*8e70*/  SEL R6, RZ, 0x1, !P4 ;  /* 0x00000001ff067807 */ /* 0x000fe40006000000 */
[----:B------:R-:W-:Y:S02]  /*8e80*/  ISETP.EQ.OR.EX P0, PT, R26, RZ, P3, P0 ;  /* 0x000000ff1a00720c */ /* 0x000fe40001f02700 */
[----:B------:R-:W-:Y:S02]  /*8e90*/  ISETP.NE.AND P4, PT, R12, R14, PT ;  /* 0x0000000e0c00720c */ /* 0x000fe40003f85270 */
[----:B------:R-:W-:-:S02]  /*8ea0*/  ISETP.NE.AND P3, PT, R14, R16, PT ;  /* 0x000000100e00720c */ /* 0x000fc40003f65270 */
[----:B------:R-:W-:Y:S02]  /*8eb0*/  SEL R27, RZ, 0x1, !P0 ;  /* 0x00000001ff1b7807 */ /* 0x000fe40004000000 */
[C---:B------:R-:W-:Y:S02]  /*8ec0*/  ISETP.EQ.OR.EX P1, PT, R26.reuse, RZ, P4, P1 ;  /* 0x000000ff1a00720c */ /* 0x040fe40002722710 */
[----:B------:R-:W-:Y:S02]  /*8ed0*/  ISETP.EQ.OR.EX P2, PT, R26, RZ, P3, P2 ;  /* 0x000000ff1a00720c */ /* 0x000fe40001f42720 */
[----:B------:R-:W-:Y:S02]  /*8ee0*/  IADD3 R27, P3, P4, R27, R4, R6 ;  /* 0x000000041b1b7210 */ /* 0x000fe40007c7e006 */
[----:B------:R-:W-:Y:S02]  /*8ef0*/  SEL R5, RZ, 0x1, !P1 ;  /* 0x00000001ff057807 */ /* 0x000fe40004800000 */
[----:B------:R-:W-:-:S02]  /*8f00*/  SEL R4, RZ, 0x1, !P2 ;  /* 0x00000001ff047807 */ /* 0x000fc40005000000 */
[----:B------:R-:W-:Y:S02]  /*8f10*/  IADD3.X R6, PT, PT, RZ, RZ, RZ, P3, P4 ;  /* 0x000000ffff067210 */ /* 0x000fe40001fe84ff */
[----:B------:R-:W-:Y:S01]  /*8f20*/  IADD3 R27, P3, P4, R4, R27, R5 ;  /* 0x0000001b041b7210 */ /* 0x000fe20007c7e005 */
[C---:B------:R-:W-:Y:S01]  /*8f30*/  VIADD R4, R28.reuse, 0x5 ;  /* 0x000000051c047836 */ /* 0x040fe20000000000 */
[----:B------:R-:W-:Y:S02]  /*8f40*/  P2R R40, PR, RZ, 0x40 ;  /* 0x00000040ff287803 */ /* 0x000fe40000000000 */
[----:B------:R-:W-:Y:S02]  /*8f50*/  IADD3.X R6, PT, PT, RZ, R6, RZ, P3, P4 ;  /* 0x00000006ff067210 */ /* 0x000fe40001fe84ff */
[----:B------:R-:W-:Y:S01]  /*8f60*/  ISETP.EQ.U32.AND P3, PT, R3, R4, PT ;  /* 0x000000040300720c */ /* 0x000fe20003f62070 */
[----:B------:R-:W-:Y:S01]  /*8f70*/  VIADD R4, R28, 0x6 ;  /* 0x000000061c047836 */ /* 0x000fe20000000000 */
[----:B------:R-:W-:-:S02]  /*8f80*/  ISETP.NE.AND P6, PT, R16, R18, PT ;  /* 0x000000121000720c */ /* 0x000fc40003fc5270 */
[----:B------:R-:W-:Y:S02]  /*8f90*/  ISETP.NE.AND P4, PT, R18, R20, PT ;  /* 0x000000141200720c */ /* 0x000fe40003f85270 */
[----:B------:R-:W-:Y:S02]  /*8fa0*/  ISETP.EQ.OR.EX P6, PT, R26, RZ, P6, P3 ;  /* 0x000000ff1a00720c */ /* 0x000fe400037c2730 */
[----:B------:R-:W-:-:S04]  /*8fb0*/  ISETP.EQ.U32.AND P3, PT, R3, R4, PT ;  /* 0x000000040300720c */ /* 0x000fc80003f62070 */
[----:B------:R-:W-:Y:S02]  /*8fc0*/  ISETP.EQ.OR.EX P3, PT, R26, RZ, P4, P3 ;  /* 0x000000ff1a00720c */ /* 0x000fe40002762730 */
[----:B------:R-:W-:Y:S02]  /*8fd0*/  SEL R5, RZ, 0x1, !P6 ;  /* 0x00000001ff057807 */ /* 0x000fe40007000000 */
[----:B------:R-:W-:-:S04]  /*8fe0*/  SEL R4, RZ, 0x1, !P3 ;  /* 0x00000001ff047807 */ /* 0x000fc80005800000 */
[----:B------:R-:W-:Y:S01]  /*8ff0*/  IADD3 R27, P4, P5, R4, R27, R5 ;  /* 0x0000001b041b7210 */ /* 0x000fe20007d9e005 */
[C---:B------:R-:W-:Y:S01]  /*9000*/  VIADD R4, R28.reuse, 0x7 ;  /* 0x000000071c047836 */ /* 0x040fe20000000000 */
[----:B------:R-:W-:Y:S01]  /*9010*/  P2R R30, PR, RZ, 0x1 ;  /* 0x00000001ff1e7803 */ /* 0x000fe20000000000 */
[----:B------:R-:W-:Y:S01]  /*9020*/  VIADD R28, R28, 0x8 ;  /* 0x000000081c1c7836 */ /* 0x000fe20000000000 */
[----:B------:R-:W-:Y:S02]  /*9030*/  IADD3.X R6, PT, PT, RZ, R6, RZ, P4, P5 ;  /* 0x00000006ff067210 */ /* 0x000fe400027ea4ff */
[----:B------:R-:W-:Y:S02]  /*9040*/  ISETP.NE.AND P0, PT, R40, RZ, PT ;  /* 0x000000ff2800720c */ /* 0x000fe40003f05270 */
[----:B------:R-:W-:Y:S02]  /*9050*/  ISETP.EQ.U32.AND P5, PT, R3, R4, PT ;  /* 0x000000040300720c */ /* 0x000fe40003fa2070 */
[----:B------:R-:W-:-:S02]  /*9060*/  ISETP.NE.AND P4, PT, R20, R22, PT ;  /* 0x000000161400720c */ /* 0x000fc40003f85270 */
[----:B------:R-:W-:Y:S02]  /*9070*/  P2R R29, PR, RZ, 0x1 ;  /* 0x00000001ff1d7803 */ /* 0x000fe40000000000 */
[----:B------:R-:W-:Y:S02]  /*9080*/  ISETP.EQ.OR.EX P5, PT, R26, RZ, P4, P5 ;  /* 0x000000ff1a00720c */ /* 0x000fe400027a2750 */
[----:B------:R-:W-:Y:S02]  /*9090*/  ISETP.EQ.U32.AND P4, PT, R3, R28, PT ;  /* 0x0000001c0300720c */ /* 0x000fe40003f82070 */
[----:B------:R-:W-:-:S04]  /*90a0*/  ISETP.NE.AND P0, PT, R22, R33, PT ;  /* 0x000000211600720c */ /* 0x000fc80003f05270 */
[----:B------:R-:W-:Y:S02]  /*90b0*/  ISETP.EQ.OR.EX P4, PT, R26, RZ, P0, P4 ;  /* 0x000000ff1a00720c */ /* 0x000fe40000782740 */
[----:B------:R-:W-:Y:S02]  /*90c0*/  SEL R5, RZ, 0x1, !P5 ;  /* 0x00000001ff057807 */ /* 0x000fe40006800000 */
[----:B------:R-:W-:Y:S02]  /*90d0*/  SEL R4, RZ, 0x1, !P4 ;  /* 0x00000001ff047807 */ /* 0x000fe40006000000 */
[----:B------:R-:W-:Y:S02]  /*90e0*/  P2R R25, PR, RZ, 0x2 ;  /* 0x00000002ff197803 */ /* 0x000fe40000000000 */
[----:B------:R-:W-:Y:S01]  /*90f0*/  IADD3 R27, P0, P1, R4, R27, R5 ;  /* 0x0000001b041b7210 */ /* 0x000fe2000791e005 */
[----:B------:R-:W-:-:S03]  /*9100*/  FADD R4, R9, R11 ;  /* 0x0000000b09047221 */ /* 0x000fc60000000000 */
[----:B------:R-:W-:Y:S02]  /*9110*/  IADD3.X R6, PT, PT, RZ, R6, RZ, P0, P1 ;  /* 0x00000006ff067210 */ /* 0x000fe400007e24ff */
[----:B------:R-:W-:-:S04]  /*9120*/  ISETP.NE.AND P0, PT, R29, RZ, PT ;  /* 0x000000ff1d00720c */ /* 0x000fc80003f05270 */
[----:B------:R-:W-:Y:S02]  /*9130*/  FSEL R4, R11, R4, P0 ;  /* 0x000000040b047208 */ /* 0x000fe40000000000 */
[----:B------:R-:W-:-:S03]  /*9140*/  ISETP.NE.AND P0, PT, R30, RZ, PT ;  /* 0x000000ff1e00720c */ /* 0x000fc60003f05270 */
[----:B------:R-:W-:-:S05]  /*9150*/  FADD R4, R13, R4 ;  /* 0x000000040d047221 */ /* 0x000fca0000000000 */
[----:B------:R-:W-:Y:S02]  /*9160*/  FSEL R4, R13, R4, P0 ;  /* 0x000000040d047208 */ /* 0x000fe40000000000 */
[----:B------:R-:W-:-:S03]  /*9170*/  ISETP.NE.AND P1, PT, R25, RZ, PT ;  /* 0x000000ff1900720c */ /* 0x000fc60003f25270 */
[----:B------:R-:W-:-:S05]  /*9180*/  FADD R4, R15, R4 ;  /* 0x000000040f047221 */ /* 0x000fca0000000000 */
[----:B------:R-:W-:-:S05]  /*9190*/  FSEL R4, R15, R4, P1 ;  /* 0x000000040f047208 */ /* 0x000fca0000800000 */
        /* <DEDUP_REMOVED lines=8> */
[----:B------:R-:W-:-:S05]  /*9220*/  @!P4 FADD R2, R2, R5 ;  /* 0x000000050202c221 */ /* 0x000fca0000000000 */
[----:B------:R-:W0:Y:S01]  /*9230*/  SHFL.UP PT, R5, R2, 0x1, RZ ;  /* 0x0420000002057989 */ /* 0x000e2200000e00ff */
[----:B------:R-:W-:Y:S02]  /*9240*/  ISETP.GE.AND P5, PT, R34, 0x1, PT ;  /* 0x000000012200780c */ /* 0x000fe40003fa6270 */
[----:B------:R-:W-:Y:S01]  /*9250*/  ISETP.NE.U32.AND P4, PT, R27, RZ, PT ;  /* 0x000000ff1b00720c */ /* 0x000fe20003f85070 */
[----:B------:R-:W1:Y:S03]  /*9260*/  SHFL.UP PT, R4, R27, 0x1, RZ ;  /* 0x042000001b047989 */ /* 0x000e6600000e00ff */
[----:B------:R-:W-:Y:S01]  /*9270*/  ISETP.NE.AND.EX P4, PT, R6, RZ, PT, P4 ;  /* 0x000000ff0600720c */ /* 0x000fe20003f85340 */
[----:B0-----:R-:W-:-:S06]  /*9280*/  FADD R5, R2, R5 ;  /* 0x0000000502057221 */ /* 0x001fcc0000000000 */
[----:B------:R-:W-:Y:S02]  /*9290*/  @P5 FSEL R2, R5, R2, !P4 ;  /* 0x0000000205025208 */ /* 0x000fe40006000000 */
[----:B------:R-:W0:Y:S01]  /*92a0*/  SHFL.UP PT, R5, R6, 0x1, RZ ;  /* 0x0420000006057989 */ /* 0x000e2200000e00ff */
[----:B-1----:R-:W-:-:S04]  /*92b0*/  SEL R4, R4, RZ, P5 ;  /* 0x000000ff04047207 */ /* 0x002fc80002800000 */
[----:B------:R-:W-:Y:S01]  /*92c0*/  IADD3 R29, P4, PT, R4, R27, RZ ;  /* 0x0000001b041d7210 */ /* 0x000fe20007f9e0ff */
[----:B------:R-:W1:Y:S04]  /*92d0*/  SHFL.UP PT, R25, R2, 0x2, RZ ;  /* 0x0440000002197989 */ /* 0x000e6800000e00ff */
[----:B------:R-:W2:Y:S01]  /*92e0*/  SHFL.UP PT, R4, R29, 0x2, RZ ;  /* 0x044000001d047989 */ /* 0x000ea200000e00ff */
[----:B0-----:R-:W-:-:S05]  /*92f0*/  SEL R5, R5, RZ, P5 ;  /* 0x000000ff05057207 */ /* 0x001fca0002800000 */
[----:B------:R-:W-:-:S05]  /*9300*/  IMAD.X R28, R5, 0x1, R6, P4 ;  /* 0x00000001051c7824 */ /* 0x000fca00020e0606 */
[----:B------:R-:W0:Y:S01]  /*9310*/  SHFL.UP PT, R5, R28, 0x2, RZ ;  /* 0x044000001c057989 */ /* 0x000e2200000e00ff */
[----:B------:R-:W-:Y:S02]  /*9320*/  ISETP.GE.AND P5, PT, R34, 0x2, PT ;  /* 0x000000022200780c */ /* 0x000fe40003fa6270 */
[----:B------:R-:W-:Y:S01]  /*9330*/  ISETP.NE.U32.AND P4, PT, R29, RZ, PT ;  /* 0x000000ff1d00720c */ /* 0x000fe20003f85070 */
[----:B-1----:R-:W-:Y:S01]  /*9340*/  FADD R25, R2, R25 ;  /* 0x0000001902197221 */ /* 0x002fe20000000000 */
[----:B--2---:R-:W-:Y:S02]  /*9350*/  SEL R4, R4, RZ, P5 ;  /* 0x000000ff04047207 */ /* 0x004fe40002800000 */
[----:B------:R-:W-:-:S07]  /*9360*/  ISETP.NE.AND.EX P4, PT, R28, RZ, PT, P4 ;  /* 0x000000ff1c00720c */ /* 0x000fce0003f85340 */
[----:B------:R-:W-:Y:S02]  /*9370*/  @P5 FSEL R2, R25, R2, !P4 ;  /* 0x0000000219025208 */ /* 0x000fe40006000000 */
[----:B------:R-:W-:-:S03]  /*9380*/  IADD3 R27, P4, PT, R4, R29, RZ ;  /* 0x0000001d041b7210 */ /* 0x000fc60007f9e0ff */
[----:B------:R-:W1:Y:S01]  /*9390*/  SHFL.UP PT, R25, R2, 0x4, RZ ;  /* 0x0480000002197989 */ /* 0x000e6200000e00ff */
[----:B0-----:R-:W-:-:S03]  /*93a0*/  SEL R5, R5, RZ, P5 ;  /* 0x000000ff05057207 */ /* 0x001fc60002800000 */
[----:B------:R-:W0:Y:S02]  /*93b0*/  SHFL.UP PT, R4, R27, 0x4, RZ ;  /* 0x048000001b047989 */ /* 0x000e2400000e00ff */
[----:B------:R-:W-:-:S05]  /*93c0*/  IMAD.X R6, R5, 0x1, R28, P4 ;  /* 0x0000000105067824 */ /* 0x000fca00020e061c */
[----:B------:R-:W2:Y:S01]  /*93d0*/  SHFL.UP PT, R5, R6, 0x4, RZ ;  /* 0x0480000006057989 */ /* 0x000ea200000e00ff */
[----:B------:R-:W-:Y:S02]  /*93e0*/  ISETP.GE.AND P5, PT, R34, 0x4, PT ;  /* 0x000000042200780c */ /* 0x000fe40003fa6270 */
[----:B------:R-:W-:-:S04]  /*93f0*/  ISETP.NE.U32.AND P4, PT, R27, RZ, PT ;  /* 0x000000ff1b00720c */ /* 0x000fc80003f85070 */
[----:B------:R-:W-:Y:S01]  /*9400*/  ISETP.NE.AND.EX P4, PT, R6, RZ, PT, P4 ;  /* 0x000000ff0600720c */ /* 0x000fe20003f85340 */
[----:B-1----:R-:W-:Y:S01]  /*9410*/  FADD R25, R2, R25 ;  /* 0x0000001902197221 */ /* 0x002fe20000000000 */
[----:B0-----:R-:W-:-:S05]  /*9420*/  SEL R4, R4, RZ, P5 ;  /* 0x000000ff04047207 */ /* 0x001fca0002800000 */
[----:B------:R-:W-:Y:S02]  /*9430*/  @P5 FSEL R2, R25, R2, !P4 ;  /* 0x0000000219025208 */ /* 0x000fe40006000000 */
[----:B------:R-:W-:Y:S02]  /*9440*/  IADD3 R29, P4, PT, R4, R27, RZ ;  /* 0x0000001b041d7210 */ /* 0x000fe40007f9e0ff */
[----:B--2---:R-:W-:Y:S01]  /*9450*/  SEL R5, R5, RZ, P5 ;  /* 0x000000ff05057207 */ /* 0x004fe20002800000 */
[----:B------:R-:W0:Y:S04]  /*9460*/  SHFL.UP PT, R25, R2, 0x8, RZ ;  /* 0x0500000002197989 */ /* 0x000e2800000e00ff */
[----:B------:R-:W-:Y:S01]  /*9470*/  IMAD.X R28, R5, 0x1, R6, P4 ;  /* 0x00000001051c7824 */ /* 0x000fe200020e0606 */
[----:B------:R-:W1:Y:S04]  /*9480*/  SHFL.UP PT, R4, R29, 0x8, RZ ;  /* 0x050000001d047989 */ /* 0x000e6800000e00ff */
[----:B------:R-:W2:Y:S01]  /*9490*/  SHFL.UP PT, R5, R28, 0x8, RZ ;  /* 0x050000001c057989 */ /* 0x000ea200000e00ff */
[----:B------:R-:W-:-:S02]  /*94a0*/  ISETP.GE.AND P5, PT, R34, 0x8, PT ;  /* 0x000000082200780c */ /* 0x000fc40003fa6270 */
[----:B------:R-:W-:-:S04]  /*94b0*/  ISETP.NE.U32.AND P4, PT, R29, RZ, PT ;  /* 0x000000ff1d00720c */ /* 0x000fc80003f85070 */
[----:B------:R-:W-:Y:S01]  /*94c0*/  ISETP.NE.AND.EX P4, PT, R28, RZ, PT, P4 ;  /* 0x000000ff1c00720c */ /* 0x000fe20003f85340 */
[----:B0-----:R-:W-:Y:S01]  /*94d0*/  FADD R25, R2, R25 ;  /* 0x0000001902197221 */ /* 0x001fe20000000000 */
[----:B-1----:R-:W-:-:S05]  /*94e0*/  SEL R4, R4, RZ, P5 ;  /* 0x000000ff04047207 */ /* 0x002fca0002800000 */
[----:B------:R-:W-:Y:S02]  /*94f0*/  @P5 FSEL R2, R25, R2, !P4 ;  /* 0x0000000219025208 */ /* 0x000fe40006000000 */
[----:B--2---:R-:W-:Y:S02]  /*9500*/  SEL R5, R5, RZ, P5 ;  /* 0x000000ff05057207 */ /* 0x004fe40002800000 */
[----:B------:R-:W-:-:S05]  /*9510*/  IADD3 R27, P4, PT, R4, R29, RZ ;  /* 0x0000001d041b7210 */ /* 0x000fca0007f9e0ff */
[----:B------:R-:W-:Y:S01]  /*9520*/  IMAD.X R6, R5, 0x1, R28, P4 ;  /* 0x0000000105067824 */ /* 0x000fe200020e061c */
[----:B------:R-:W0:Y:S04]  /*9530*/  SHFL.UP PT, R4, R27, 0x10, RZ ;  /* 0x060000001b047989 */ /* 0x000e2800000e00ff */
[----:B------:R-:W1:Y:S04]  /*9540*/  SHFL.UP PT, R5, R6, 0x10, RZ ;  /* 0x0600000006057989 */ /* 0x000e6800000e00ff */
[----:B------:R-:W2:Y:S01]  /*9550*/  SHFL.UP PT, R25, R2, 0x10, RZ ;  /* 0x0600000002197989 */ /* 0x000ea200000e00ff */
[----:B------:R-:W-:-:S04]  /*9560*/  ISETP.GE.AND P4, PT, R34, 0x10, PT ;  /* 0x000000102200780c */ /* 0x000fc80003f86270 */
[----:B0-----:R-:W-:Y:S02]  /*9570*/  SEL R4, R4, RZ, P4 ;  /* 0x000000ff04047207 */ /* 0x001fe40002000000 */
[----:B-1----:R-:W-:Y:S02]  /*9580*/  SEL R5, R5, RZ, P4 ;  /* 0x000000ff05057207 */ /* 0x002fe40002000000 */
[----:B------:R-:W-:-:S05]  /*9590*/  IADD3 R4, P5, PT, R4, R27, RZ ;  /* 0x0000001b04047210 */ /* 0x000fca0007fbe0ff */
[----:B------:R-:W-:Y:S01]  /*95a0*/  IMAD.X R5, R5, 0x1, R6, P5 ;  /* 0x0000000105057824 */ /* 0x000fe200028e0606 */
[----:B------:R-:W-:Y:S01]  /*95b0*/  ISETP.NE.U32.AND P5, PT, R27, RZ, PT ;  /* 0x000000ff1b00720c */ /* 0x000fe20003fa5070 */
[----:B--2---:R-:W-:-:S03]  /*95c0*/  FADD R25, R2, R25 ;  /* 0x0000001902197221 */ /* 0x004fc60000000000 */
[----:B------:R-:W-:-:S04]  /*95d0*/  ISETP.NE.AND.EX P5, PT, R6, RZ, PT, P5 ;  /* 0x000000ff0600720c */ /* 0x000fc80003fa5350 */
[----:B------:R-:W-:Y:S02]  /*95e0*/  FSEL R27, R25, R2, !P5 ;  /* 0x00000002191b7208 */ /* 0x000fe40006800000 */
[----:B------:R-:W-:-:S13]  /*95f0*/  ISETP.NE.AND P5, PT, R34, 0x1f, PT ;  /* 0x0000001f2200780c */ /* 0x000fda0003fa5270 */
[----:B------:R-:W-:-:S05]  /*9600*/  @!P5 LEA R32, R7, UR4, 0x4 ;  /* 0x000000040720dc11 */ /* 0x000fca000f8e20ff */
[----:B------:R-:W-:Y:S04]  /*9610*/  @!P5 STS.64 [R32], R4 ;  /* 0x000000042000d388 */ /* 0x000fe80000000a00 */
[----:B------:R-:W-:Y:S01]  /*9620*/  @!P5 STS [R32+0x8], R27 ;  /* 0x0000081b2000d388 */ /* 0x000fe20000000800 */
[----:B------:R-:W-:Y:S06]  /*9630*/  BAR.SYNC.DEFER_BLOCKING 0x0 ;  /* 0x0000000000007b1d */ /* 0x000fec0000010000 */
[----:B------:R-:W-:Y:S04]  /*9640*/  LDS.64 R28, [UR4+0x10] ;  /* 0x00001004ff1c7984 */ /* 0x000fe80008000a00 */
[----:B------:R-:W0:Y:S04]  /*9650*/  LDS.64 R36, [UR4] ;  /* 0x00000004ff247984 */ /* 0x000e280008000a00 */
[----:B------:R-:W1:Y:S04]  /*9660*/  LDS.64 R30, [UR4+0x20] ;  /* 0x00002004ff1e7984 */ /* 0x000e680008000a00 */
[----:B------:R-:W-:Y:S04]  /*9670*/  LDS R6, [UR4+0x8] ;  /* 0x00000804ff067984 */ /* 0x000fe80008000800 */
[----:B------:R-:W2:Y:S01]  /*9680*/  LDS R25, [UR4+0x18] ;  /* 0x00001804ff197984 */ /* 0x000ea20008000800 */
[----:B------:R-:W-:-:S03]  /*9690*/  FSEL R2, R2, R27, !P4 ;  /* 0x0000001b02027208 */ /* 0x000fc60006000000 */
[----:B------:R-:W3:Y:S04]  /*96a0*/  LDS R27, [UR4+0x28] ;  /* 0x00002804ff1b7984 */ /* 0x000ee80008000800 */
[----:B------:R-:W-:Y:S01]  /*96b0*/  LDS R32, [UR4+0x38] ;  /* 0x00003804ff207984 */ /* 0x000fe20008000800 */
[----:B0-----:R-:W-:-:S05]  /*96c0*/  IADD3 R41, P4, PT, R36, R28, RZ ;  /* 0x0000001c24297210 */ /* 0x001fca0007f9e0ff */
[----:B------:R-:W-:Y:S01]  /*96d0*/  IMAD.X R43, R37, 0x1, R29, P4 ;  /* 0x00000001252b7824 */ /* 0x000fe200020e061d */
[----:B-1----:R-:W-:-:S05]  /*96e0*/  IADD3 R35, P4, PT, R30, R41, RZ ;  /* 0x000000291e237210 */ /* 0x002fca0007f9e0ff */
[----:B------:R-:W-:Y:S01]  /*96f0*/  IMAD.X R39, R31, 0x1, R43, P4 ;  /* 0x000000011f277824 */ /* 0x000fe200020e062b */
[----:B------:R-:W-:-:S04]  /*9700*/  ISETP.NE.U32.AND P4, PT, R28, RZ, PT ;  /* 0x000000ff1c00720c */ /* 0x000fc80003f85070 */
[----:B------:R-:W-:Y:S02]  /*9710*/  ISETP.NE.AND.EX P4, PT, R29, RZ, PT, P4 ;  /* 0x000000ff1d00720c */ /* 0x000fe40003f85340 */
[----:B------:R-:W0:Y:S11]  /*9720*/  LDS.64 R28, [UR4+0x30] ;  /* 0x00003004ff1c7984 */ /* 0x000e360008000a00 */
[----:B--2---:R-:W-:Y:S01]  /*9730*/  @!P4 FADD R25, R6, R25 ;  /* 0x000000190619c221 */ /* 0x004fe20000000000 */
[----:B------:R-:W-:-:S04]  /*9740*/  ISETP.NE.AND P4, PT, R7, 0x2, PT ;  /* 0x000000020700780c */ /* 0x000fc80003f85270 */
[----:B------:R-:W-:Y:S02]  /*9750*/  SEL R36, R41, R36, !P4 ;  /* 0x0000002429247207 */ /* 0x000fe40006000000 */
[----:B------:R-:W-:Y:S02]  /*9760*/  SEL R38, R43, R37, !P4 ;  /* 0x000000252b267207 */ /* 0x000fe40006000000 */
[----:B------:R-:W-:Y:S02]  /*9770*/  FSEL R6, R25, R6, !P4 ;  /* 0x0000000619067208 */ /* 0x000fe40006000000 */
[----:B------:R-:W-:-:S04]  /*9780*/  ISETP.NE.U32.AND P4, PT, R30, RZ, PT ;  /* 0x000000ff1e00720c */ /* 0x000fc80003f85070 */
[----:B------:R-:W-:Y:S02]  /*9790*/  ISETP.NE.AND.EX P4, PT, R31, RZ, PT, P4 ;  /* 0x000000ff1f00720c */ /* 0x000fe40003f85340 */
[----:B------:R-:W1:Y:S11]  /*97a0*/  LDS.64 R30, [UR4+0x40] ;  /* 0x00004004ff1e7984 */ /* 0x000e760008000a00 */
[----:B---3--:R-:W-:Y:S01]  /*97b0*/  @!P4 FADD R27, R25, R27 ;  /* 0x0000001b191bc221 */ /* 0x008fe20000000000 */
[----:B------:R-:W-:Y:S01]  /*97c0*/  ISETP.NE.AND P4, PT, R7, 0x3, PT ;  /* 0x000000030700780c */ /* 0x000fe20003f85270 */
[----:B------:R-:W2:Y:S03]  /*97d0*/  LDS R25, [UR4+0x48] ;  /* 0x00004804ff197984 */ /* 0x000ea60008000800 */
[----:B------:R-:W-:-:S02]  /*97e0*/  SEL R36, R35, R36, !P4 ;  /* 0x0000002423247207 */ /* 0x000fc40006000000 */
[----:B------:R-:W-:Y:S02]  /*97f0*/  SEL R38, R39, R38, !P4 ;  /* 0x0000002627267207 */ /* 0x000fe40006000000 */
[----:B------:R-:W-:Y:S02]  /*9800*/  FSEL R6, R27, R6, !P4 ;  /* 0x000000061b067208 */ /* 0x000fe40006000000 */
[----:B0-----:R-:W-:-:S05]  /*9810*/  IADD3 R37, P4, PT, R28, R35, RZ ;  /* 0x000000231c257210 */ /* 0x001fca0007f9e0ff */
[----:B------:R-:W-:Y:S01]  /*9820*/  IMAD.X R35, R29, 0x1, R39, P4 ;  /* 0x000000011d237824 */ /* 0x000fe200020e0627 */
[----:B------:R-:W-:-:S04]  /*9830*/  ISETP.NE.U32.AND P4, PT, R28, RZ, PT ;  /* 0x000000ff1c00720c */ /* 0x000fc80003f85070 */
[----:B------:R-:W-:Y:S02]  /*9840*/  ISETP.NE.AND.EX P4, PT, R29, RZ, PT, P4 ;  /* 0x000000ff1d00720c */ /* 0x000fe40003f85340 */
[----:B------:R-:W0:Y:S11]  /*9850*/  LDS.64 R28, [UR4+0x50] ;  /* 0x00005004ff1c7984 */ /* 0x000e360008000a00 */
[----:B------:R-:W-:Y:S01]  /*9860*/  @!P4 FADD R32, R27, R32 ;  /* 0x000000201b20c221 */ /* 0x000fe20000000000 */
[----:B------:R-:W-:Y:S01]  /*9870*/  ISETP.NE.AND P4, PT, R7, 0x4, PT ;  /* 0x000000040700780c */ /* 0x000fe20003f85270 */
[----:B------:R-:W3:Y:S03]  /*9880*/  LDS R27, [UR4+0x58] ;  /* 0x00005804ff1b7984 */ /* 0x000ee60008000800 */
[----:B------:R-:W-:-:S02]  /*9890*/  SEL R36, R37, R36, !P4 ;  /* 0x0000002425247207 */ /* 0x000fc40006000000 */
[----:B------:R-:W-:Y:S02]  /*98a0*/  SEL R38, R35, R38, !P4 ;  /* 0x0000002623267207 */ /* 0x000fe40006000000 */
[----:B------:R-:W-:Y:S02]  /*98b0*/  FSEL R6, R32, R6, !P4 ;  /* 0x0000000620067208 */ /* 0x000fe40006000000 */
[----:B-1----:R-:W-:-:S05]  /*98c0*/  IADD3 R37, P4, PT, R30, R37, RZ ;  /* 0x000000251e257210 */ /* 0x002fca0007f9e0ff */
[----:B------:R-:W-:Y:S01]  /*98d0*/  IMAD.X R35, R31, 0x1, R35, P4 ;  /* 0x000000011f237824 */ /* 0x000fe200020e0623 */
[----:B------:R-:W-:-:S04]  /*98e0*/  ISETP.NE.U32.AND P4, PT, R30, RZ, PT ;  /* 0x000000ff1e00720c */ /* 0x000fc80003f85070 */
[----:B------:R-:W-:Y:S02]  /*98f0*/  ISETP.NE.AND.EX P4, PT, R31, RZ, PT, P4 ;  /* 0x000000ff1f00720c */ /* 0x000fe40003f85340 */
[----:B------:R-:W1:Y:S11]  /*9900*/  LDS.64 R30, [UR4+0x60] ;  /* 0x00006004ff1e7984 */ /* 0x000e760008000a00 */
[----:B--2---:R-:W-:Y:S01]  /*9910*/  @!P4 FADD R25, R32, R25 ;  /* 0x000000192019c221 */ /* 0x004fe20000000000 */
[----:B------:R-:W-:-:S04]  /*9920*/  ISETP.NE.AND P4, PT, R7, 0x5, PT ;  /* 0x000000050700780c */ /* 0x000fc80003f85270 */
[----:B------:R-:W-:Y:S02]  /*9930*/  SEL R32, R37, R36, !P4 ;  /* 0x0000002425207207 */ /* 0x000fe40006000000 */
[----:B------:R-:W-:Y:S02]  /*9940*/  SEL R36, R35, R38, !P4 ;  /* 0x0000002623247207 */ /* 0x000fe40006000000 */
[----:B------:R-:W-:Y:S01]  /*9950*/  FSEL R6, R25, R6, !P4 ;  /* 0x0000000619067208 */ /* 0x000fe20006000000 */
[----:B------:R-:W2:Y:S01]  /*9960*/  LDS R38, [UR4+0x68] ;  /* 0x00006804ff267984 */ /* 0x000ea20008000800 */
[----:B0-----:R-:W-:-:S05]  /*9970*/  IADD3 R37, P4, PT, R28, R37, RZ ;  /* 0x000000251c257210 */ /* 0x001fca0007f9e0ff */
[----:B------:R-:W-:Y:S01]  /*9980*/  IMAD.X R35, R29, 0x1, R35, P4 ;  /* 0x000000011d237824 */ /* 0x000fe200020e0623 */
[----:B------:R-:W-:-:S04]  /*9990*/  ISETP.NE.U32.AND P4, PT, R28, RZ, PT ;  /* 0x000000ff1c00720c */ /* 0x000fc80003f85070 */
[----:B------:R-:W-:Y:S02]  /*99a0*/  ISETP.NE.AND.EX P4, PT, R29, RZ, PT, P4 ;  /* 0x000000ff1d00720c */ /* 0x000fe40003f85340 */
[----:B------:R-:W0:Y:S11]  /*99b0*/  LDS.64 R28, [UR4+0x70] ;  /* 0x00007004ff1c7984 */ /* 0x000e360008000a00 */
[----:B---3--:R-:W-:Y:S01]  /*99c0*/  @!P4 FADD R27, R25, R27 ;  /* 0x0000001b191bc221 */ /* 0x008fe20000000000 */
[----:B------:R-:W-:-:S04]  /*99d0*/  ISETP.NE.AND P4, PT, R7, 0x6, PT ;  /* 0x000000060700780c */ /* 0x000fc80003f85270 */
[----:B------:R-:W-:Y:S02]  /*99e0*/  SEL R32, R37, R32, !P4 ;  /* 0x0000002025207207 */ /* 0x000fe40006000000 */
[----:B------:R-:W-:Y:S02]  /*99f0*/  SEL R36, R35, R36, !P4 ;  /* 0x0000002423247207 */ /* 0x000fe40006000000 */
[----:B------:R-:W-:Y:S02]  /*9a00*/  FSEL R6, R27, R6, !P4 ;  /* 0x000000061b067208 */ /* 0x000fe40006000000 */
[----:B-1----:R-:W-:-:S05]  /*9a10*/  IADD3 R37, P4, PT, R30, R37, RZ ;  /* 0x000000251e257210 */ /* 0x002fca0007f9e0ff */
[C---:B------:R-:W-:Y:S01]  /*9a20*/  IMAD.X R25, R31.reuse, 0x1, R35, P4 ;  /* 0x000000011f197824 */ /* 0x040fe200020e0623 */
[----:B------:R-:W-:Y:S01]  /*9a30*/  ISETP.NE.U32.AND P4, PT, R30, RZ, PT ;  /* 0x000000ff1e00720c */ /* 0x000fe20003f85070 */
[----:B------:R-:W1:Y:S03]  /*9a40*/  LDS R35, [UR4+0x78] ;  /* 0x00007804ff237984 */ /* 0x000e660008000800 */
[----:B------:R-:W-:-:S13]  /*9a50*/  ISETP.NE.AND.EX P4, PT, R31, RZ, PT, P4 ;  /* 0x000000ff1f00720c */ /* 0x000fda0003f85340 */
[----:B--2---:R-:W-:Y:S01]  /*9a60*/  @!P4 FADD R38, R27, R38 ;  /* 0x000000261b26c221 */ /* 0x004fe20000000000 */
[----:B------:R-:W-:-:S04]  /*9a70*/  ISETP.NE.AND P4, PT, R7, 0x7, PT ;  /* 0x000000070700780c */ /* 0x000fc80003f85270 */
[----:B------:R-:W-:Y:S02]  /*9a80*/  SEL R7, R37, R32, !P4 ;  /* 0x0000002025077207 */ /* 0x000fe40006000000 */
[----:B------:R-:W-:Y:S02]  /*9a90*/  SEL R30, R25, R36, !P4 ;  /* 0x00000024191e7207 */ /* 0x000fe40006000000 */
[----:B------:R-:W-:Y:S02]  /*9aa0*/  FSEL R6, R38, R6, !P4 ;  /* 0x0000000626067208 */ /* 0x000fe40006000000 */
[----:B0-----:R-:W-:-:S05]  /*9ab0*/  IADD3 R37, P4, PT, R28, R37, RZ ;  /* 0x000000251c257210 */ /* 0x001fca0007f9e0ff */
[----:B------:R-:W-:Y:S01]  /*9ac0*/  IMAD.X R36, R29, 0x1, R25, P4 ;  /* 0x000000011d247824 */ /* 0x000fe200020e0619 */
[----:B------:R-:W-:-:S04]  /*9ad0*/  ISETP.NE.U32.AND P4, PT, R28, RZ, PT ;  /* 0x000000ff1c00720c */ /* 0x000fc80003f85070 */
[----:B------:R-:W-:-:S13]  /*9ae0*/  ISETP.NE.AND.EX P4, PT, R29, RZ, PT, P4 ;  /* 0x000000ff1d00720c */ /* 0x000fda0003f85340 */
[----:B-1----:R-:W-:Y:S01]  /*9af0*/  @!P4 FADD R35, R38, R35 ;  /* 0x000000232623c221 */ /* 0x002fe20000000000 */
[----:B------:R-:W-:Y:S01]  /*9b00*/  ISETP.GE.U32.AND P4, PT, R42, 0x20, PT ;  /* 0x000000202a00780c */ /* 0x000fe20003f86070 */
[----:B------:R0:W1:Y:S04]  /*9b10*/  SHFL.UP PT, R32, R4, 0x1, RZ ;  /* 0x0420000004207989 */ /* 0x00006800000e00ff */
[----:B------:R0:W2:Y:S04]  /*9b20*/  SHFL.UP PT, R27, R5, 0x1, RZ ;  /* 0x04200000051b7989 */ /* 0x0000a800000e00ff */
[----:B------:R0:W3:Y:S04]  /*9b30*/  SHFL.UP PT, R25, R2, 0x1, RZ ;  /* 0x0420000002197989 */ /* 0x0000e800000e00ff */
[----:B------:R-:W-:Y:S05]  /*9b40*/  @!P4 BRA `(.L_x_1136) ;  /* 0x000000000028c947 */ /* 0x000fea0003800000 */
[----:B-1----:R-:W-:Y:S02]  /*9b50*/  ISETP.NE.U32.AND P4, PT, R32, RZ, PT ;  /* 0x000000ff2000720c */ /* 0x002fe40003f85070 */
[----:B------:R-:W-:Y:S02]  /*9b60*/  ISETP.NE.AND P5, PT, R34, RZ, PT ;  /* 0x000000ff2200720c */ /* 0x000fe40003fa5270 */
[C---:B--2---:R-:W-:Y:S02]  /*9b70*/  ISETP.NE.AND.EX P4, PT, R27.reuse, RZ, PT, P4 ;  /* 0x000000ff1b00720c */ /* 0x044fe40003f85340 */
[----:B------:R-:W-:Y:S02]  /*9b80*/  SEL R32, R32, RZ, P5 ;  /* 0x000000ff20207207 */ /* 0x000fe40002800000 */
[----:B------:R-:W-:-:S09]  /*9b90*/  SEL R27, R27, RZ, P5 ;  /* 0x000000ff1b1b7207 */ /* 0x000fd20002800000 */
[----:B---3--:R-:W-:Y:S01]  /*9ba0*/  @!P4 FADD R25, R25, R6 ;  /* 0x000000061919c221 */ /* 0x008fe20000000000 */
[----:B------:R-:W-:-:S04]  /*9bb0*/  IADD3 R32, P4, PT, R32, R7, RZ ;  /* 0x0000000720207210 */ /* 0x000fc80007f9e0ff */
[----:B------:R-:W-:Y:S01]  /*9bc0*/  FSEL R25, R6, R25, !P5 ;  /* 0x0000001906197208 */ /* 0x000fe20006800000 */
[----:B------:R-:W-:Y:S01]  /*9bd0*/  IMAD.X R27, R27, 0x1, R30, P4 ;  /* 0x000000011b1b7824 */ /* 0x000fe200020e061e */
[----:B------:R-:W-:Y:S07]  /*9be0*/  BRA `(.L_x_1137) ;  /* 0x0000001000707947 */ /* 0x000fee0003800000 */
.L_x_1136:
[----:B0-----:R-:W0:Y:S01]  /*9bf0*/  LDC.64 R4, c[0x0][0x3a8] ;  /* 0x0000ea00ff047b82 */ /* 0x001e220000000a00 */
[----:B------:R-:W-:Y:S01]  /*9c00*/  ISETP.NE.AND P4, PT, R42, RZ, PT ;  /* 0x000000ff2a00720c */ /* 0x000fe20003f85270 */
[----:B------:R-:W4:-:S12]  /*9c10*/  LDCU UR5, c[0x0][0x370] ;  /* 0x00006e00ff0577ac */ /* 0x000f180008000800 */
[----:B------:R-:W-:Y:S01]  /*9c20*/  @!P4 IMAD.MOV.U32 R6, RZ, RZ, R37 ;  /* 0x000000ffff06c224 */ /* 0x000fe200078e0025 */
[----:B------:R0:W-:Y:S01]  /*9c30*/  @!P4 STS [UR4+0xd0], R35 ;  /* 0x0000d023ff00c988 */ /* 0x0001e20008000804 */
[----:B------:R-:W-:Y:S01]  /*9c40*/  @!P4 IMAD.MOV.U32 R7, RZ, RZ, R36 ;  /* 0x000000ffff07c224 */ /* 0x000fe200078e0024 */
[----:B----4-:R-:W-:-:S04]  /*9c50*/  UISETP.GT.U32.AND UP0, UPT, UR5, 0x1f3, UPT ;  /* 0x000001f30500788c */ /* 0x010fc8000bf04070 */
[----:B------:R4:W-:Y:S01]  /*9c60*/  @!P4 STS.64 [UR4+0xc8], R6 ;  /* 0x0000c806ff00c988 */ /* 0x0009e20008000a04 */
[----:B0-----:R-:W-:-:S04]  /*9c70*/  IMAD.WIDE.U32 R28, R0, 0x10, R4 ;  /* 0x00000010001c7825 */ /* 0x001fc800078e0004 */
[----:B------:R-:W-:Y:S02]  /*9c80*/  @!P4 IMAD.MOV.U32 R4, RZ, RZ, R35 ;  /* 0x000000ffff04c224 */ /* 0x000fe400078e0023 */
[----:B------:R-:W-:-:S05]  /*9c90*/  @!P4 IMAD.MOV.U32 R5, RZ, RZ, 0x64 ;  /* 0x00000064ff05c424 */ /* 0x000fca00078e00ff */
[----:B------:R4:W-:Y:S01]  /*9ca0*/  @!P4 ST.E.128.STRONG.GPU desc[UR8][R28.64+0x200], R4 ;  /* 0x000200041c00c985 */ /* 0x0009e2000c10fd08 */
[----:B------:R-:W-:Y:S05]  /*9cb0*/  BRA.U UP0, `(.L_x_1138) ;  /* 0x0000000100087547 */ /* 0x000fea000b800000 */
[----:B------:R0:W-:Y:S06]  /*9cc0*/  MEMBAR.SC.CTA ;  /* 0x0000000000007992 */ /* 0x0001ec0000000000 */
[----:B0-----:R-:W-:Y:S05]  /*9cd0*/  BRA `(.L_x_1139) ;  /* 0x0000000000087947 */ /* 0x001fea0003800000 */
.L_x_1138:
[----:B------:R-:W-:Y:S05]  /*9ce0*/  NANOSLEEP 0x1c2 ;  /* 0x000001c20000795d */ /* 0x000fea0003800000 */
[----:B------:R-:W-:Y:S01]  /*9cf0*/  NOP ;  /* 0x0000000000007918 */ /* 0x000fe20000000000 */
.L_x_1139:
[----:B----4-:R-:W-:-:S03]  /*9d00*/  IMAD.WIDE.U32 R4, R42, 0x10, RZ ;  /* 0x000000102a047825 */ /* 0x010fc600078e00ff */
[----:B------:R-:W-:Y:S02]  /*9d10*/  LOP3.LUT R7, R4, 0xfffffff0, RZ, 0x3c, !PT ;  /* 0xfffffff004077812 */ /* 0x000fe400078e3cff */
[----:B------:R-:W-:Y:S02]  /*9d20*/  LOP3.LUT R5, RZ, R5, RZ, 0x33, !PT ;  /* 0x00000005ff057212 */ /* 0x000fe400078e33ff */
[----:B------:R-:W-:-:S05]  /*9d30*/  IADD3 R28, P4, PT, R28, R7, RZ ;  /* 0x000000071c1c7210 */ /* 0x000fca0007f9e0ff */
[----:B------:R-:W-:-:S08]  /*9d40*/  IMAD.X R29, R29, 0x1, R5, P4 ;  /* 0x000000011d1d7824 */ /* 0x000fd000020e0605 */
.L_x_1141:
[----:B------:R-:W4:Y:S01]  /*9d50*/  LD.E.128.STRONG.GPU R4, desc[UR8][R28.64+0x200] ;  /* 0x000200081c047980 */ /* 0x000f22000c10fd00 */
[----:B------:R-:W-:Y:S05]  /*9d60*/  YIELD ;  /* 0x0000000000007946 */ /* 0x000fea0003800000 */
[----:B------:R-:W-:Y:S01]  /*9d70*/  UMOV UR5, 0xffffffff ;  /* 0xffffffff00057882 */ /* 0x000fe20000000000 */
[----:B----4-:R-:W-:Y:S02]  /*9d80*/  ISETP.NE.AND P4, PT, R5, 0x63, PT ;  /* 0x000000630500780c */ /* 0x010fe40003f85270 */
[----:B------:R-:W-:Y:S11]  /*9d90*/  BRA.DIV UR5, `(.L_x_1140) ;  /* 0x0000003a05b47947 */ /* 0x000ff6000b800000 */
[----:B------:R-:W-:-:S13]  /*9da0*/  VOTE.ANY P4, !P4 ;  /* 0x0000000000ff7806 */ /* 0x000fda0006080100 */
.L_x_1294:
        /* <DEDUP_REMOVED lines=13> */
[----:B0-----:R0:W4:Y:S04]  /*9e80*/  SHFL.DOWN PT, R28, R4, 0x1, R29 ;  /* 0x08200000041c7989 */ /* 0x00112800000e001d */
[----:B------:R0:W0:Y:S04]  /*9e90*/  SHFL.DOWN PT, R31, R38, 0x1, R29 ;  /* 0x08200000261f7989 */ /* 0x00002800000e001d */
[----:B------:R0:W0:Y:S02]  /*9ea0*/  SHFL.DOWN PT, R30, R41, 0x1, R29 ;  /* 0x08200000291e7989 */ /* 0x00002400000e001d */
.L_x_1300:
[----:B------:R-:W-:Y:S01]  /*9eb0*/  ISETP.GE.AND P5, PT, R34, R29, PT ;  /* 0x0000001d2200720c */ /* 0x000fe20003fa6270 */
[----:B------:R-:W-:Y:S01]  /*9ec0*/  UMOV UR5, 0xffffffff ;  /* 0xffffffff00057882 */ /* 0x000fe20000000000 */
[----:B------:R-:W-:-:S11]  /*9ed0*/  PLOP3.LUT P4, PT, PT, PT, PT, 0x80, 0x8 ;  /* 0x000000000008781c */ /* 0x000fd60003f8f070 */
[----:B------:R-:W-:-:S04]  /*9ee0*/  @!P5 ISETP.NE.U32.AND P6, PT, R38, RZ, PT ;  /* 0x000000ff2600d20c */ /* 0x000fc80003fc5070 */
[----:B------:R-:W-:-:S04]  /*9ef0*/  @!P5 ISETP.NE.AND.EX P6, PT, R41, RZ, PT, P6 ;  /* 0x000000ff2900d20c */ /* 0x000fc80003fc5360 */
[----:B------:R-:W-:Y:S02]  /*9f00*/  @!P5 PLOP3.LUT P4, PT, P6, PT, PT, 0x80, 0x8 ;  /* 0x000000000008d81c */ /* 0x000fe4000378f070 */
[----:B0-----:R-:W-:-:S05]  /*9f10*/  @!P5 IADD3 R31, P6, PT, R31, R38, RZ ;  /* 0x000000261f1fd210 */ /* 0x001fca0007fde0ff */
[----:B------:R-:W-:Y:S02]  /*9f20*/  @!P5 IMAD.X R30, R30, 0x1, R41, P6 ;  /* 0x000000011e1ed824 */ /* 0x000fe400030e0629 */
[----:B------:R-:W-:-:S04]  /*9f30*/  @!P5 IMAD.MOV.U32 R38, RZ, RZ, R31 ;  /* 0x000000ffff26d224 */ /* 0x000fc800078e001f */
[----:B----4-:R-:W-:Y:S01]  /*9f40*/  @!P4 FADD R44, R44, R28 ;  /* 0x0000001c2c2cc221 */ /* 0x010fe20000000000 */
[----:B------:R-:W-:Y:S06]  /*9f50*/  BRA.DIV UR5, `(.L_x_1143) ;  /* 0x0000003a05dc7947 */ /* 0x000fec000b800000 */
.L_x_1303:
[----:B------:R-:W-:Y:S01]  /*9f60*/  UMOV UR5, 0xffffffff ;  /* 0xffffffff00057882 */ /* 0x000fe20000000000 */
[----:B------:R-:W-:Y:S02]  /*9f70*/  @!P5 IMAD.MOV.U32 R41, RZ, RZ, R30 ;  /* 0x000000ffff29d224 */ /* 0x000fe400078e001e */
[----:B------:R-:W-:Y:S05]  /*9f80*/  BRA.DIV UR5, `(.L_x_1144) ;  /* 0x0000003a05f07947 */ /* 0x000fea000b800000 */
[----:B------:R0:W4:Y:S04]  /*9f90*/  SHFL.DOWN PT, R31, R38, 0x2, R29 ;  /* 0x08400000261f7989 */ /* 0x00012800000e001d */
[----:B------:R0:W0:Y:S04]  /*9fa0*/  SHFL.DOWN PT, R4, R41, 0x2, R29 ;  /* 0x0840000029047989 */ /* 0x00002800000e001d */
[----:B------:R0:W0:Y:S02]  /*9fb0*/  SHFL.DOWN PT, R28, R44, 0x2, R29 ;  /* 0x084000002c1c7989 */ /* 0x00002400000e001d */
.L_x_1308:
[----:B------:R-:W-:Y:S01]  /*9fc0*/  VIADD R43, R34, 0x2 ;  /* 0x00000002222b7836 */ /* 0x000fe20000000000 */
[----:B------:R-:W-:Y:S01]  /*9fd0*/  PLOP3.LUT P4, PT, PT, PT, PT, 0x80, 0x8 ;  /* 0x000000000008781c */ /* 0x000fe20003f8f070 */
[----:B------:R-:W-:-:S03]  /*9fe0*/  UMOV UR5, 0xffffffff ;  /* 0xffffffff00057882 */ /* 0x000fc60000000000 */
[----:B------:R-:W-:-:S13]  /*9ff0*/  ISETP.GT.AND P5, PT, R43, R29, PT ;  /* 0x0000001d2b00720c */ /* 0x000fda0003fa4270 */
[----:B------:R-:W-:-:S04]  /*a000*/  @!P5 ISETP.NE.U32.AND P6, PT, R38, RZ, PT ;  /* 0x000000ff2600d20c */ /* 0x000fc80003fc5070 */
[----:B------:R-:W-:-:S04]  /*a010*/  @!P5 ISETP.NE.AND.EX P6, PT, R41, RZ, PT, P6 ;  /* 0x000000ff2900d20c */ /* 0x000fc80003fc5360 */
[----:B------:R-:W-:-:S13]  /*a020*/  @!P5 PLOP3.LUT P4, PT, P6, PT, PT, 0x80, 0x8 ;  /* 0x000000000008d81c */ /* 0x000fda000378f070 */
[----:B0-----:R-:W-:Y:S01]  /*a030*/  @!P4 FADD R44, R44, R28 ;  /* 0x0000001c2c2cc221 */ /* 0x001fe20000000000 */
[----:B----4-:R-:W-:-:S05]  /*a040*/  @!P5 IADD3 R31, P4, PT, R31, R38, RZ ;  /* 0x000000261f1fd210 */ /* 0x010fca0007f9e0ff */
[----:B------:R-:W-:Y:S01]  /*a050*/  @!P5 IMAD.X R4, R4, 0x1, R41, P4 ;  /* 0x000000010404d824 */ /* 0x000fe200020e0629 */
[----:B------:R-:W-:Y:S07]  /*a060*/  BRA.DIV UR5, `(.L_x_1145) ;  /* 0x0000003e050c7947 */ /* 0x000fee000b800000 */
.L_x_1311:
[----:B------:R-:W-:Y:S01]  /*a070*/  UMOV UR5, 0xffffffff ;  /* 0xffffffff00057882 */ /* 0x000fe20000000000 */
[----:B------:R-:W-:Y:S02]  /*a080*/  @!P5 IMAD.MOV.U32 R38, RZ, RZ, R31 ;  /* 0x000000ffff26d224 */ /* 0x000fe400078e001f */
[----:B------:R-:W-:Y:S01]  /*a090*/  @!P5 IMAD.MOV.U32 R41, RZ, RZ, R4 ;  /* 0x000000ffff29d224 */ /* 0x000fe200078e0004 */
[----:B------:R-:W-:Y:S06]  /*a0a0*/  BRA.DIV UR5, `(.L_x_1146) ;  /* 0x0000003e051c7947 */ /* 0x000fec000b800000 */
[----:B------:R0:W4:Y:S04]  /*a0b0*/  SHFL.DOWN PT, R31, R38, 0x4, R29 ;  /* 0x08800000261f7989 */ /* 0x00012800000e001d */
[----:B------:R0:W0:Y:S04]  /*a0c0*/  SHFL.DOWN PT, R4, R41, 0x4, R29 ;  /* 0x0880000029047989 */ /* 0x00002800000e001d */
[----:B------:R0:W0:Y:S02]  /*a0d0*/  SHFL.DOWN PT, R28, R44, 0x4, R29 ;  /* 0x088000002c1c7989 */ /* 0x00002400000e001d */
.L_x_1316:
        /* <DEDUP_REMOVED lines=11> */
.L_x_1319:
[----:B------:R-:W-:Y:S01]  /*a190*/  UMOV UR5, 0xffffffff ;  /* 0xffffffff00057882 */ /* 0x000fe20000000000 */
[----:B------:R-:W-:Y:S02]  /*a1a0*/  @!P5 IMAD.MOV.U32 R38, RZ, RZ, R31 ;  /* 0x000000ffff26d224 */ /* 0x000fe400078e001f */
[----:B------:R-:W-:Y:S01]  /*a1b0*/  @!P5 IMAD.MOV.U32 R41, RZ, RZ, R4 ;  /* 0x000000ffff29d224 */ /* 0x000fe200078e0004 */
[----:B------:R-:W-:Y:S06]  /*a1c0*/  BRA.DIV UR5, `(.L_x_1148) ;  /* 0x0000003e05487947 */ /* 0x000fec000b800000 */
[----:B------:R0:W4:Y:S04]  /*a1d0*/  SHFL.DOWN PT, R31, R38, 0x8, R29 ;  /* 0x09000000261f7989 */ /* 0x00012800000e001d */
[----:B------:R0:W0:Y:S04]  /*a1e0*/  SHFL.DOWN PT, R4, R41, 0x8, R29 ;  /* 0x0900000029047989 */ /* 0x00002800000e001d */
[----:B------:R0:W0:Y:S02]  /*a1f0*/  SHFL.DOWN PT, R28, R44, 0x8, R29 ;  /* 0x090000002c1c7989 */ /* 0x00002400000e001d */
.L_x_1324:
        /* <DEDUP_REMOVED lines=11> */
.L_x_1327:
[----:B------:R-:W-:Y:S01]  /*a2b0*/  UMOV UR5, 0xffffffff ;  /* 0xffffffff00057882 */ /* 0x000fe20000000000 */
[----:B------:R-:W-:Y:S02]  /*a2c0*/  @!P5 IMAD.MOV.U32 R38, RZ, RZ, R31 ;  /* 0x000000ffff26d224 */ /* 0x000fe400078e001f */
[----:B------:R-:W-:Y:S01]  /*a2d0*/  @!P5 IMAD.MOV.U32 R41, RZ, RZ, R4 ;  /* 0x000000ffff29d224 */ /* 0x000fe200078e0004 */
[----:B------:R-:W-:Y:S06]  /*a2e0*/  BRA.DIV UR5, `(.L_x_1150) ;  /* 0x0000003e05747947 */ /* 0x000fec000b800000 */
[----:B------:R0:W4:Y:S04]  /*a2f0*/  SHFL.DOWN PT, R47, R38, 0x10, R29 ;  /* 0x0a000000262f7989 */ /* 0x00012800000e001d */
[----:B------:R0:W0:Y:S04]  /*a300*/  SHFL.DOWN PT, R4, R41, 0x10, R29 ;  /* 0x0a00000029047989 */ /* 0x00002800000e001d */
[----:B------:R0:W0:Y:S02]  /*a310*/  SHFL.DOWN PT, R28, R44, 0x10, R29 ;  /* 0x0a0000002c1c7989 */ /* 0x00002400000e001d */
.L_x_1332:
[----:B------:R-:W-:Y:S01]  /*a320*/  VIADD R2, R34, 0x10 ;  /* 0x0000001022027836 */ /* 0x000fe20000000000 */
[----:B------:R-:W-:Y:S01]  /*a330*/  PLOP3.LUT P4, PT, PT, PT, PT, 0x80, 0x8 ;  /* 0x000000000008781c */ /* 0x000fe20003f8f070 */
[----:B------:R-:W5:Y:S01]  /*a340*/  LDC.64 R30, c[0x0][0x3a8] ;  /* 0x0000ea00ff1e7b82 */ /* 0x000f620000000a00 */
[----:B------:R-:W-:Y:S02]  /*a350*/  UMOV UR5, 0xffffffff ;  /* 0xffffffff00057882 */ /* 0x000fe40000000000 */
[----:B------:R-:W-:-:S13]  /*a360*/  ISETP.GT.AND P6, PT, R2, R29, PT ;  /* 0x0000001d0200720c */ /* 0x000fda0003fc4270 */
[----:B------:R-:W-:-:S04]  /*a370*/  @!P6 ISETP.NE.U32.AND P5, PT, R38, RZ, PT ;  /* 0x000000ff2600e20c */ /* 0x000fc80003fa5070 */
[----:B------:R-:W-:-:S04]  /*a380*/  @!P6 ISETP.NE.AND.EX P5, PT, R41, RZ, PT, P5 ;  /* 0x000000ff2900e20c */ /* 0x000fc80003fa5350 */
[----:B------:R-:W-:Y:S02]  /*a390*/  @!P6 PLOP3.LUT P4, PT, P5, PT, PT, 0x80, 0x8 ;  /* 0x000000000008e81c */ /* 0x000fe40002f8f070 */
[----:B------:R-:W-:Y:S02]  /*a3a0*/  ISETP.NE.AND P5, PT, R5, 0x65, PT ;  /* 0x000000650500780c */ /* 0x000fe40003fa5270 */
[----:B------:R-:W-:-:S09]  /*a3b0*/  LOP3.LUT R5, RZ, R42, RZ, 0x33, !PT ;  /* 0x0000002aff057212 */ /* 0x000fd200078e33ff */
[----:B0-----:R-:W-:Y:S01]  /*a3c0*/  @!P4 FADD R44, R44, R28 ;  /* 0x0000001c2c2cc221 */ /* 0x001fe20000000000 */
[----:B----4-:R-:W-:-:S05]  /*a3d0*/  @!P6 IADD3 R47, P4, PT, R47, R38, RZ ;  /* 0x000000262f2fe210 */ /* 0x010fca0007f9e0ff */
[----:B------:R-:W-:Y:S02]  /*a3e0*/  @!P6 IMAD.X R4, R4, 0x1, R41, P4 ;  /* 0x000000010404e824 */ /* 0x000fe400020e0629 */
[----:B------:R-:W-:Y:S02]  /*a3f0*/  @!P6 IMAD.MOV.U32 R38, RZ, RZ, R47 ;  /* 0x000000ffff26e224 */ /* 0x000fe400078e002f */
[----:B------:R-:W-:Y:S01]  /*a400*/  @!P6 IMAD.MOV.U32 R41, RZ, RZ, R4 ;  /* 0x000000ffff29e224 */ /* 0x000fe200078e0004 */
[----:B-----5:R-:W-:Y:S01]  /*a410*/  IADD3 R30, P6, PT, R30, 0x200, RZ ;  /* 0x000002001e1e7810 */ /* 0x020fe20007fde0ff */
[----:B------:R-:W-:-:S12]  /*a420*/  BRA.DIV UR5, `(.L_x_1151) ;  /* 0x0000003e05787947 */ /* 0x000fd8000b800000 */
.L_x_1335:
[----:B------:R-:W-:Y:S01]  /*a430*/  UMOV UR5, 0xffffffff ;  /* 0xffffffff00057882 */ /* 0x000fe20000000000 */
[----:B------:R-:W-:Y:S02]  /*a440*/  IMAD.X R31, RZ, RZ, R31, P6 ;  /* 0x000000ffff1f7224 */ /* 0x000fe400030e061f */
[----:B------:R-:W-:Y:S01]  /*a450*/  IMAD.IADD R47, R5, 0x1, R0 ;  /* 0x00000001052f7824 */ /* 0x000fe200078e0200 */
[----:B------:R-:W-:Y:S06]  /*a460*/  BRA.DIV UR5, `(.L_x_1152) ;  /* 0x0000003e05887947 */ /* 0x000fec000b800000 */
[----:B------:R-:W-:-:S13]  /*a470*/  VOTE.ALL P5, P5 ;  /* 0x0000000000ff7806 */ /* 0x000fda00028a0000 */
.L_x_1338:
[----:B------:R-:W-:Y:S05]  /*a480*/  @!P5 BRA `(.L_x_1153) ;  /* 0x0000000400c4d947 */ /* 0x000fea0003800000 */
.L_x_1167:
[----:B------:R-:W-:-:S07]  /*a490*/  IMAD.WIDE R28, R47, 0x10, R30 ;  /* 0x000000102f1c7825 */ /* 0x000fce00078e021e */
.L_x_1155:
[----:B------:R-:W4:Y:S01]  /*a4a0*/  LD.E.128.STRONG.GPU R4, desc[UR8][R28.64+-0x200] ;  /* 0xfffe00081c047980 */ /* 0x000f22000c10fd00 */
[----:B------:R-:W-:Y:S05]  /*a4b0*/  YIELD ;  /* 0x0000000000007946 */ /* 0x000fea0003800000 */
[----:B------:R-:W-:Y:S01]  /*a4c0*/  UMOV UR5, 0xffffffff ;  /* 0xffffffff00057882 */ /* 0x000fe20000000000 */
[----:B----4-:R-:W-:Y:S02]  /*a4d0*/  ISETP.NE.AND P4, PT, R5, 0x63, PT ;  /* 0x000000630500780c */ /* 0x010fe40003f85270 */
[----:B------:R-:W-:Y:S11]  /*a4e0*/  BRA.DIV UR5, `(.L_x_1154) ;  /* 0x0000003e05847947 */ /* 0x000ff6000b800000 */
[----:B------:R-:W-:-:S13]  /*a4f0*/  VOTE.ANY P4, !P4 ;  /* 0x0000000000ff7806 */ /* 0x000fda0006080100 */
.L_x_1341:
        /* <DEDUP_REMOVED lines=11> */
[----:B0-----:R0:W4:Y:S04]  /*a5b0*/  SHFL.DOWN PT, R28, R4, 0x1, R29 ;  /* 0x08200000041c7989 */ /* 0x00112800000e001d */
[----:B------:R0:W0:Y:S04]  /*a5c0*/  SHFL.DOWN PT, R48, R49, 0x1, R29 ;  /* 0x0820000031307989 */ /* 0x00002800000e001d */
[----:B------:R0:W0:Y:S02]  /*a5d0*/  SHFL.DOWN PT, R51, R42, 0x1, R29 ;  /* 0x082000002a337989 */ /* 0x00002400000e001d */
.L_x_1347:
        /* <DEDUP_REMOVED lines=11> */
.L_x_1350:
[----:B------:R-:W-:Y:S01]  /*a690*/  UMOV UR5, 0xffffffff ;  /* 0xffffffff00057882 */ /* 0x000fe20000000000 */
[----:B------:R-:W-:Y:S02]  /*a6a0*/  @!P5 IMAD.MOV.U32 R42, RZ, RZ, R51 ;  /* 0x000000ffff2ad224 */ /* 0x000fe400078e0033 */
[----:B------:R-:W-:Y:S05]  /*a6b0*/  BRA.DIV UR5, `(.L_x_1158) ;  /* 0x0000003e05c07947 */ /* 0x000fea000b800000 */
[----:B------:R0:W4:Y:S04]  /*a6c0*/  SHFL.DOWN PT, R48, R49, 0x2, R29 ;  /* 0x0840000031307989 */ /* 0x00012800000e001d */
[----:B------:R0:W0:Y:S04]  /*a6d0*/  SHFL.DOWN PT, R51, R42, 0x2, R29 ;  /* 0x084000002a337989 */ /* 0x00002800000e001d */
[----:B------:R0:W0:Y:S02]  /*a6e0*/  SHFL.DOWN PT, R28, R4, 0x2, R29 ;  /* 0x08400000041c7989 */ /* 0x00002400000e001d */
.L_x_1355:
[----:B------:R-:W-:Y:S01]  /*a6f0*/  ISETP.GT.AND P5, PT, R43, R29, PT ;  /* 0x0000001d2b00720c */ /* 0x000fe20003fa4270 */
[----:B------:R-:W-:Y:S01]  /*a700*/  UMOV UR5, 0xffffffff ;  /* 0xffffffff00057882 */ /* 0x000fe20000000000 */
[----:B------:R-:W-:-:S11]  /*a710*/  PLOP3.LUT P4, PT, PT, PT, PT, 0x80, 0x8 ;  /* 0x000000000008781c */ /* 0x000fd60003f8f070 */
[----:B------:R-:W-:-:S04]  /*a720*/  @!P5 ISETP.NE.U32.AND P6, PT, R49, RZ, PT ;  /* 0x000000ff3100d20c */ /* 0x000fc80003fc5070 */
[----:B------:R-:W-:-:S04]  /*a730*/  @!P5 ISETP.NE.AND.EX P6, PT, R42, RZ, PT, P6 ;  /* 0x000000ff2a00d20c */ /* 0x000fc80003fc5360 */
[----:B------:R-:W-:Y:S02]  /*a740*/  @!P5 PLOP3.LUT P4, PT, P6, PT, PT, 0x80, 0x8 ;  /* 0x000000000008d81c */ /* 0x000fe4000378f070 */
[----:B----4-:R-:W-:-:S05]  /*a750*/  @!P5 IADD3 R48, P6, PT, R48, R49, RZ ;  /* 0x000000313030d210 */ /* 0x010fca0007fde0ff */
[----:B0-----:R-:W-:Y:S02]  /*a760*/  @!P5 IMAD.X R51, R51, 0x1, R42, P6 ;  /* 0x000000013333d824 */ /* 0x001fe400030e062a */
[----:B------:R-:W-:-:S04]  /*a770*/  @!P5 IMAD.MOV.U32 R49, RZ, RZ, R48 ;  /* 0x000000ffff31d224 */ /* 0x000fc800078e0030 */
[----:B------:R-:W-:Y:S01]  /*a780*/  @!P4 FADD R4, R4, R28 ;  /* 0x0000001c0404c221 */ /* 0x000fe20000000000 */
[----:B------:R-:W-:Y:S06]  /*a790*/  BRA.DIV UR5, `(.L_x_1159) ;  /* 0x0000003e05dc7947 */ /* 0x000fec000b800000 */
.L_x_1358:
[----:B------:R-:W-:Y:S01]  /*a7a0*/  UMOV UR5, 0xffffffff ;  /* 0xffffffff00057882 */ /* 0x000fe20000000000 */
[----:B------:R-:W-:Y:S02]  /*a7b0*/  @!P5 IMAD.MOV.U32 R42, RZ, RZ, R51 ;  /* 0x000000ffff2ad224 */ /* 0x000fe400078e0033 */
[----:B------:R-:W-:Y:S05]  /*a7c0*/  BRA.DIV UR5, `(.L_x_1160) ;  /* 0x0000003e05f07947 */ /* 0x000fea000b800000 */
[----:B------:R0:W4:Y:S04]  /*a7d0*/  SHFL.DOWN PT, R48, R49, 0x4, R29 ;  /* 0x0880000031307989 */ /* 0x00012800000e001d */
[----:B------:R0:W0:Y:S04]  /*a7e0*/  SHFL.DOWN PT, R51, R42, 0x4, R29 ;  /* 0x088000002a337989 */ /* 0x00002800000e001d */
[----:B------:R0:W0:Y:S02]  /*a7f0*/  SHFL.DOWN PT, R28, R4, 0x4, R29 ;  /* 0x08800000041c7989 */ /* 0x00002400000e001d */
.L_x_1363:
        /* <DEDUP_REMOVED lines=11> */
.L_x_1366:
[----:B------:R-:W-:Y:S01]  /*a8b0*/  UMOV UR5, 0xffffffff ;  /* 0xffffffff00057882 */ /* 0x000fe20000000000 */
[----:B------:R-:W-:Y:S02]  /*a8c0*/  @!P5 IMAD.MOV.U32 R42, RZ, RZ, R51 ;  /* 0x000000ffff2ad224 */ /* 0x000fe400078e0033 */
[----:B------:R-:W-:Y:S05]  /*a8d0*/  BRA.DIV UR5, `(.L_x_1162) ;  /* 0x0000004205207947 */ /* 0x000fea000b800000 */
[----:B------:R0:W4:Y:S04]  /*a8e0*/  SHFL.DOWN PT, R48, R49, 0x8, R29 ;  /* 0x0900000031307989 */ /* 0x00012800000e001d */
[----:B------:R0:W0:Y:S04]  /*a8f0*/  SHFL.DOWN PT, R51, R42, 0x8, R29 ;  /* 0x090000002a337989 */ /* 0x00002800000e001d */
[----:B------:R0:W0:Y:S02]  /*a900*/  SHFL.DOWN PT, R28, R4, 0x8, R29 ;  /* 0x09000000041c7989 */ /* 0x00002400000e001d */
.L_x_1371:
        /* <DEDUP_REMOVED lines=11> */
.L_x_1374:
[----:B------:R-:W-:Y:S01]  /*a9c0*/  UMOV UR5, 0xffffffff ;  /* 0xffffffff00057882 */ /* 0x000fe20000000000 */
[----:B------:R-:W-:Y:S02]  /*a9d0*/  @!P5 IMAD.MOV.U32 R42, RZ, RZ, R51 ;  /* 0x000000ffff2ad224 */ /* 0x000fe400078e0033 */
[----:B------:R-:W-:Y:S05]  /*a9e0*/  BRA.DIV UR5, `(.L_x_1164) ;  /* 0x0000004205507947 */ /* 0x000fea000b800000 */
[----:B------:R0:W4:Y:S01]  /*a9f0*/  SHFL.DOWN PT, R48, R49, 0x10, R29 ;  /* 0x0a00000031307989 */ /* 0x00012200000e001d */
[----:B------:R-:W-:-:S03]  /*aa00*/  VIADD R50, R34, 0x10 ;  /* 0x0000001022327836 */ /* 0x000fc60000000000 */
[----:B------:R0:W0:Y:S04]  /*aa10*/  SHFL.DOWN PT, R51, R42, 0x10, R29 ;  /* 0x0a0000002a337989 */ /* 0x00002800000e001d */
[----:B------:R0:W0:Y:S02]  /*aa20*/  SHFL.DOWN PT, R28, R4, 0x10, R29 ;  /* 0x0a000000041c7989 */ /* 0x00002400000e001d */
.L_x_1379:
[----:B------:R-:W-:Y:S01]  /*aa30*/  ISETP.GT.AND P5, PT, R50, R29, PT ;  /* 0x0000001d3200720c */ /* 0x000fe20003fa4270 */
[----:B------:R-:W-:Y:S01]  /*aa40*/  UMOV UR5, 0xffffffff ;  /* 0xffffffff00057882 */ /* 0x000fe20000000000 */
[----:B------:R-:W-:-:S11]  /*aa50*/  PLOP3.LUT P4, PT, PT, PT, PT, 0x80, 0x8 ;  /* 0x000000000008781c */ /* 0x000fd60003f8f070 */
[----:B------:R-:W-:-:S04]  /*aa60*/  @!P5 ISETP.NE.U32.AND P6, PT, R49, RZ, PT ;  /* 0x000000ff3100d20c */ /* 0x000fc80003fc5070 */
[----:B------:R-:W-:-:S04]  /*aa70*/  @!P5 ISETP.NE.AND.EX P6, PT, R42, RZ, PT, P6 ;  /* 0x000000ff2a00d20c */ /* 0x000fc80003fc5360 */
[----:B------:R-:W-:-:S13]  /*aa80*/  @!P5 PLOP3.LUT P4, PT, P6, PT, PT, 0x80, 0x8 ;  /* 0x000000000008d81c */ /* 0x000fda000378f070 */
[----:B0-----:R-:W-:Y:S01]  /*aa90*/  @!P4 FADD R4, R4, R28 ;  /* 0x0000001c0404c221 */ /* 0x001fe20000000000 */
[----:B----4-:R-:W-:-:S05]  /*aaa0*/  @!P5 IADD3 R48, P4, PT, R48, R49, RZ ;  /* 0x000000313030d210 */ /* 0x010fca0007f9e0ff */
[----:B------:R-:W-:Y:S01]  /*aab0*/  @!P5 IMAD.X R51, R51, 0x1, R42, P4 ;  /* 0x000000013333d824 */ /* 0x000fe200020e062a */
[----:B------:R-:W-:Y:S01]  /*aac0*/  ISETP.NE.U32.AND P4, PT, R38, RZ, PT ;  /* 0x000000ff2600720c */ /* 0x000fe20003f85070 */
[----:B------:R-:W-:Y:S02]  /*aad0*/  @!P5 IMAD.MOV.U32 R49, RZ, RZ, R48 ;  /* 0x000000ffff31d224 */ /* 0x000fe400078e0030 */
[----:B------:R-:W-:Y:S01]  /*aae0*/  @!P5 IMAD.MOV.U32 R42, RZ, RZ, R51 ;  /* 0x000000ffff2ad224 */ /* 0x000fe200078e0033 */
[----:B------:R-:W-:Y:S02]  /*aaf0*/  ISETP.NE.AND.EX P4, PT, R41, RZ, PT, P4 ;  /* 0x000000ff2900720c */ /* 0x000fe40003f85340 */
[----:B------:R-:W-:-:S11]  /*ab00*/  ISETP.NE.AND P5, PT, R5, 0x65, PT ;  /* 0x000000650500780c */ /* 0x000fd60003fa5270 */
[----:B------:R-:W-:Y:S01]  /*ab10*/  @!P4 FADD R44, R4, R44 ;  /* 0x0000002c042cc221 */ /* 0x000fe20000000000 */
[----:B------:R-:W-:-:S05]  /*ab20*/  IADD3 R38, P4, PT, R38, R49, RZ ;  /* 0x0000003126267210 */ /* 0x000fca0007f9e0ff */
[----:B------:R-:W-:Y:S01]  /*ab30*/  IMAD.X R41, R41, 0x1, R42, P4 ;  /* 0x0000000129297824 */ /* 0x000fe200020e062a */
[----:B------:R-:W-:Y:S07]  /*ab40*/  BRA.DIV UR5, `(.L_x_1165) ;  /* 0x0000004205507947 */ /* 0x000fee000b800000 */
.L_x_1382:
[----:B------:R-:W-:Y:S01]  /*ab50*/  UMOV UR5, 0xffffffff ;  /* 0xffffffff00057882 */ /* 0x000fe20000000000 */
[----:B------:R-:W-:Y:S02]  /*ab60*/  VIADD R47, R47, 0xffffffe0 ;  /* 0xffffffe02f2f7836 */ /* 0x000fe40000000000 */
[----:B------:R-:W-:Y:S05]  /*ab70*/  BRA.DIV UR5, `(.L_x_1166) ;  /* 0x0000004205647947 */ /* 0x000fea000b800000 */
[----:B------:R-:W-:-:S13]  /*ab80*/  VOTE.ALL P5, P5 ;  /* 0x0000000000ff7806 */ /* 0x000fda00028a0000 */
.L_x_1385:
[----:B------:R-:W-:Y:S05]  /*ab90*/  @P5 BRA `(.L_x_1167) ;  /* 0xfffffff8003c5947 */ /* 0x000fea000383ffff */
.L_x_1153:
[----:B------:R-:W0:Y:S01]  /*aba0*/  S2R R2, SR_TID.X ;  /* 0x0000000000027919 */ /* 0x000e220000002100 */
[----:B------:R-:W-:Y:S01]  /*abb0*/  BSSY.RECONVERGENT B0, `(.L_x_1168) ;  /* 0x0000016000007945 */ /* 0x000fe20003800200 */
[----:B------:R-:W-:Y:S01]  /*abc0*/  IMAD.MOV.U32 R39, RZ, RZ, R41 ;  /* 0x000000ffff277224 */ /* 0x000fe200078e0029 */
[----:B0-----:R-:W-:-:S13]  /*abd0*/  ISETP.NE.AND P4, PT, R2, RZ, PT ;  /* 0x000000ff0200720c */ /* 0x001fda0003f85270 */
[----:B------:R-:W-:Y:S05]  /*abe0*/  @P4 BRA `(.L_x_1169) ;  /* 0x0000000000484947 */ /* 0x000fea0003800000 */
[----:B------:R-:W0:Y:S01]  /*abf0*/  S2UR UR6, SR_CgaCtaId ;  /* 0x00000000000679c3 */ /* 0x000e220000008800 */
[----:B------:R-:W-:Y:S01]  /*ac00*/  ISETP.NE.U32.AND P4, PT, R37, RZ, PT ;  /* 0x000000ff2500720c */ /* 0x000fe20003f85070 */
[----:B------:R-:W-:Y:S01]  /*ac10*/  FADD R2, R35, R44 ;  /* 0x0000002c23027221 */ /* 0x000fe20000000000 */
[----:B------:R-:W-:Y:S01]  /*ac20*/  IADD3 R6, P5, PT, R38, R37, RZ ;  /* 0x0000002526067210 */ /* 0x000fe20007fbe0ff */
[----:B------:R-:W-:Y:S01]  /*ac30*/  UMOV UR5, 0x400 ;  /* 0x0000040000057882 */ /* 0x000fe20000000000 */
[----:B------:R-:W-:-:S03]  /*ac40*/  ISETP.NE.AND.EX P4, PT, R36, RZ, PT, P4 ;  /* 0x000000ff2400720c */ /* 0x000fc60003f85340 */
[----:B------:R-:W4:Y:S01]  /*ac50*/  LDC.64 R4, c[0x0][0x3a8] ;  /* 0x0000ea00ff047b82 */ /* 0x000f220000000a00 */
[----:B------:R-:W-:Y:S01]  /*ac60*/  FSEL R2, R2, R35, !P4 ;  /* 0x0000002302027208 */ /* 0x000fe20006000000 */
[----:B------:R-:W-:Y:S01]  /*ac70*/  IMAD.X R7, R39, 0x1, R36, P5 ;  /* 0x0000000127077824 */ /* 0x000fe200028e0624 */
[----:B0-----:R-:W-:Y:S01]  /*ac80*/  ULEA UR5, UR6, UR5, 0x18 ;  /* 0x0000000506057291 */ /* 0x001fe2000f8ec0ff */
[----:B----4-:R-:W-:-:S04]  /*ac90*/  IMAD.WIDE.U32 R28, R0, 0x10, R4 ;  /* 0x00000010001c7825 */ /* 0x010fc800078e0004 */
[----:B------:R-:W-:Y:S02]  /*aca0*/  IMAD.MOV.U32 R4, RZ, RZ, R2 ;  /* 0x000000ffff047224 */ /* 0x000fe400078e0002 */
[----:B------:R-:W-:-:S05]  /*acb0*/  IMAD.MOV.U32 R5, RZ, RZ, 0x65 ;  /* 0x00000065ff057424 */ /* 0x000fca00078e00ff */
[----:B------:R0:W-:Y:S04]  /*acc0*/  ST.E.128.STRONG.GPU desc[UR8][R28.64+0x200], R4 ;  /* 0x000200041c007985 */ /* 0x0001e8000c10fd08 */
[----:B------:R0:W-:Y:S04]  /*acd0*/  STS.64 [UR5+0xb8], R6 ;  /* 0x0000b806ff007988 */ /* 0x0001e80008000a05 */
[----:B------:R0:W-:Y:S04]  /*ace0*/  STS [UR5+0xc0], R2 ;  /* 0x0000c002ff007988 */ /* 0x0001e80008000805 */
[----:B------:R0:W-:Y:S04]  /*acf0*/  STS.64 [UR5+0xa8], R38 ;  /* 0x0000a826ff007988 */ /* 0x0001e80008000a05 */
[----:B------:R0:W-:Y:S02]  /*ad00*/  STS [UR5+0xb0], R44 ;  /* 0x0000b02cff007988 */ /* 0x0001e40008000805 */
.L_x_1169:
[----:B------:R-:W-:Y:S05]  /*ad10*/  BSYNC.RECONVERGENT B0 ;  /* 0x0000000000007941 */ /* 0x000fea0003800200 */
.L_x_1168:
[----:B------:R-:W-:-:S13]  /*ad20*/  ISETP.NE.AND P4, PT, R34, RZ, PT ;  /* 0x000000ff2200720c */ /* 0x000fda0003f85270 */
[----:B0-----:R-:W0:Y:S01]  /*ad30*/  @!P4 S2R R5, SR_CgaCtaId ;  /* 0x000000000005c919 */ /* 0x001e220000008800 */
[----:B------:R-:W-:Y:S01]  /*ad40*/  @!P4 MOV R0, 0x400 ;  /* 0x000004000000c802 */ /* 0x000fe20000000f00 */
[----:B-1----:R-:W-:Y:S02]  /*ad50*/  @!P4 IMAD.MOV.U32 R32, RZ, RZ, R38 ;  /* 0x000000ffff20c224 */ /* 0x002fe400078e0026 */
[----:B--2---:R-:W-:Y:S02]  /*ad60*/  @!P4 IMAD.MOV.U32 R27, RZ, RZ, R39 ;  /* 0x000000ffff1bc224 */ /* 0x004fe400078e0027 */
[----:B---3--:R-:W-:Y:S01]  /*ad70*/  @!P4 IMAD.MOV.U32 R25, RZ, RZ, R44 ;  /* 0x000000ffff19c224 */ /* 0x008fe200078e002c */
[----:B0-----:R-:W-:-:S05]  /*ad80*/  @!P4 LEA R5, R5, R0, 0x18 ;  /* 0x000000000505c211 */ /* 0x001fca00078ec0ff */
[----:B------:R1:W-:Y:S04]  /*ad90*/  @!P4 STS.64 [R5+0x88], R38 ;  /* 0x000088260500c388 */ /* 0x0003e80000000a00 */
[----:B------:R1:W-:Y:S02]  /*ada0*/  @!P4 STS [R5+0x90], R44 ;  /* 0x0000902c0500c388 */ /* 0x0003e40000000800 */
.L_x_1137:
[----:B------:R-:W2:Y:S01]  /*adb0*/  S2R R31, SR_TID.X ;  /* 0x00000000001f7919 */ /* 0x000ea20000002100 */
[----:B------:R-:W-:Y:S01]  /*adc0*/  ISETP.NE.AND P4, PT, R24, R8, PT ;  /* 0x000000081800720c */ /* 0x000fe20003f85270 */
[----:B------:R-:W-:Y:S05]  /*add0*/  WARPSYNC.ALL ;  /* 0x0000000000007948 */ /* 0x000fea0003800000 */
[----:B------:R-:W-:Y:S01]  /*ade0*/  BAR.SYNC.DEFER_BLOCKING 0x0 ;  /* 0x0000000000007b1d */ /* 0x000fe20000010000 */
[----:B------:R-:W-:-:S04]  /*adf0*/  ISETP.NE.AND P6, PT, R40, RZ, PT ;  /* 0x000000ff2800720c */ /* 0x000fc80003fc5270 */
[----:B------:R-:W-:Y:S01]  /*ae00*/  SEL R47, RZ, 0x1, !P6 ;  /* 0x00000001ff2f7807 */ /* 0x000fe20007000000 */
[----:B------:R-:W-:Y:S01]  /*ae10*/  BSSY.RECONVERGENT B0, `(.L_x_1170) ;  /* 0x0000011000007945 */ /* 0x000fe20003800200 */
[----:B--2---:R-:W-:-:S05]  /*ae20*/  IMAD R28, R31, 0x9, RZ ;  /* 0x000000091f1c7824 */ /* 0x004fca00078e02ff */
[----:B------:R-:W-:-:S04]  /*ae30*/  ISETP.EQ.U32.AND P5, PT, R3, R28, PT ;  /* 0x0000001c0300720c */ /* 0x000fc80003fa2070 */
[----:B------:R-:W-:Y:S02]  /*ae40*/  ISETP.EQ.OR.EX P4, PT, R26, RZ, P4, P5 ;  /* 0x000000ff1a00720c */ /* 0x000fe40002782750 */
[----:B------:R-:W-:Y:S02]  /*ae50*/  ISETP.NE.AND P5, PT, R31, RZ, PT ;  /* 0x000000ff1f00720c */ /* 0x000fe40003fa5270 */
[----:B------:R-:W-:-:S11]  /*ae60*/  SEL R49, RZ, 0x1, !P4 ;  /* 0x00000001ff317807 */ /* 0x000fd60006000000 */
[----:B------:R-:W-:Y:S05]  /*ae70*/  @!P5 BRA `(.L_x_1171) ;  /* 0x000000000028d947 */ /* 0x000fea0003800000 */
[----:B------:R-:W2:Y:S01]  /*ae80*/  S2UR UR6, SR_CgaCtaId ;  /* 0x00000000000679c3 */ /* 0x000ea20000008800 */
[----:B------:R-:W-:Y:S01]  /*ae90*/  UMOV UR5, 0x400 ;  /* 0x0000040000057882 */ /* 0x000fe20000000000 */
[----:B------:R-:W-:-:S04]  /*aea0*/  ISETP.NE.U32.AND P5, PT, R32, RZ, PT ;  /* 0x000000ff2000720c */ /* 0x000fc80003fa5070 */
[----:B------:R-:W-:Y:S01]  /*aeb0*/  ISETP.NE.AND.EX P5, PT, R27, RZ, PT, P5 ;  /* 0x000000ff1b00720c */ /* 0x000fe20003fa5350 */
[----:B--2---:R-:W-:-:S09]  /*aec0*/  ULEA UR5, UR6, UR5, 0x18 ;  /* 0x0000000506057291 */ /* 0x004fd2000f8ec0ff */
[----:B------:R-:W2:Y:S04]  /*aed0*/  LDS R0, [UR5+0x90] ;  /* 0x00009005ff007984 */ /* 0x000ea80008000800 */
[----:B01----:R-:W0:Y:S01]  /*aee0*/  LDS.64 R4, [UR5+0x88] ;  /* 0x00008805ff047984 */ /* 0x003e220008000a00 */
[----:B--2---:R-:W-:Y:S01]  /*aef0*/  @!P5 FADD R25, R25, R0 ;  /* 0x000000001919d221 */ /* 0x004fe20000000000 */
[----:B0-----:R-:W-:-:S05]  /*af00*/  IADD3 R32, P5, PT, R4, R32, RZ ;  /* 0x0000002004207210 */ /* 0x001fca0007fbe0ff */
[----:B------:R-:W-:-:S08]  /*af10*/  IMAD.X R27, R5, 0x1, R27, P5 ;  /* 0x00000001051b7824 */ /* 0x000fd000028e061b */
.L_x_1171:
[----:B------:R-:W-:Y:S05]  /*af20*/  BSYNC.RECONVERGENT B0 ;  /* 0x0000000000007941 */ /* 0x000fea0003800200 */
.L_x_1170:
[----:B------:R-:W2:Y:S01]  /*af30*/  S2UR UR5, SR_CgaCtaId ;  /* 0x00000000000579c3 */ /* 0x000ea20000008800 */
[----:B------:R-:W-:Y:S01]  /*af40*/  IADD3 R47, P5, P6, R32, R47, R49 ;  /* 0x0000002f202f7210 */ /* 0x000fe20007ebe031 */
[C---:B------:R-:W-:Y:S01]  /*af50*/  VIADD R0, R28.reuse, 0x5 ;  /* 0x000000051c007836 */ /* 0x040fe20000000000 */
[----:B------:R-:W-:Y:S01]  /*af60*/  UMOV UR4, 0x400 ;  /* 0x0000040000047882 */ /* 0x000fe20000000000 */
[----:B------:R-:W-:Y:S01]  /*af70*/  @!P4 FADD R9, R9, R25 ;  /* 0x000000190909c221 */ /* 0x000fe20000000000 */
[----:B-1----:R-:W-:Y:S01]  /*af80*/  IADD3.X R44, PT, PT, R27, RZ, RZ, P5, P6 ;  /* 0x000000ff1b2c7210 */ /* 0x002fe20002fec4ff */
[----:B------:R-:W-:Y:S01]  /*af90*/  VIADD R36, R28, 0x7 ;  /* 0x000000071c247836 */ /* 0x000fe20000000000 */
[----:B------:R-:W-:Y:S01]  /*afa0*/  IADD3 R49, P5, PT, R32, R49, RZ ;  /* 0x0000003120317210 */ /* 0x000fe20007fbe0ff */
[----:B------:R-:W-:Y:S01]  /*afb0*/  BSSY.RECONVERGENT B0, `(.L_x_1172) ;  /* 0x0000122000007945 */ /* 0x000fe20003800200 */
[----:B------:R-:W-:Y:S02]  /*afc0*/  ISETP.NE.AND P6, PT, R40, RZ, PT ;  /* 0x000000ff2800720c */ /* 0x000fe40003fc5270 */
[----:B------:R-:W-:Y:S01]  /*afd0*/  ISETP.EQ.U32.AND P4, PT, R3, R0, PT ;  /* 0x000000000300720c */ /* 0x000fe20003f82070 */
[----:B------:R-:W-:Y:S01]  /*afe0*/  IMAD.X R46, RZ, RZ, R27, P5 ;  /* 0x000000ffff2e7224 */ /* 0x000fe200028e061b */
[----:B------:R-:W-:-:S02]  /*aff0*/  ISETP.NE.AND P5, PT, R16, R18, PT ;  /* 0x000000121000720c */ /* 0x000fc40003fa5270 */
[----:B------:R-:W-:Y:S02]  /*b000*/  SEL R0, RZ, 0x1, !P0 ;  /* 0x00000001ff007807 */ /* 0x000fe40004000000 */
[----:B------:R-:W-:Y:S02]  /*b010*/  ISETP.EQ.OR.EX P4, PT, R26, RZ, P5, P4 ;  /* 0x000000ff1a00720c */ /* 0x000fe40002f82740 */
[----:B------:R-:W-:Y:S02]  /*b020*/  IADD3 R45, P5, PT, R47, R0, RZ ;  /* 0x000000002f2d7210 */ /* 0x000fe40007fbe0ff */
[----:B------:R-:W-:Y:S01]  /*b030*/  SEL R0, RZ, 0x1, !P1 ;  /* 0x00000001ff007807 */ /* 0x000fe20004800000 */
[----:B------:R-:W-:Y:S01]  /*b040*/  @!P6 FADD R11, R11, R9 ;  /* 0x000000090b0be221 */ /* 0x000fe20000000000 */
[----:B0-----:R-:W-:Y:S01]  /*b050*/  SEL R4, RZ, 0x1, !P2 ;  /* 0x00000001ff047807 */ /* 0x001fe20005000000 */
[----:B--2---:R-:W-:Y:S01]  /*b060*/  ULEA UR4, UR5, UR4, 0x18 ;  /* 0x0000000405047291 */ /* 0x004fe2000f8ec0ff */
[----:B------:R-:W-:Y:S01]  /*b070*/  IMAD.X R42, RZ, RZ, R44, P5 ;  /* 0x000000ffff2a7224 */ /* 0x000fe200028e062c */
[----:B------:R-:W-:Y:S01]  /*b080*/  IADD3 R35, P5, PT, R45, R0, RZ ;  /* 0x000000002d237210 */ /* 0x000fe20007fbe0ff */
[----:B------:R-:W-:Y:S01]  /*b090*/  @!P0 FADD R13, R13, R11 ;  /* 0x0000000b0d0d8221 */ /* 0x000fe20000000000 */
[----:B------:R-:W-:-:S03]  /*b0a0*/  SEL R34, RZ, 0x1, !P4 ;  /* 0x00000001ff227807 */ /* 0x000fc60006000000 */
[----:B------:R-:W-:Y:S01]  /*b0b0*/  IMAD.X R2, RZ, RZ, R42, P5 ;  /* 0x000000ffff027224 */ /* 0x000fe200028e062a */
[----:B------:R-:W-:Y:S01]  /*b0c0*/  IADD3 R37, P5, PT, R35, R4, RZ ;  /* 0x0000000423257210 */ /* 0x000fe20007fbe0ff */
[----:B------:R-:W0:Y:S01]  /*b0d0*/  LDS.64 R6, [UR4+0xc8] ;  /* 0x0000c804ff067984 */ /* 0x000e220008000a00 */
[----:B------:R-:W-:-:S03]  /*b0e0*/  @!P1 FADD R15, R15, R13 ;  /* 0x0000000d0f0f9221 */ /* 0x000fc60000000000 */
[----:B------:R-:W-:Y:S01]  /*b0f0*/  IMAD.X R30, RZ, RZ, R2, P5 ;  /* 0x000000ffff1e7224 */ /* 0x000fe200028e0602 */
[----:B------:R-:W-:Y:S01]  /*b100*/  IADD3 R39, P5, PT, R37, R34, RZ ;  /* 0x0000002225277210 */ /* 0x000fe20007fbe0ff */
[----:B------:R-:W-:Y:S01]  /*b110*/  @!P2 FADD R17, R17, R15 ;  /* 0x0000000f1111a221 */ /* 0x000fe20000000000 */
[----:B------:R-:W1:Y:S03]  /*b120*/  LDS R0, [UR4+0xc0] ;  /* 0x0000c004ff007984 */ /* 0x000e660008000800 */
[----:B------:R-:W-:Y:S01]  /*b130*/  @!P4 FADD R19, R19, R17 ;  /* 0x000000111313c221 */ /* 0x000fe20000000000 */
[----:B------:R-:W-:Y:S01]  /*b140*/  IMAD.X R34, RZ, RZ, R30, P5 ;  /* 0x000000ffff227224 */ /* 0x000fe200028e061e */
[----:B------:R-:W-:Y:S01]  /*b150*/  ISETP.EQ.U32.AND P4, PT, R3, R36, PT ;  /* 0x000000240300720c */ /* 0x000fe20003f82070 */
[----:B------:R-:W2:Y:S01]  /*b160*/  LDS.64 R4, [UR4+0xb8] ;  /* 0x0000b804ff047984 */ /* 0x000ea20008000a00 */
[----:B------:R-:W-:Y:S01]  /*b170*/  ISETP.NE.AND P5, PT, R20, R22, PT ;  /* 0x000000161400720c */ /* 0x000fe20003fa5270 */
[----:B------:R-:W-:Y:S01]  /*b180*/  @!P3 FADD R21, R21, R19 ;  /* 0x000000131515b221 */ /* 0x000fe20000000000 */
[----:B------:R-:W-:-:S02]  /*b190*/  SEL R36, RZ, 0x1, !P3 ;  /* 0x00000001ff247807 */ /* 0x000fc40005800000 */
[----:B------:R-:W-:Y:S02]  /*b1a0*/  ISETP.EQ.OR.EX P4, PT, R26, RZ, P5, P4 ;  /* 0x000000ff1a00720c */ /* 0x000fe40002f82740 */
[----:B------:R-:W-:Y:S02]  /*b1b0*/  IADD3 R41, P5, PT, R39, R36, RZ ;  /* 0x0000002427297210 */ /* 0x000fe40007fbe0ff */
[----:B------:R-:W-:-:S03]  /*b1c0*/  SEL R38, RZ, 0x1, !P4 ;  /* 0x00000001ff267807 */ /* 0x000fc60006000000 */
[----:B------:R-:W-:Y:S01]  /*b1d0*/  IMAD.X R36, RZ, RZ, R34, P5 ;  /* 0x000000ffff247224 */ /* 0x000fe200028e0622 */
[----:B------:R-:W-:-:S05]  /*b1e0*/  IADD3 R43, P5, PT, R41, R38, RZ ;  /* 0x00000026292b7210 */ /* 0x000fca0007fbe0ff */
[----:B------:R-:W-:Y:S02]  /*b1f0*/  IMAD.X R38, RZ, RZ, R36, P5 ;  /* 0x000000ffff267224 */ /* 0x000fe400028e0624 */
[----:B------:R-:W-:Y:S01]  /*b200*/  @!P4 FADD R23, R23, R21 ;  /* 0x000000151717c221 */ /* 0x000fe20000000000 */
[----:B0-----:R-:W-:-:S04]  /*b210*/  ISETP.GE.U32.AND P5, PT, R6, 0x101, PT ;  /* 0x000001010600780c */ /* 0x001fc80003fa6070 */
[----:B------:R-:W-:-:S13]  /*b220*/  ISETP.GE.AND.EX P5, PT, R7, RZ, PT, P5 ;  /* 0x000000ff0700720c */ /* 0x000fda0003fa6350 */
[----:B-12---:R-:W-:Y:S05]  /*b230*/  @!P5 BRA `(.L_x_1173) ;  /* 0x000000080008d947 */ /* 0x006fea0003800000 */
[----:B------:R-:W-:Y:S01]  /*b240*/  ISETP.NE.U32.AND P5, PT, R3, R28, PT ;  /* 0x0000001c0300720c */ /* 0x000fe20003fa5070 */
[----:B------:R-:W-:Y:S01]  /*b250*/  IMAD.MOV.U32 R2, RZ, RZ, 0x9 ;  /* 0x00000009ff027424 */ /* 0x000fe200078e00ff */
[----:B------:R-:W0:Y:S01]  /*b260*/  LDS.64 R28, [UR4+0xa8] ;  /* 0x0000a804ff1c7984 */ /* 0x000e220008000a00 */
[----:B------:R-:W-:Y:S01]  /*b270*/  ISETP.NE.AND P6, PT, R24, R8, PT ;  /* 0x000000081800720c */ /* 0x000fe20003fc5270 */
[----:B------:R-:W1:Y:S01]  /*b280*/  LDCU.128 UR16, c[0x0][0x390] ;  /* 0x00007200ff1077ac */ /* 0x000e620008000c00 */
[CC--:B------:R-:W-:Y:S01]  /*b290*/  IMAD R30, R31.reuse, R2.reuse, 0x5 ;  /* 0x000000051f1e7424 */ /* 0x0c0fe200078e0202 */
[----:B------:R-:W-:Y:S01]  /*b2a0*/  BSSY.RECONVERGENT B1, `(.L_x_1174) ;  /* 0x000007a000017945 */ /* 0x000fe20003800200 */
[----:B------:R-:W-:Y:S01]  /*b2b0*/  BAR.SYNC.DEFER_BLOCKING 0x0 ;  /* 0x0000000000007b1d */ /* 0x000fe20000010000 */
[----:B------:R-:W-:Y:S01]  /*b2c0*/  ISETP.NE.AND.EX P5, PT, R26, RZ, !P6, P5 ;  /* 0x000000ff1a00720c */ /* 0x000fe200077a5350 */
[----:B------:R-:W-:Y:S01]  /*b2d0*/  IMAD R2, R31, R2, 0x8 ;  /* 0x000000081f027424 */ /* 0x000fe200078e0202 */
[----:B------:R-:W-:-:S11]  /*b2e0*/  ISETP.NE.AND P6, PT, R40, RZ, PT ;  /* 0x000000ff2800720c */ /* 0x000fd60003fc5270 */
[--C-:B0-----:R-:W-:Y:S02]  /*b2f0*/  @!P5 IMAD.IADD R32, R32, 0x1, -R28.reuse ;  /* 0x000000012020d824 */ /* 0x101fe400078e0a1c */
[--C-:B------:R-:W-:Y:S02]  /*b300*/  @P6 IMAD.IADD R49, R49, 0x1, -R28.reuse ;  /* 0x0000000131316824 */ /* 0x100fe400078e0a1c */
[--C-:B------:R-:W-:Y:S01]  /*b310*/  @P0 IMAD.IADD R47, R47, 0x1, -R28.reuse ;  /* 0x000000012f2f0824 */ /* 0x100fe200078e0a1c */
[----:B------:R-:W-:Y:S01]  /*b320*/  @!P5 LEA R32, R32, UR4, 0x3 ;  /* 0x000000042020dc11 */ /* 0x000fe2000f8e18ff */
[--C-:B------:R-:W-:Y:S01]  /*b330*/  @P1 IMAD.IADD R45, R45, 0x1, -R28.reuse ;  /* 0x000000012d2d1824 */ /* 0x100fe200078e0a1c */
[----:B------:R-:W-:Y:S01]  /*b340*/  @P6 LEA R49, R49, UR4, 0x3 ;  /* 0x0000000431316c11 */ /* 0x000fe2000f8e18ff */
[--C-:B------:R-:W-:Y:S01]  /*b350*/  @P2 IMAD.IADD R35, R35, 0x1, -R28.reuse ;  /* 0x0000000123232824 */ /* 0x100fe200078e0a1c */
[----:B------:R-:W-:Y:S01]  /*b360*/  @P0 LEA R47, R47, UR4, 0x3 ;  /* 0x000000042f2f0c11 */ /* 0x000fe2000f8e18ff */
[----:B------:R0:W-:Y:S01]  /*b370*/  @!P5 STS.64 [R32], R24 ;  /* 0x000000182000d388 */ /* 0x0001e20000000a00 */
[----:B------:R-:W-:Y:S01]  /*b380*/  ISETP.NE.U32.AND P5, PT, R3, R30, PT ;  /* 0x0000001e0300720c */ /* 0x000fe20003fa5070 */
[--C-:B------:R-:W-:Y:S01]  /*b390*/  @P3 IMAD.IADD R39, R39, 0x1, -R28.reuse ;  /* 0x0000000127273824 */ /* 0x100fe200078e0a1c */
[----:B------:R-:W-:Y:S01]  /*b3a0*/  @P1 LEA R45, R45, UR4, 0x3 ;  /* 0x000000042d2d1c11 */ /* 0x000fe2000f8e18ff */
[----:B------:R0:W-:Y:S01]  /*b3b0*/  @P6 STS.64 [R49], R8 ;  /* 0x0000000831006388 */ /* 0x0001e20000000a00 */
[----:B------:R-:W-:Y:S01]  /*b3c0*/  ISETP.NE.AND P6, PT, R16, R18, PT ;  /* 0x000000121000720c */ /* 0x000fe20003fc5270 */
[----:B------:R-:W-:Y:S01]  /*b3d0*/  @P4 IMAD.IADD R41, R41, 0x1, -R28 ;  /* 0x0000000129294824 */ /* 0x000fe200078e0a1c */
[----:B------:R-:W-:Y:S01]  /*b3e0*/  @P2 LEA R35, R35, UR4, 0x3 ;  /* 0x0000000423232c11 */ /* 0x000fe2000f8e18ff */
[----:B------:R0:W-:Y:S01]  /*b3f0*/  @P0 STS.64 [R47], R10 ;  /* 0x0000000a2f000388 */ /* 0x0001e20000000a00 */
[----:B------:R-:W-:-:S02]  /*b400*/  ISETP.NE.AND.EX P5, PT, R26, RZ, !P6, P5 ;  /* 0x000000ff1a00720c */ /* 0x000fc400077a5350 */
[----:B------:R-:W-:Y:S01]  /*b410*/  ISETP.NE.U32.AND P0, PT, R3, R2, PT ;  /* 0x000000020300720c */ /* 0x000fe20003f05070 */
[----:B------:R0:W-:Y:S01]  /*b420*/  @P1 STS.64 [R45], R12 ;  /* 0x0000000c2d001388 */ /* 0x0001e20000000a00 */
[----:B------:R-:W-:Y:S02]  /*b430*/  ISETP.NE.AND P6, PT, R22, R33, PT ;  /* 0x000000211600720c */ /* 0x000fe40003fc5270 */
[----:B------:R-:W-:Y:S01]  /*b440*/  @P3 LEA R39, R39, UR4, 0x3 ;  /* 0x0000000427273c11 */ /* 0x000fe2000f8e18ff */
[----:B------:R0:W-:Y:S01]  /*b450*/  @P2 STS.64 [R35], R14 ;  /* 0x0000000e23002388 */ /* 0x0001e20000000a00 */
[----:B------:R-:W-:Y:S02]  /*b460*/  ISETP.NE.AND.EX P0, PT, R26, RZ, !P6, P0 ;  /* 0x000000ff1a00720c */ /* 0x000fe40007705300 */
[----:B------:R-:W-:-:S03]  /*b470*/  @P4 LEA R41, R41, UR4, 0x3 ;  /* 0x0000000429294c11 */ /* 0x000fc6000f8e18ff */
[----:B------:R-:W-:-:S05]  /*b480*/  @!P5 IMAD.IADD R37, R37, 0x1, -R28 ;  /* 0x000000012525d824 */ /* 0x000fca00078e0a1c */
[----:B------:R-:W-:-:S03]  /*b490*/  @!P5 LEA R37, R37, UR4, 0x3 ;  /* 0x000000042525dc11 */ /* 0x000fc6000f8e18ff */
[----:B------:R-:W-:Y:S02]  /*b4a0*/  @!P0 IMAD.IADD R43, R43, 0x1, -R28 ;  /* 0x000000012b2b8824 */ /* 0x000fe400078e0a1c */
        /* <DEDUP_REMOVED lines=21> */
[----:B------:R-:W-:Y:S05]  /*b600*/  @!P1 BRA `(.L_x_1177) ;  /* 0x0000000000849947 */ /* 0x000fea0003800000 */
        /* <DEDUP_REMOVED lines=16> */
.L_x_1178:
        /* <DEDUP_REMOVED lines=17> */
.L_x_1177:
[----:B------:R-:W-:Y:S05]  /*b820*/  BSYNC.RECONVERGENT B2 ;  /* 0x0000000000027941 */ /* 0x000fea0003800200 */
.L_x_1176:
[----:B------:R-:W-:Y:S05]  /*b830*/  @!P0 BRA `(.L_x_1175) ;  /* 0x0000000000808947 */ /* 0x000fea0003800000 */
.L_x_1179:
        /* <DEDUP_REMOVED lines=32> */
.L_x_1175:
[----:B------:R-:W-:Y:S05]  /*ba40*/  BSYNC.RECONVERGENT B1 ;  /* 0x0000000000017941 */ /* 0x000fea0003800200 */
.L_x_1174:
[----:B------:R-:W-:Y:S05]  /*ba50*/  BRA `(.L_x_1180) ;  /* 0x0000000400dc7947 */ /* 0x000fea0003800000 */
.L_x_1173:
[----:B------:R-:W-:Y:S01]  /*ba60*/  ISETP.NE.U32.AND P5, PT, R3, R28, PT ;  /* 0x0000001c0300720c */ /* 0x000fe20003fa5070 */
[----:B------:R-:W-:Y:S01]  /*ba70*/  IMAD.MOV.U32 R48, RZ, RZ, 0x9 ;  /* 0x00000009ff307424 */ /* 0x000fe200078e00ff */
[----:B------:R-:W-:Y:S01]  /*ba80*/  ISETP.NE.AND P6, PT, R24, R8, PT ;  /* 0x000000081800720c */ /* 0x000fe20003fc5270 */
[----:B------:R-:W-:Y:S01]  /*ba90*/  BSSY.RECONVERGENT B1, `(.L_x_1181) ;  /* 0x000000d000017945 */ /* 0x000fe20003800200 */
[----:B------:R-:W-:Y:S01]  /*baa0*/  ISETP.NE.AND.EX P5, PT, R26, RZ, PT, P5 ;  /* 0x000000ff1a00720c */ /* 0x000fe20003fa5350 */
[----:B------:R-:W-:-:S12]  /*bab0*/  IMAD R50, R31, R48, 0x5 ;  /* 0x000000051f327424 */ /* 0x000fd800078e0230 */
[----:B------:R-:W-:Y:S05]  /*bac0*/  @!P6 BRA P5, `(.L_x_1182) ;  /* 0x000000000024e947 */ /* 0x000fea0002800000 */
        /* <DEDUP_REMOVED lines=9> */
.L_x_1182:
[----:B------:R-:W-:Y:S05]  /*bb60*/  BSYNC.RECONVERGENT B1 ;  /* 0x0000000000017941 */ /* 0x000fea0003800200 */
.L_x_1181:
[----:B------:R-:W-:Y:S01]  /*bb70*/  ISETP.NE.AND P6, PT, R40, RZ, PT ;  /* 0x000000ff2800720c */ /* 0x000fe20003fc5270 */
[----:B------:R-:W-:Y:S01]  /*bb80*/  BSSY.RECONVERGENT B1, `(.L_x_1183) ;  /* 0x000000d000017945 */ /* 0x000fe20003800200 */
[----:B------:R-:W-:Y:S01]  /*bb90*/  ISETP.NE.U32.AND P5, PT, R3, R50, PT ;  /* 0x000000320300720c */ /* 0x000fe20003fa5070 */
[----:B------:R-:W-:-:S10]  /*bba0*/  IMAD R48, R31, R48, 0x8 ;  /* 0x000000081f307424 */ /* 0x000fd400078e0230 */
[----:B------:R-:W-:Y:S05]  /*bbb0*/  @!P6 BRA `(.L_x_1184) ;  /* 0x000000000024e947 */ /* 0x000fea0003800000 */
        /* <DEDUP_REMOVED lines=9> */
.L_x_1184:
[----:B------:R-:W-:Y:S05]  /*bc50*/  BSYNC.RECONVERGENT B1 ;  /* 0x0000000000017941 */ /* 0x000fea0003800200 */
.L_x_1183:
[----:B------:R-:W-:Y:S01]  /*bc60*/  BSSY.RECONVERGENT B1, `(.L_x_1185) ;  /* 0x000000c000017945 */ /* 0x000fe20003800200 */
[----:B------:R-:W-:-:S03]  /*bc70*/  ISETP.NE.U32.AND P6, PT, R3, R48, PT ;  /* 0x000000300300720c */ /* 0x000fc60003fc5070 */
[----:B------:R-:W-:Y:S10]  /*bc80*/  @!P0 BRA `(.L_x_1186) ;  /* 0x0000000000248947 */ /* 0x000ff40003800000 */
        /* <DEDUP_REMOVED lines=9> */
.L_x_1186:
[----:B------:R-:W-:Y:S05]  /*bd20*/  BSYNC.RECONVERGENT B1 ;  /* 0x0000000000017941 */ /* 0x000fea0003800200 */
.L_x_1185:
[----:B------:R-:W-:Y:S04]  /*bd30*/  BSSY.RECONVERGENT B1, `(.L_x_1187) ;  /* 0x000000b000017945 */ /* 0x000fe80003800200 */
[----:B------:R-:W-:Y:S05]  /*bd40*/  @!P1 BRA `(.L_x_1188) ;  /* 0x0000000000249947 */ /* 0x000fea0003800000 */
[----:B------:R-:W0:Y:S01]  /*bd50*/  LDCU.128 UR12, c[0x0][0x390] ;  /* 0x00007200ff0c77ac */ /* 0x000e220008000c00 */
[C---:B-12---:R-:W-:Y:S01]  /*bd60*/  IMAD.SHL.U32 R8, R45.reuse, 0x4, RZ ;  /* 0x000000042d087824 */ /* 0x046fe200078e00ff */
[----:B------:R-:W-:-:S04]  /*bd70*/  SHF.L.U64.HI R42, R45, 0x2, R42 ;  /* 0x000000022d2a7819 */ /* 0x000fc8000001022a */
[C---:B0-----:R-:W-:Y:S02]  /*bd80*/  IADD3 R6, P0, PT, R8.reuse, UR12, RZ ;  /* 0x0000000c08067c10 */ /* 0x041fe4000ff1e0ff */
[----:B------:R-:W-:Y:S02]  /*bd90*/  IADD3 R8, P1, PT, R8, UR14, RZ ;  /* 0x0000000e08087c10 */ /* 0x000fe4000ff3e0ff */
[C---:B------:R-:W-:Y:S02]  /*bda0*/  IADD3.X R7, PT, PT, R42.reuse, UR13, RZ, P0, !PT ;  /* 0x0000000d2a077c10 */ /* 0x040fe400087fe4ff */
[----:B------:R-:W-:-:S03]  /*bdb0*/  IADD3.X R9, PT, PT, R42, UR15, RZ, P1, !PT ;  /* 0x0000000f2a097c10 */ /* 0x000fc60008ffe4ff */
[----:B------:R3:W-:Y:S04]  /*bdc0*/  STG.E desc[UR8][R6.64], R12 ;  /* 0x0000000c06007986 */ /* 0x0007e8000c101908 */
[----:B------:R3:W-:Y:S02]  /*bdd0*/  STG.E desc[UR8][R8.64], R13 ;  /* 0x0000000d08007986 */ /* 0x0007e4000c101908 */
.L_x_1188:
[----:B------:R-:W-:Y:S05]  /*bde0*/  BSYNC.RECONVERGENT B1 ;  /* 0x0000000000017941 */ /* 0x000fea0003800200 */
.L_x_1187:
[----:B------:R-:W-:Y:S01]  /*bdf0*/  BSSY.RECONVERGENT B1, `(.L_x_1189) ;  /* 0x000000f000017945 */ /* 0x000fe20003800200 */
[----:B------:R-:W-:Y:S02]  /*be00*/  ISETP.NE.AND P1, PT, R16, R18, PT ;  /* 0x000000121000720c */ /* 0x000fe40003f25270 */
[----:B------:R-:W-:Y:S02]  /*be10*/  ISETP.NE.AND P0, PT, R22, R33, PT ;  /* 0x000000211600720c */ /* 0x000fe40003f05270 */
[C---:B------:R-:W-:Y:S02]  /*be20*/  ISETP.NE.AND.EX P5, PT, R26.reuse, RZ, PT, P5 ;  /* 0x000000ff1a00720c */ /* 0x040fe40003fa5350 */
[----:B------:R-:W-:Y:S01]  /*be30*/  ISETP.NE.AND.EX P6, PT, R26, RZ, PT, P6 ;  /* 0x000000ff1a00720c */ /* 0x000fe20003fc5360 */
[----:B------:R-:W-:-:S12]  /*be40*/  @!P2 BRA `(.L_x_1190) ;  /* 0x000000000024a947 */ /* 0x000fd80003800000 */
[----:B------:R-:W0:Y:S01]  /*be50*/  LDCU.128 UR12, c[0x0][0x390] ;  /* 0x00007200ff0c77ac */ /* 0x000e220008000c00 */
[C---:B-123--:R-:W-:Y:S01]  /*be60*/  IMAD.SHL.U32 R8, R35.reuse, 0x4, RZ ;  /* 0x0000000423087824 */ /* 0x04efe200078e00ff */
[----:B------:R-:W-:-:S04]  /*be70*/  SHF.L.U64.HI R2, R35, 0x2, R2 ;  /* 0x0000000223027819 */ /* 0x000fc80000010202 */
[----:B0-----:R-:W-:-:S04]  /*be80*/  IADD3 R6, P2, PT, R8, UR12, RZ ;  /* 0x0000000c08067c10 */ /* 0x001fc8000ff5e0ff */
[----:B------:R-:W-:Y:S02]  /*be90*/  IADD3.X R7, PT, PT, R2, UR13, RZ, P2, !PT ;  /* 0x0000000d02077c10 */ /* 0x000fe400097fe4ff */
[----:B------:R-:W-:-:S03]  /*bea0*/  IADD3 R8, P2, PT, R8, UR14, RZ ;  /* 0x0000000e08087c10 */ /* 0x000fc6000ff5e0ff */
[----:B------:R4:W-:Y:S01]  /*beb0*/  STG.E desc[UR8][R6.64], R14 ;  /* 0x0000000e06007986 */ /* 0x0009e2000c101908 */
[----:B------:R-:W-:-:S05]  /*bec0*/  IADD3.X R9, PT, PT, R2, UR15, RZ, P2, !PT ;  /* 0x0000000f02097c10 */ /* 0x000fca00097fe4ff */
[----:B------:R4:W-:Y:S04]  /*bed0*/  STG.E desc[UR8][R8.64], R15 ;  /* 0x0000000f08007986 */ /* 0x0009e8000c101908 */
.L_x_1190:
[----:B------:R-:W-:Y:S05]  /*bee0*/  BSYNC.RECONVERGENT B1 ;  /* 0x0000000000017941 */ /* 0x000fea0003800200 */
.L_x_1189:
[----:B------:R-:W-:Y:S04]  /*bef0*/  BSSY.RECONVERGENT B1, `(.L_x_1191) ;  /* 0x000000b000017945 */ /* 0x000fe80003800200 */
[----:B------:R-:W-:Y:S05]  /*bf00*/  @!P1 BRA P5, `(.L_x_1192) ;  /* 0x0000000000249947 */ /* 0x000fea0002800000 */
        /* <DEDUP_REMOVED lines=9> */
.L_x_1192:
[----:B------:R-:W-:Y:S05]  /*bfa0*/  BSYNC.RECONVERGENT B1 ;  /* 0x0000000000017941 */ /* 0x000fea0003800200 */
.L_x_1191:
        /* <DEDUP_REMOVED lines=11> */
.L_x_1194:
[----:B------:R-:W-:Y:S05]  /*c060*/  BSYNC.RECONVERGENT B1 ;  /* 0x0000000000017941 */ /* 0x000fea0003800200 */
.L_x_1193:
        /* <DEDUP_REMOVED lines=11> */
.L_x_1196:
[----:B------:R-:W-:Y:S05]  /*c120*/  BSYNC.RECONVERGENT B1 ;  /* 0x0000000000017941 */ /* 0x000fea0003800200 */
.L_x_1195:
        /* <DEDUP_REMOVED lines=10> */
.L_x_1180:
[----:B------:R-:W-:Y:S05]  /*c1d0*/  BSYNC.RECONVERGENT B0 ;  /* 0x0000000000007941 */ /* 0x000fea0003800200 */
.L_x_1172:
        /* <DEDUP_REMOVED lines=17> */
.L_x_1197:
[----:B0-----:R-:W-:Y:S01]  /*c2f0*/  STG.E.64 desc[UR8][R8.64], R4 ;  /* 0x0000000408007986 */ /* 0x001fe2000c101b08 */
[----:B------:R-:W-:Y:S05]  /*c300*/  EXIT ;  /* 0x000000000000794d */ /* 0x000fea0003800000 */
.L_x_1056:
[----:B------:R-:W-:Y:S01]  /*c310*/  BSSY B0, `(.L_x_1198) ;  /* 0x0000006000007945 */ /* 0x000fe20003800000 */
[----:B------:R-:W-:Y:S01]  /*c320*/  PLOP3.LUT P4, PT, P0, PT, PT, 0x8, 0x80 ;  /* 0x000000000080781c */ /* 0x000fe2000078e170 */
[----:B------:R-:W-:-:S12]  /*c330*/  IMAD.MOV.U32 R2, RZ, RZ, -0x1 ;  /* 0xffffffffff027424 */ /* 0x000fd800078e00ff */
[----:B------:R-:W-:Y:S05]  /*c340*/  WARPSYNC.COLLECTIVE R2, `(.L_x_1199) ;  /* 0x0000000002087348 */ /* 0x000fea0003c00000 */
[----:B------:R-:W-:Y:S01]  /*c350*/  VOTE.ANY P4, P4 ;  /* 0x0000000000ff7806 */ /* 0x000fe20002080100 */
[----:B------:R-:W-:-:S12]  /*c360*/  ENDCOLLECTIVE ;  /* 0x000000000000791b */ /* 0x000fd80003800000 */
.L_x_1199:
[----:B------:R-:W-:Y:S05]  /*c370*/  BSYNC B0 ;  /* 0x0000000000007941 */ /* 0x000fea0003800000 */
.L_x_1198:
[----:B------:R-:W-:Y:S01]  /*c380*/  PLOP3.LUT P0, PT, P4, PT, PT, 0x80, 0x8 ;  /* 0x000000000008781c */ /* 0x000fe2000270f070 */
[----:B------:R-:W-:-:S12]  /*c390*/  BRA `(.L_x_1200) ;  /* 0xffffff7000f47947 */ /* 0x000fd8000383ffff */
.L_x_1058:
[----:B------:R-:W0:Y:S01]  /*c3a0*/  S2R R41, SR_GEMASK ;  /* 0x0000000000297919 */ /* 0x000e220000003c00 */
[----:B------:R-:W-:Y:S01]  /*c3b0*/  BSSY B0, `(.L_x_1201) ;  /* 0x0000006000007945 */ /* 0x000fe20003800000 */
[----:B------:R-:W-:Y:S01]  /*c3c0*/  PLOP3.LUT P4, PT, P0, PT, PT, 0x8, 0x80 ;  /* 0x000000000080781c */ /* 0x000fe2000078e170 */
[----:B------:R-:W-:-:S12]  /*c3d0*/  IMAD.MOV.U32 R2, RZ, RZ, -0x1 ;  /* 0xffffffffff027424 */ /* 0x000fd800078e00ff */
[----:B0-----:R-:W-:Y:S05]  /*c3e0*/  WARPSYNC.COLLECTIVE R2, `(.L_x_1202) ;  /* 0x0000000002087348 */ /* 0x001fea0003c00000 */
[----:B------:R-:W-:Y:S01]  /*c3f0*/  VOTE.ANY R2, PT, P4 ;  /* 0x0000000000027806 */ /* 0x000fe200020e0100 */
[----:B0-----:R-:W-:Y:S06]  /*c400*/  ENDCOLLECTIVE ;  /* 0x000000000000791b */ /* 0x001fec0003800000 */
.L_x_1202:
[----:B------:R-:W-:Y:S05]  /*c410*/  BSYNC B0 ;  /* 0x0000000000007941 */ /* 0x000fea0003800000 */
.L_x_1201:
[----:B------:R-:W-:Y:S01]  /*c420*/  LOP3.LUT R2, R2, 0x80000000, R41, 0xec, !PT ;  /* 0x8000000002027812 */ /* 0x000fe200078eec29 */
[----:B------:R-:W-:Y:S02]  /*c430*/  IMAD.MOV.U32 R6, RZ, RZ, 0x1 ;  /* 0x00000001ff067424 */ /* 0x000fe400078e00ff */
[----:B------:R-:W-:Y:S02]  /*c440*/  IMAD.MOV.U32 R48, RZ, RZ, R4 ;  /* 0x000000ffff307224 */ /* 0x000fe400078e0004 */
[----:B------:R-:W-:-:S05]  /*c450*/  VIADD R7, R2, 0xffffffff ;  /* 0xffffffff02077836 */ /* 0x000fca0000000000 */
[----:B------:R-:W-:Y:S01]  /*c460*/  LOP3.LUT R30, R2, R7, RZ, 0xc, !PT ;  /* 0x00000007021e7212 */ /* 0x000fe200078e0cff */
[----:B------:R-:W-:Y:S02]  /*c470*/  IMAD.MOV.U32 R7, RZ, RZ, R42 ;  /* 0x000000ffff077224 */ /* 0x000fe400078e002a */
[----:B------:R-:W-:Y:S01]  /*c480*/  IMAD.MOV.U32 R2, RZ, RZ, -0x1 ;  /* 0xffffffffff027424 */ /* 0x000fe200078e00ff */
[----:B------:R0:W1:Y:S06]  /*c490*/  POPC R29, R30 ;  /* 0x0000001e001d7309 */ /* 0x00006c0000000000 */
[----:B01----:R-:W-:Y:S05]  /*c4a0*/  WARPSYNC.COLLECTIVE R2, `(.L_x_1203) ;  /* 0x0000000002087348 */ /* 0x003fea0003c00000 */
[----:B-1----:R1:W2:Y:S02]  /*c4b0*/  SHFL.DOWN P4, R28, R7, R6, R29 ;  /* 0x08000006071c7389 */ /* 0x0022a4000008001d */
[----:B012---:R-:W-:Y:S05]  /*c4c0*/  ENDCOLLECTIVE ;  /* 0x000000000000791b */ /* 0x007fea0003800000 */
.L_x_1203:
[----:B------:R-:W-:Y:S02]  /*c4d0*/  IMAD.MOV.U32 R7, RZ, RZ, R43 ;  /* 0x000000ffff077224 */ /* 0x000fe400078e002b */
[----:B------:R-:W-:-:S07]  /*c4e0*/  IMAD.MOV.U32 R31, RZ, RZ, R28 ;  /* 0x000000ffff1f7224 */ /* 0x000fce00078e001c */
[----:B------:R-:W-:Y:S05]  /*c4f0*/  WARPSYNC.COLLECTIVE R2, `(.L_x_1204) ;  /* 0x0000000002087348 */ /* 0x000fea0003c00000 */
[----:B------:R0:W1:Y:S02]  /*c500*/  SHFL.DOWN P4, R28, R7, R6, R29 ;  /* 0x08000006071c7389 */ /* 0x000064000008001d */
[----:B01----:R-:W-:Y:S05]  /*c510*/  ENDCOLLECTIVE ;  /* 0x000000000000791b */ /* 0x003fea0003800000 */
.L_x_1204:
[----:B------:R-:W-:Y:S02]  /*c520*/  IMAD.MOV.U32 R7, RZ, RZ, R4 ;  /* 0x000000ffff077224 */ /* 0x000fe400078e0004 */
[----:B------:R-:W-:-:S07]  /*c530*/  IMAD.MOV.U32 R30, RZ, RZ, R28 ;  /* 0x000000ffff1e7224 */ /* 0x000fce00078e001c */
[----:B------:R-:W-:Y:S05]  /*c540*/  WARPSYNC.COLLECTIVE R2, `(.L_x_1205) ;  /* 0x0000000002087348 */ /* 0x000fea0003c00000 */
[----:B------:R0:W1:Y:S02]  /*c550*/  SHFL.DOWN P4, R28, R7, R6, R29 ;  /* 0x08000006071c7389 */ /* 0x000064000008001d */
[----:B01----:R-:W-:Y:S05]  /*c560*/  ENDCOLLECTIVE ;  /* 0x000000000000791b */ /* 0x003fea0003800000 */
.L_x_1205:
[----:B------:R-:W-:Y:S05]  /*c570*/  BRA `(.L_x_1206) ;  /* 0xffffff7000bc7947 */ /* 0x000fea000383ffff */
.L_x_1059:
[----:B------:R-:W-:Y:S01]  /*c580*/  BSSY B0, `(.L_x_1207) ;  /* 0x0000006000007945 */ /* 0x000fe20003800000 */
[----:B------:R-:W-:Y:S02]  /*c590*/  IMAD.MOV.U32 R6, RZ, RZ, 0x1 ;  /* 0x00000001ff067424 */ /* 0x000fe400078e00ff */
[----:B------:R-:W-:-:S07]  /*c5a0*/  IMAD.MOV.U32 R2, RZ, RZ, -0x1 ;  /* 0xffffffffff027424 */ /* 0x000fce00078e00ff */
[----:B------:R-:W-:Y:S05]  /*c5b0*/  WARPSYNC.COLLECTIVE R2, `(.L_x_1208) ;  /* 0x0000000002087348 */ /* 0x000fea0003c00000 */
[----:B------:R0:W1:Y:S02]  /*c5c0*/  SHFL.DOWN P4, R28, R7, R6, R29 ;  /* 0x08000006071c7389 */ /* 0x000064000008001d */
[----:B01----:R-:W-:Y:S05]  /*c5d0*/  ENDCOLLECTIVE ;  /* 0x000000000000791b */ /* 0x003fea0003800000 */
.L_x_1208:
[----:B------:R-:W-:Y:S05]  /*c5e0*/  BSYNC B0 ;  /* 0x0000000000007941 */ /* 0x000fea0003800000 */
.L_x_1207:
[----:B------:R-:W-:Y:S05]  /*c5f0*/  BRA `(.L_x_1209) ;  /* 0xffffff7000c87947 */ /* 0x000fea000383ffff */
.L_x_1060:
[----:B------:R-:W-:Y:S01]  /*c600*/  BSSY B0, `(.L_x_1210) ;  /* 0x0000007000007945 */ /* 0x000fe20003800000 */
[----:B------:R-:W-:Y:S02]  /*c610*/  IMAD.MOV.U32 R7, RZ, RZ, R42 ;  /* 0x000000ffff077224 */ /* 0x000fe400078e002a */
[----:B------:R-:W-:Y:S02]  /*c620*/  IMAD.MOV.U32 R6, RZ, RZ, 0x2 ;  /* 0x00000002ff067424 */ /* 0x000fe400078e00ff */
[----:B------:R-:W-:-:S07]  /*c630*/  IMAD.MOV.U32 R2, RZ, RZ, -0x1 ;  /* 0xffffffffff027424 */ /* 0x000fce00078e00ff */
[----:B------:R-:W-:Y:S05]  /*c640*/  WARPSYNC.COLLECTIVE R2, `(.L_x_1211) ;  /* 0x0000000002087348 */ /* 0x000fea0003c00000 */
[----:B------:R0:W1:Y:S02]  /*c650*/  SHFL.DOWN P4, R28, R7, R6, R29 ;  /* 0x08000006071c7389 */ /* 0x000064000008001d */
[----:B01----:R-:W-:Y:S05]  /*c660*/  ENDCOLLECTIVE ;  /* 0x000000000000791b */ /* 0x003fea0003800000 */
.L_x_1211:
[----:B------:R-:W-:Y:S05]  /*c670*/  BSYNC B0 ;  /* 0x0000000000007941 */ /* 0x000fea0003800000 */
.L_x_1210:
[----:B------:R-:W-:Y:S02]  /*c680*/  IMAD.MOV.U32 R7, RZ, RZ, R43 ;  /* 0x000000ffff077224 */ /* 0x000fe400078e002b */
[----:B------:R-:W-:Y:S02]  /*c690*/  IMAD.MOV.U32 R6, RZ, RZ, 0x2 ;  /* 0x00000002ff067424 */ /* 0x000fe400078e00ff */
[----:B------:R-:W-:Y:S02]  /*c6a0*/  IMAD.MOV.U32 R2, RZ, RZ, -0x1 ;  /* 0xffffffffff027424 */ /* 0x000fe400078e00ff */
[----:B------:R-:W-:-:S07]  /*c6b0*/  IMAD.MOV.U32 R31, RZ, RZ, R28 ;  /* 0x000000ffff1f7224 */ /* 0x000fce00078e001c */
[----:B------:R-:W-:Y:S05]  /*c6c0*/  WARPSYNC.COLLECTIVE R2, `(.L_x_1212) ;  /* 0x0000000002087348 */ /* 0x000fea0003c00000 */
[----:B------:R0:W1:Y:S02]  /*c6d0*/  SHFL.DOWN P4, R28, R7, R6, R29 ;  /* 0x08000006071c7389 */ /* 0x000064000008001d */
[----:B01----:R-:W-:Y:S05]  /*c6e0*/  ENDCOLLECTIVE ;  /* 0x000000000000791b */ /* 0x003fea0003800000 */
.L_x_1212:
[----:B------:R-:W-:Y:S02]  /*c6f0*/  IMAD.MOV.U32 R7, RZ, RZ, R48 ;  /* 0x000000ffff077224 */ /* 0x000fe400078e0030 */
[----:B------:R-:W-:-:S07]  /*c700*/  IMAD.MOV.U32 R4, RZ, RZ, R28 ;  /* 0x000000ffff047224 */ /* 0x000fce00078e001c */
[----:B------:R-:W-:Y:S05]  /*c710*/  WARPSYNC.COLLECTIVE R2, `(.L_x_1213) ;  /* 0x0000000002087348 */ /* 0x000fea0003c00000 */
[----:B------:R0:W1:Y:S02]  /*c720*/  SHFL.DOWN P4, R28, R7, R6, R29 ;  /* 0x08000006071c7389 */ /* 0x000064000008001d */
[----:B01----:R-:W-:Y:S05]  /*c730*/  ENDCOLLECTIVE ;  /* 0x000000000000791b */ /* 0x003fea0003800000 */
.L_x_1213:
[----:B------:R-:W-:Y:S05]  /*c740*/  BRA `(.L_x_1214) ;  /* 0xffffff70008c7947 */ /* 0x000fea000383ffff */
.L_x_1061:
[----:B------:R-:W-:Y:S01]  /*c750*/  BSSY B0, `(.L_x_1215) ;  /* 0x0000006000007945 */ /* 0x000fe20003800000 */
[----:B------:R-:W-:Y:S02]  /*c760*/  IMAD.MOV.U32 R6, RZ, RZ, 0x2 ;  /* 0x00000002ff067424 */ /* 0x000fe400078e00ff */
[----:B------:R-:W-:-:S07]  /*c770*/  IMAD.MOV.U32 R2, RZ, RZ, -0x1 ;  /* 0xffffffffff027424 */ /* 0x000fce00078e00ff */
[----:B------:R-:W-:Y:S05]  /*c780*/  WARPSYNC.COLLECTIVE R2, `(.L_x_1216) ;  /* 0x0000000002087348 */ /* 0x000fea0003c00000 */
[----:B------:R0:W1:Y:S02]  /*c790*/  SHFL.DOWN P4, R28, R7, R6, R29 ;  /* 0x08000006071c7389 */ /* 0x000064000008001d */
[----:B01----:R-:W-:Y:S05]  /*c7a0*/  ENDCOLLECTIVE ;  /* 0x000000000000791b */ /* 0x003fea0003800000 */
.L_x_1216:
[----:B------:R-:W-:Y:S05]  /*c7b0*/  BSYNC B0 ;  /* 0x0000000000007941 */ /* 0x000fea0003800000 */
.L_x_1215:
[----:B------:R-:W-:Y:S05]  /*c7c0*/  BRA `(.L_x_1217) ;  /* 0xffffff7000987947 */ /* 0x000fea000383ffff */
.L_x_1062:
[----:B------:R-:W-:Y:S01]  /*c7d0*/  BSSY B0, `(.L_x_1218) ;  /* 0x0000007000007945 */ /* 0x000fe20003800000 */
[----:B------:R-:W-:Y:S02]  /*c7e0*/  IMAD.MOV.U32 R7, RZ, RZ, R42 ;  /* 0x000000ffff077224 */ /* 0x000fe400078e002a */
[----:B------:R-:W-:Y:S02]  /*c7f0*/  IMAD.MOV.U32 R6, RZ, RZ, 0x4 ;  /* 0x00000004ff067424 */ /* 0x000fe400078e00ff */
[----:B------:R-:W-:-:S07]  /*c800*/  IMAD.MOV.U32 R2, RZ, RZ, -0x1 ;  /* 0xffffffffff027424 */ /* 0x000fce00078e00ff */
[----:B------:R-:W-:Y:S05]  /*c810*/  WARPSYNC.COLLECTIVE R2, `(.L_x_1219) ;  /* 0x0000000002087348 */ /* 0x000fea0003c00000 */
[----:B------:R0:W1:Y:S02]  /*c820*/  SHFL.DOWN P4, R28, R7, R6, R29 ;  /* 0x08000006071c7389 */ /* 0x000064000008001d */
[----:B01----:R-:W-:Y:S05]  /*c830*/  ENDCOLLECTIVE ;  /* 0x000000000000791b */ /* 0x003fea0003800000 */
.L_x_1219:
[----:B------:R-:W-:Y:S05]  /*c840*/  BSYNC B0 ;  /* 0x0000000000007941 */ /* 0x000fea0003800000 */
.L_x_1218:
[----:B------:R-:W-:Y:S02]  /*c850*/  IMAD.MOV.U32 R7, RZ, RZ, R43 ;  /* 0x000000ffff077224 */ /* 0x000fe400078e002b */
[----:B------:R-:W-:Y:S02]  /*c860*/  IMAD.MOV.U32 R6, RZ, RZ, 0x4 ;  /* 0x00000004ff067424 */ /* 0x000fe400078e00ff */
[----:B------:R-:W-:Y:S02]  /*c870*/  IMAD.MOV.U32 R2, RZ, RZ, -0x1 ;  /* 0xffffffffff027424 */ /* 0x000fe400078e00ff */
[----:B------:R-:W-:-:S07]  /*c880*/  IMAD.MOV.U32 R31, RZ, RZ, R28 ;  /* 0x000000ffff1f7224 */ /* 0x000fce00078e001c */
[----:B------:R-:W-:Y:S05]  /*c890*/  WARPSYNC.COLLECTIVE R2, `(.L_x_1220) ;  /* 0x0000000002087348 */ /* 0x000fea0003c00000 */
[----:B------:R0:W1:Y:S02]  /*c8a0*/  SHFL.DOWN P4, R28, R7, R6, R29 ;  /* 0x08000006071c7389 */ /* 0x000064000008001d */
[----:B01----:R-:W-:Y:S05]  /*c8b0*/  ENDCOLLECTIVE ;  /* 0x000000000000791b */ /* 0x003fea0003800000 */
.L_x_1220:
[----:B------:R-:W-:Y:S02]  /*c8c0*/  IMAD.MOV.U32 R7, RZ, RZ, R48 ;  /* 0x000000ffff077224 */ /* 0x000fe400078e0030 */
[----:B------:R-:W-:-:S07]  /*c8d0*/  IMAD.MOV.U32 R4, RZ, RZ, R28 ;  /* 0x000000ffff047224 */ /* 0x000fce00078e001c */
[----:B------:R-:W-:Y:S05]  /*c8e0*/  WARPSYNC.COLLECTIVE R2, `(.L_x_1221) ;  /* 0x0000000002087348 */ /* 0x000fea0003c00000 */
[----:B------:R0:W1:Y:S02]  /*c8f0*/  SHFL.DOWN P4, R28, R7, R6, R29 ;  /* 0x08000006071c7389 */ /* 0x000064000008001d */
[----:B01----:R-:W-:Y:S05]  /*c900*/  ENDCOLLECTIVE ;  /* 0x000000000000791b */ /* 0x003fea0003800000 */
.L_x_1221:
[----:B------:R-:W-:Y:S05]  /*c910*/  BRA `(.L_x_1222) ;  /* 0xffffff7000607947 */ /* 0x000fea000383ffff */
.L_x_1063:
[----:B------:R-:W-:Y:S01]  /*c920*/  BSSY B0, `(.L_x_1223) ;  /* 0x0000006000007945 */ /* 0x000fe20003800000 */
[----:B------:R-:W-:Y:S02]  /*c930*/  IMAD.MOV.U32 R6, RZ, RZ, 0x4 ;  /* 0x00000004ff067424 */ /* 0x000fe400078e00ff */
[----:B------:R-:W-:-:S07]  /*c940*/  IMAD.MOV.U32 R2, RZ, RZ, -0x1 ;  /* 0xffffffffff027424 */ /* 0x000fce00078e00ff */
[----:B------:R-:W-:Y:S05]  /*c950*/  WARPSYNC.COLLECTIVE R2, `(.L_x_1224) ;  /* 0x0000000002087348 */ /* 0x000fea0003c00000 */
[----:B------:R0:W1:Y:S02]  /*c960*/  SHFL.DOWN P4, R28, R7, R6, R29 ;  /* 0x08000006071c7389 */ /* 0x000064000008001d */
[----:B01----:R-:W-:Y:S05]  /*c970*/  ENDCOLLECTIVE ;  /* 0x000000000000791b */ /* 0x003fea0003800000 */
.L_x_1224:
[----:B------:R-:W-:Y:S05]  /*c980*/  BSYNC B0 ;  /* 0x0000000000007941 */ /* 0x000fea0003800000 */
.L_x_1223:
[----:B------:R-:W-:Y:S05]  /*c990*/  BRA `(.L_x_1225) ;  /* 0xffffff70006c7947 */ /* 0x000fea000383ffff */
.L_x_1064:
[----:B------:R-:W-:Y:S01]  /*c9a0*/  BSSY B0, `(.L_x_1226) ;  /* 0x0000007000007945 */ /* 0x000fe20003800000 */
[----:B------:R-:W-:Y:S02]  /*c9b0*/  IMAD.MOV.U32 R7, RZ, RZ, R42 ;  /* 0x000000ffff077224 */ /* 0x000fe400078e002a */
[----:B------:R-:W-:Y:S02]  /*c9c0*/  IMAD.MOV.U32 R6, RZ, RZ, 0x8 ;  /* 0x00000008ff067424 */ /* 0x000fe400078e00ff */
[----:B------:R-:W-:-:S07]  /*c9d0*/  IMAD.MOV.U32 R2, RZ, RZ, -0x1 ;  /* 0xffffffffff027424 */ /* 0x000fce00078e00ff */
[----:B------:R-:W-:Y:S05]  /*c9e0*/  WARPSYNC.COLLECTIVE R2, `(.L_x_1227) ;  /* 0x0000000002087348 */ /* 0x000fea0003c00000 */
[----:B------:R0:W1:Y:S02]  /*c9f0*/  SHFL.DOWN P4, R28, R7, R6, R29 ;  /* 0x08000006071c7389 */ /* 0x000064000008001d */
[----:B01----:R-:W-:Y:S05]  /*ca00*/  ENDCOLLECTIVE ;  /* 0x000000000000791b */ /* 0x003fea0003800000 */
.L_x_1227:
[----:B------:R-:W-:Y:S05]  /*ca10*/  BSYNC B0 ;  /* 0x0000000000007941 */ /* 0x000fea0003800000 */
.L_x_1226:
[----:B------:R-:W-:Y:S02]  /*ca20*/  IMAD.MOV.U32 R7, RZ, RZ, R43 ;  /* 0x000000ffff077224 */ /* 0x000fe400078e002b */
[----:B------:R-:W-:Y:S02]  /*ca30*/  IMAD.MOV.U32 R6, RZ, RZ, 0x8 ;  /* 0x00000008ff067424 */ /* 0x000fe400078e00ff */
[----:B------:R-:W-:Y:S02]  /*ca40*/  IMAD.MOV.U32 R2, RZ, RZ, -0x1 ;  /* 0xffffffffff027424 */ /* 0x000fe400078e00ff */
[----:B------:R-:W-:-:S07]  /*ca50*/  IMAD.MOV.U32 R31, RZ, RZ, R28 ;  /* 0x000000ffff1f7224 */ /* 0x000fce00078e001c */
[----:B------:R-:W-:Y:S05]  /*ca60*/  WARPSYNC.COLLECTIVE R2, `(.L_x_1228) ;  /* 0x0000000002087348 */ /* 0x000fea0003c00000 */
[----:B------:R0:W1:Y:S02]  /*ca70*/  SHFL.DOWN P4, R28, R7, R6, R29 ;  /* 0x08000006071c7389 */ /* 0x000064000008001d */
[----:B01----:R-:W-:Y:S05]  /*ca80*/  ENDCOLLECTIVE ;  /* 0x000000000000791b */ /* 0x003fea0003800000 */
.L_x_1228:
[----:B------:R-:W-:Y:S02]  /*ca90*/  IMAD.MOV.U32 R7, RZ, RZ, R48 ;  /* 0x000000ffff077224 */ /* 0x000fe400078e0030 */
[----:B------:R-:W-:-:S07]  /*caa0*/  IMAD.MOV.U32 R4, RZ, RZ, R28 ;  /* 0x000000ffff047224 */ /* 0x000fce00078e001c */
[----:B------:R-:W-:Y:S05]  /*cab0*/  WARPSYNC.COLLECTIVE R2, `(.L_x_1229) ;  /* 0x0000000002087348 */ /* 0x000fea0003c00000 */
[----:B------:R0:W1:Y:S02]  /*cac0*/  SHFL.DOWN P4, R28, R7, R6, R29 ;  /* 0x08000006071c7389 */ /* 0x000064000008001d */
[----:B01----:R-:W-:Y:S05]  /*cad0*/  ENDCOLLECTIVE ;  /* 0x000000000000791b */ /* 0x003fea0003800000 */
.L_x_1229:
[----:B------:R-:W-:Y:S05]  /*cae0*/  BRA `(.L_x_1230) ;  /* 0xffffff7000347947 */ /* 0x000fea000383ffff */
.L_x_1065:
[----:B------:R-:W-:Y:S01]  /*caf0*/  BSSY B0, `(.L_x_1231) ;  /* 0x0000006000007945 */ /* 0x000fe20003800000 */
[----:B------:R-:W-:Y:S02]  /*cb00*/  IMAD.MOV.U32 R6, RZ, RZ, 0x8 ;  /* 0x00000008ff067424 */ /* 0x000fe400078e00ff */
[----:B------:R-:W-:-:S07]  /*cb10*/  IMAD.MOV.U32 R2, RZ, RZ, -0x1 ;  /* 0xffffffffff027424 */ /* 0x000fce00078e00ff */
[----:B------:R-:W-:Y:S05]  /*cb20*/  WARPSYNC.COLLECTIVE R2, `(.L_x_1232) ;  /* 0x0000000002087348 */ /* 0x000fea0003c00000 */
[----:B------:R0:W1:Y:S02]  /*cb30*/  SHFL.DOWN P4, R28, R7, R6, R29 ;  /* 0x08000006071c7389 */ /* 0x000064000008001d */
[----:B01----:R-:W-:Y:S05]  /*cb40*/  ENDCOLLECTIVE ;  /* 0x000000000000791b */ /* 0x003fea0003800000 */
.L_x_1232:
[----:B------:R-:W-:Y:S05]  /*cb50*/  BSYNC B0 ;  /* 0x0000000000007941 */ /* 0x000fea0003800000 */
.L_x_1231:
[----:B------:R-:W-:Y:S05]  /*cb60*/  BRA `(.L_x_1233) ;  /* 0xffffff7000407947 */ /* 0x000fea000383ffff */
.L_x_1066:
[----:B------:R-:W-:Y:S01]  /*cb70*/  BSSY B0, `(.L_x_1234) ;  /* 0x0000007000007945 */ /* 0x000fe20003800000 */
[----:B------:R-:W-:Y:S02]  /*cb80*/  IMAD.MOV.U32 R7, RZ, RZ, R42 ;  /* 0x000000ffff077224 */ /* 0x000fe400078e002a */
[----:B------:R-:W-:Y:S02]  /*cb90*/  IMAD.MOV.U32 R6, RZ, RZ, 0x10 ;  /* 0x00000010ff067424 */ /* 0x000fe400078e00ff */
[----:B------:R-:W-:-:S07]  /*cba0*/  IMAD.MOV.U32 R2, RZ, RZ, -0x1 ;  /* 0xffffffffff027424 */ /* 0x000fce00078e00ff */
[----:B------:R-:W-:Y:S05]  /*cbb0*/  WARPSYNC.COLLECTIVE R2, `(.L_x_1235) ;  /* 0x0000000002087348 */ /* 0x000fea0003c00000 */
[----:B------:R0:W1:Y:S02]  /*cbc0*/  SHFL.DOWN P4, R28, R7, R6, R29 ;  /* 0x08000006071c7389 */ /* 0x000064000008001d */
[----:B01----:R-:W-:Y:S05]  /*cbd0*/  ENDCOLLECTIVE ;  /* 0x000000000000791b */ /* 0x003fea0003800000 */
.L_x_1235:
[----:B------:R-:W-:Y:S05]  /*cbe0*/  BSYNC B0 ;  /* 0x0000000000007941 */ /* 0x000fea0003800000 */
.L_x_1234:
[----:B------:R-:W-:Y:S02]  /*cbf0*/  IMAD.MOV.U32 R7, RZ, RZ, R43 ;  /* 0x000000ffff077224 */ /* 0x000fe400078e002b */
[----:B------:R-:W-:Y:S02]  /*cc00*/  IMAD.MOV.U32 R6, RZ, RZ, 0x10 ;  /* 0x00000010ff067424 */ /* 0x000fe400078e00ff */
[----:B------:R-:W-:Y:S02]  /*cc10*/  IMAD.MOV.U32 R2, RZ, RZ, -0x1 ;  /* 0xffffffffff027424 */ /* 0x000fe400078e00ff */
[----:B------:R-:W-:-:S07]  /*cc20*/  IMAD.MOV.U32 R51, RZ, RZ, R28 ;  /* 0x000000ffff337224 */ /* 0x000fce00078e001c */
[----:B------:R-:W-:Y:S05]  /*cc30*/  WARPSYNC.COLLECTIVE R2, `(.L_x_1236) ;  /* 0x0000000002087348 */ /* 0x000fea0003c00000 */
[----:B------:R0:W1:Y:S02]  /*cc40*/  SHFL.DOWN P4, R28, R7, R6, R29 ;  /* 0x08000006071c7389 */ /* 0x000064000008001d */
[----:B01----:R-:W-:Y:S05]  /*cc50*/  ENDCOLLECTIVE ;  /* 0x000000000000791b */ /* 0x003fea0003800000 */
.L_x_1236:
[----:B------:R-:W-:Y:S02]  /*cc60*/  IMAD.MOV.U32 R7, RZ, RZ, R48 ;  /* 0x000000ffff077224 */ /* 0x000fe400078e0030 */
[----:B------:R-:W-:-:S07]  /*cc70*/  IMAD.MOV.U32 R4, RZ, RZ, R28 ;  /* 0x000000ffff047224 */ /* 0x000fce00078e001c */
[----:B------:R-:W-:Y:S05]  /*cc80*/  WARPSYNC.COLLECTIVE R2, `(.L_x_1237) ;  /* 0x0000000002087348 */ /* 0x000fea0003c00000 */
[----:B------:R0:W1:Y:S02]  /*cc90*/  SHFL.DOWN P4, R28, R7, R6, R29 ;  /* 0x08000006071c7389 */ /* 0x000064000008001d */
[----:B01----:R-:W-:Y:S05]  /*cca0*/  ENDCOLLECTIVE ;  /* 0x000000000000791b */ /* 0x003fea0003800000 */
.L_x_1237:
[----:B------:R-:W-:Y:S05]  /*ccb0*/  BRA `(.L_x_1238) ;  /* 0xffffff7000087947 */ /* 0x000fea000383ffff */
.L_x_1067:
[----:B------:R-:W-:Y:S01]  /*ccc0*/  BSSY B0, `(.L_x_1239) ;  /* 0x0000006000007945 */ /* 0x000fe20003800000 */
[----:B------:R-:W-:Y:S02]  /*ccd0*/  IMAD.MOV.U32 R6, RZ, RZ, 0x10 ;  /* 0x00000010ff067424 */ /* 0x000fe400078e00ff */
[----:B------:R-:W-:-:S07]  /*cce0*/  IMAD.MOV.U32 R2, RZ, RZ, -0x1 ;  /* 0xffffffffff027424 */ /* 0x000fce00078e00ff */
[----:B------:R-:W-:Y:S05]  /*ccf0*/  WARPSYNC.COLLECTIVE R2, `(.L_x_1240) ;  /* 0x0000000002087348 */ /* 0x000fea0003c00000 */
[----:B------:R0:W1:Y:S02]  /*cd00*/  SHFL.DOWN P4, R28, R7, R6, R29 ;  /* 0x08000006071c7389 */ /* 0x000064000008001d */
[----:B01----:R-:W-:Y:S05]  /*cd10*/  ENDCOLLECTIVE ;  /* 0x000000000000791b */ /* 0x003fea0003800000 */
.L_x_1240:
[----:B------:R-:W-:Y:S05]  /*cd20*/  BSYNC B0 ;  /* 0x0000000000007941 */ /* 0x000fea0003800000 */
.L_x_1239:
[----:B------:R-:W-:Y:S05]  /*cd30*/  BRA `(.L_x_1241) ;  /* 0xffffff7000247947 */ /* 0x000fea000383ffff */
.L_x_1068:
[----:B------:R-:W-:Y:S01]  /*cd40*/  BSSY B0, `(.L_x_1242) ;  /* 0x0000006000007945 */ /* 0x000fe20003800000 */
[----:B------:R-:W-:Y:S01]  /*cd50*/  PLOP3.LUT P5, PT, P2, PT, PT, 0x80, 0x8 ;  /* 0x000000000008781c */ /* 0x000fe200017af070 */
[----:B------:R-:W-:-:S12]  /*cd60*/  IMAD.MOV.U32 R2, RZ, RZ, -0x1 ;  /* 0xffffffffff027424 */ /* 0x000fd800078e00ff */
[----:B------:R-:W-:Y:S05]  /*cd70*/  WARPSYNC.COLLECTIVE R2, `(.L_x_1243) ;  /* 0x0000000002087348 */ /* 0x000fea0003c00000 */
[----:B------:R-:W-:Y:S01]  /*cd80*/  VOTE.ALL P5, P5 ;  /* 0x0000000000ff7806 */ /* 0x000fe200028a0000 */
[----:B------:R-:W-:-:S12]  /*cd90*/  ENDCOLLECTIVE ;  /* 0x000000000000791b */ /* 0x000fd80003800000 */
.L_x_1243:
[----:B------:R-:W-:Y:S05]  /*cda0*/  BSYNC B0 ;  /* 0x0000000000007941 */ /* 0x000fea0003800000 */
.L_x_1242:
[----:B------:R-:W-:Y:S01]  /*cdb0*/  PLOP3.LUT P2, PT, P5, PT, PT, 0x80, 0x8 ;  /* 0x000000000008781c */ /* 0x000fe20002f4f070 */
[----:B------:R-:W-:-:S12]  /*cdc0*/  BRA `(.L_x_1244) ;  /* 0xffffff7000187947 */ /* 0x000fd8000383ffff */
.L_x_1070:
[----:B------:R-:W-:Y:S01]  /*cdd0*/  BSSY B0, `(.L_x_1245) ;  /* 0x0000006000007945 */ /* 0x000fe20003800000 */
[----:B------:R-:W-:Y:S01]  /*cde0*/  PLOP3.LUT P4, PT, P0, PT, PT, 0x8, 0x80 ;  /* 0x000000000080781c */ /* 0x000fe2000078e170 */
[----:B------:R-:W-:-:S12]  /*cdf0*/  IMAD.MOV.U32 R2, RZ, RZ, -0x1 ;  /* 0xffffffffff027424 */ /* 0x000fd800078e00ff */
[----:B------:R-:W-:Y:S05]  /*ce00*/  WARPSYNC.COLLECTIVE R2, `(.L_x_1246) ;  /* 0x0000000002087348 */ /* 0x000fea0003c00000 */
[----:B------:R-:W-:Y:S01]  /*ce10*/  VOTE.ANY P4, P4 ;  /* 0x0000000000ff7806 */ /* 0x000fe20002080100 */
[----:B------:R-:W-:-:S12]  /*ce20*/  ENDCOLLECTIVE ;  /* 0x000000000000791b */ /* 0x000fd80003800000 */
.L_x_1246:
[----:B------:R-:W-:Y:S05]  /*ce30*/  BSYNC B0 ;  /* 0x0000000000007941 */ /* 0x000fea0003800000 */
.L_x_1245:
[----:B------:R-:W-:Y:S01]  /*ce40*/  PLOP3.LUT P0, PT, P4, PT, PT, 0x80, 0x8 ;  /* 0x000000000008781c */ /* 0x000fe2000270f070 */
[----:B------:R-:W-:-:S12]  /*ce50*/  BRA `(.L_x_1247) ;  /* 0xffffff7000147947 */ /* 0x000fd8000383ffff */
.L_x_1072:
[----:B------:R-:W-:Y:S01]  /*ce60*/  BSSY B0, `(.L_x_1248) ;  /* 0x0000006000007945 */ /* 0x000fe20003800000 */
[----:B------:R-:W-:Y:S01]  /*ce70*/  PLOP3.LUT P4, PT, P0, PT, PT, 0x8, 0x80 ;  /* 0x000000000080781c */ /* 0x000fe2000078e170 */
[----:B------:R-:W-:-:S12]  /*ce80*/  IMAD.MOV.U32 R2, RZ, RZ, -0x1 ;  /* 0xffffffffff027424 */ /* 0x000fd800078e00ff */
[----:B------:R-:W-:Y:S05]  /*ce90*/  WARPSYNC.COLLECTIVE R2, `(.L_x_1249) ;  /* 0x0000000002087348 */ /* 0x000fea0003c00000 */
[----:B------:R-:W-:Y:S01]  /*cea0*/  VOTE.ANY R2, PT, P4 ;  /* 0x0000000000027806 */ /* 0x000fe200020e0100 */
[----:B------:R-:W-:Y:S06]  /*ceb0*/  ENDCOLLECTIVE ;  /* 0x000000000000791b */ /* 0x000fec0003800000 */
.L_x_1249:
[----:B------:R-:W-:Y:S05]  /*cec0*/  BSYNC B0 ;  /* 0x0000000000007941 */ /* 0x000fea0003800000 */
.L_x_1248:
[----:B------:R-:W-:Y:S01]  /*ced0*/  LOP3.LUT R2, R2, 0x80000000, R41, 0xec, !PT ;  /* 0x8000000002027812 */ /* 0x000fe200078eec29 */
[----:B------:R-:W-:-:S04]  /*cee0*/  IMAD.MOV.U32 R6, RZ, RZ, 0x1 ;  /* 0x00000001ff067424 */ /* 0x000fc800078e00ff */
        /* <DEDUP_REMOVED lines=8> */
.L_x_1250:
[----:B------:R-:W-:Y:S02]  /*cf70*/  IMAD.MOV.U32 R7, RZ, RZ, R0 ;  /* 0x000000ffff077224 */ /* 0x000fe400078e0000 */
[----:B------:R-:W-:-:S07]  /*cf80*/  IMAD.MOV.U32 R50, RZ, RZ, R28 ;  /* 0x000000ffff327224 */ /* 0x000fce00078e001c */
[----:B------:R-:W-:Y:S05]  /*cf90*/  WARPSYNC.COLLECTIVE R2, `(.L_x_1251) ;  /* 0x0000000002087348 */ /* 0x000fea0003c00000 */
[----:B------:R0:W1:Y:S02]  /*cfa0*/  SHFL.DOWN P4, R28, R7, R6, R29 ;  /* 0x08000006071c7389 */ /* 0x000064000008001d */
[----:B01----:R-:W-:Y:S05]  /*cfb0*/  ENDCOLLECTIVE ;  /* 0x000000000000791b */ /* 0x003fea0003800000 */
.L_x_1251:
[----:B------:R-:W-:Y:S02]  /*cfc0*/  IMAD.MOV.U32 R7, RZ, RZ, R4 ;  /* 0x000000ffff077224 */ /* 0x000fe400078e0004 */
[----:B------:R-:W-:-:S07]  /*cfd0*/  IMAD.MOV.U32 R53, RZ, RZ, R28 ;  /* 0x000000ffff357224 */ /* 0x000fce00078e001c */
[----:B------:R-:W-:Y:S05]  /*cfe0*/  WARPSYNC.COLLECTIVE R2, `(.L_x_1252) ;  /* 0x0000000002087348 */ /* 0x000fea0003c00000 */
[----:B------:R0:W1:Y:S02]  /*cff0*/  SHFL.DOWN P4, R28, R7, R6, R29 ;  /* 0x08000006071c7389 */ /* 0x000064000008001d */
[----:B01----:R-:W-:Y:S05]  /*d000*/  ENDCOLLECTIVE ;  /* 0x000000000000791b */ /* 0x003fea0003800000 */
.L_x_1252:
[----:B------:R-:W-:Y:S05]  /*d010*/  BRA `(.L_x_1253) ;  /* 0xffffff6c00dc7947 */ /* 0x000fea000383ffff */
.L_x_1073:
[----:B------:R-:W-:Y:S01]  /*d020*/  BSSY B0, `(.L_x_1254) ;  /* 0x0000006000007945 */ /* 0x000fe20003800000 */
[----:B------:R-:W-:Y:S02]  /*d030*/  IMAD.MOV.U32 R6, RZ, RZ, 0x1 ;  /* 0x00000001ff067424 */ /* 0x000fe400078e00ff */
[----:B------:R-:W-:-:S07]  /*d040*/  IMAD.MOV.U32 R2, RZ, RZ, -0x1 ;  /* 0xffffffffff027424 */ /* 0x000fce00078e00ff */
[----:B------:R-:W-:Y:S05]  /*d050*/  WARPSYNC.COLLECTIVE R2, `(.L_x_1255) ;  /* 0x0000000002087348 */ /* 0x000fea0003c00000 */
[----:B------:R0:W1:Y:S02]  /*d060*/  SHFL.DOWN P4, R28, R7, R6, R29 ;  /* 0x08000006071c7389 */ /* 0x000064000008001d */
[----:B01----:R-:W-:Y:S05]  /*d070*/  ENDCOLLECTIVE ;  /* 0x000000000000791b */ /* 0x003fea0003800000 */
.L_x_1255:
[----:B------:R-:W-:Y:S05]  /*d080*/  BSYNC B0 ;  /* 0x0000000000007941 */ /* 0x000fea0003800000 */
.L_x_1254:
[----:B------:R-:W-:Y:S05]  /*d090*/  BRA `(.L_x_1256) ;  /* 0xffffff6c00e87947 */ /* 0x000fea000383ffff */
.L_x_1074:
[----:B------:R-:W-:Y:S01]  /*d0a0*/  BSSY B0, `(.L_x_1257) ;  /* 0x0000007000007945 */ /* 0x000fe20003800000 */
[----:B------:R-:W-:Y:S02]  /*d0b0*/  IMAD.MOV.U32 R7, RZ, RZ, R51 ;  /* 0x000000ffff077224 */ /* 0x000fe400078e0033 */
[----:B------:R-:W-:Y:S02]  /*d0c0*/  IMAD.MOV.U32 R6, RZ, RZ, 0x2 ;  /* 0x00000002ff067424 */ /* 0x000fe400078e00ff */
[----:B------:R-:W-:-:S07]  /*d0d0*/  IMAD.MOV.U32 R2, RZ, RZ, -0x1 ;  /* 0xffffffffff027424 */ /* 0x000fce00078e00ff */
[----:B------:R-:W-:Y:S05]  /*d0e0*/  WARPSYNC.COLLECTIVE R2, `(.L_x_1258) ;  /* 0x0000000002087348 */ /* 0x000fea0003c00000 */
[----:B------:R0:W1:Y:S02]  /*d0f0*/  SHFL.DOWN P4, R28, R7, R6, R29 ;  /* 0x08000006071c7389 */ /* 0x000064000008001d */
[----:B01----:R-:W-:Y:S05]  /*d100*/  ENDCOLLECTIVE ;  /* 0x000000000000791b */ /* 0x003fea0003800000 */
.L_x_1258:
[----:B------:R-:W-:Y:S05]  /*d110*/  BSYNC B0 ;  /* 0x0000000000007941 */ /* 0x000fea0003800000 */
.L_x_1257:
[----:B------:R-:W-:Y:S02]  /*d120*/  IMAD.MOV.U32 R7, RZ, RZ, R0 ;  /* 0x000000ffff077224 */ /* 0x000fe400078e0000 */
[----:B------:R-:W-:Y:S02]  /*d130*/  IMAD.MOV.U32 R6, RZ, RZ, 0x2 ;  /* 0x00000002ff067424 */ /* 0x000fe400078e00ff */
[----:B------:R-:W-:Y:S02]  /*d140*/  IMAD.MOV.U32 R2, RZ, RZ, -0x1 ;  /* 0xffffffffff027424 */ /* 0x000fe400078e00ff */
[----:B------:R-:W-:-:S07]  /*d150*/  IMAD.MOV.U32 R50, RZ, RZ, R28 ;  /* 0x000000ffff327224 */ /* 0x000fce00078e001c */
[----:B------:R-:W-:Y:S05]  /*d160*/  WARPSYNC.COLLECTIVE R2, `(.L_x_1259) ;  /* 0x0000000002087348 */ /* 0x000fea0003c00000 */
[----:B------:R0:W1:Y:S02]  /*d170*/  SHFL.DOWN P4, R28, R7, R6, R29 ;  /* 0x08000006071c7389 */ /* 0x000064000008001d */
[----:B01----:R-:W-:Y:S05]  /*d180*/  ENDCOLLECTIVE ;  /* 0x000000000000791b */ /* 0x003fea0003800000 */
.L_x_1259:
[----:B------:R-:W-:Y:S02]  /*d190*/  IMAD.MOV.U32 R7, RZ, RZ, R4 ;  /* 0x000000ffff077224 */ /* 0x000fe400078e0004 */
[----:B------:R-:W-:-:S07]  /*d1a0*/  IMAD.MOV.U32 R53, RZ, RZ, R28 ;  /* 0x000000ffff357224 */ /* 0x000fce00078e001c */
[----:B------:R-:W-:Y:S05]  /*d1b0*/  WARPSYNC.COLLECTIVE R2, `(.L_x_1260) ;  /* 0x0000000002087348 */ /* 0x000fea0003c00000 */
[----:B------:R0:W1:Y:S02]  /*d1c0*/  SHFL.DOWN P4, R28, R7, R6, R29 ;  /* 0x08000006071c7389 */ /* 0x000064000008001d */
[----:B01----:R-:W-:Y:S05]  /*d1d0*/  ENDCOLLECTIVE ;  /* 0x000000000000791b */ /* 0x003fea0003800000 */
.L_x_1260:
[----:B------:R-:W-:Y:S05]  /*d1e0*/  BRA `(.L_x_1261) ;  /* 0xffffff6c00ac7947 */ /* 0x000fea000383ffff */
.L_x_1075:
[----:B------:R-:W-:Y:S01]  /*d1f0*/  BSSY B0, `(.L_x_1262) ;  /* 0x0000006000007945 */ /* 0x000fe20003800000 */
[----:B------:R-:W-:Y:S02]  /*d200*/  IMAD.MOV.U32 R6, RZ, RZ, 0x2 ;  /* 0x00000002ff067424 */ /* 0x000fe400078e00ff */
[----:B------:R-:W-:-:S07]  /*d210*/  IMAD.MOV.U32 R2, RZ, RZ, -0x1 ;  /* 0xffffffffff027424 */ /* 0x000fce00078e00ff */
[----:B------:R-:W-:Y:S05]  /*d220*/  WARPSYNC.COLLECTIVE R2, `(.L_x_1263) ;  /* 0x0000000002087348 */ /* 0x000fea0003c00000 */
[----:B------:R0:W1:Y:S02]  /*d230*/  SHFL.DOWN P4, R28, R7, R6, R29 ;  /* 0x08000006071c7389 */ /* 0x000064000008001d */
[----:B01----:R-:W-:Y:S05]  /*d240*/  ENDCOLLECTIVE ;  /* 0x000000000000791b */ /* 0x003fea0003800000 */
.L_x_1263:
[----:B------:R-:W-:Y:S05]  /*d250*/  BSYNC B0 ;  /* 0x0000000000007941 */ /* 0x000fea0003800000 */
.L_x_1262:
[----:B------:R-:W-:Y:S05]  /*d260*/  BRA `(.L_x_1264) ;  /* 0xffffff6c00b87947 */ /* 0x000fea000383ffff */
.L_x_1076:
[----:B------:R-:W-:Y:S01]  /*d270*/  BSSY B0, `(.L_x_1265) ;  /* 0x0000007000007945 */ /* 0x000fe20003800000 */
[----:B------:R-:W-:Y:S02]  /*d280*/  IMAD.MOV.U32 R7, RZ, RZ, R51 ;  /* 0x000000ffff077224 */ /* 0x000fe400078e0033 */
[----:B------:R-:W-:Y:S02]  /*d290*/  IMAD.MOV.U32 R6, RZ, RZ, 0x4 ;  /* 0x00000004ff067424 */ /* 0x000fe400078e00ff */
[----:B------:R-:W-:-:S07]  /*d2a0*/  IMAD.MOV.U32 R2, RZ, RZ, -0x1 ;  /* 0xffffffffff027424 */ /* 0x000fce00078e00ff */
[----:B------:R-:W-:Y:S05]  /*d2b0*/  WARPSYNC.COLLECTIVE R2, `(.L_x_1266) ;  /* 0x0000000002087348 */ /* 0x000fea0003c00000 */
[----:B------:R0:W1:Y:S02]  /*d2c0*/  SHFL.DOWN P4, R28, R7, R6, R29 ;  /* 0x08000006071c7389 */ /* 0x000064000008001d */
[----:B01----:R-:W-:Y:S05]  /*d2d0*/  ENDCOLLECTIVE ;  /* 0x000000000000791b */ /* 0x003fea0003800000 */
.L_x_1266:
[----:B------:R-:W-:Y:S05]  /*d2e0*/  BSYNC B0 ;  /* 0x0000000000007941 */ /* 0x000fea0003800000 */
.L_x_1265:
[----:B------:R-:W-:Y:S02]  /*d2f0*/  IMAD.MOV.U32 R7, RZ, RZ, R0 ;  /* 0x000000ffff077224 */ /* 0x000fe400078e0000 */
[----:B------:R-:W-:Y:S02]  /*d300*/  IMAD.MOV.U32 R6, RZ, RZ, 0x4 ;  /* 0x00000004ff067424 */ /* 0x000fe400078e00ff */
[----:B------:R-:W-:Y:S02]  /*d310*/  IMAD.MOV.U32 R2, RZ, RZ, -0x1 ;  /* 0xffffffffff027424 */ /* 0x000fe400078e00ff */
[----:B------:R-:W-:-:S07]  /*d320*/  IMAD.MOV.U32 R50, RZ, RZ, R28 ;  /* 0x000000ffff327224 */ /* 0x000fce00078e001c */
[----:B------:R-:W-:Y:S05]  /*d330*/  WARPSYNC.COLLECTIVE R2, `(.L_x_1267) ;  /* 0x0000000002087348 */ /* 0x000fea0003c00000 */
[----:B------:R0:W1:Y:S02]  /*d340*/  SHFL.DOWN P4, R28, R7, R6, R29 ;  /* 0x08000006071c7389 */ /* 0x000064000008001d */
[----:B01----:R-:W-:Y:S05]  /*d350*/  ENDCOLLECTIVE ;  /* 0x000000000000791b */ /* 0x003fea0003800000 */
.L_x_1267:
[----:B------:R-:W-:Y:S02]  /*d360*/  IMAD.MOV.U32 R7, RZ, RZ, R4 ;  /* 0x000000ffff077224 */ /* 0x000fe400078e0004 */
[----:B------:R-:W-:-:S07]  /*d370*/  IMAD.MOV.U32 R53, RZ, RZ, R28 ;  /* 0x000000ffff357224 */ /* 0x000fce00078e001c */
[----:B------:R-:W-:Y:S05]  /*d380*/  WARPSYNC.COLLECTIVE R2, `(.L_x_1268) ;  /* 0x0000000002087348 */ /* 0x000fea0003c00000 */
[----:B------:R0:W1:Y:S02]  /*d390*/  SHFL.DOWN P4, R28, R7, R6, R29 ;  /* 0x08000006071c7389 */ /* 0x000064000008001d */
[----:B01----:R-:W-:Y:S05]  /*d3a0*/  ENDCOLLECTIVE ;  /* 0x000000000000791b */ /* 0x003fea0003800000 */
.L_x_1268:
[----:B------:R-:W-:Y:S05]  /*d3b0*/  BRA `(.L_x_1269) ;  /* 0xffffff6c007c7947 */ /* 0x000fea000383ffff */
.L_x_1077:
[----:B------:R-:W-:Y:S01]  /*d3c0*/  BSSY B0, `(.L_x_1270) ;  /* 0x0000006000007945 */ /* 0x000fe20003800000 */
[----:B------:R-:W-:Y:S02]  /*d3d0*/  IMAD.MOV.U32 R6, RZ, RZ, 0x4 ;  /* 0x00000004ff067424 */ /* 0x000fe400078e00ff */
[----:B------:R-:W-:-:S07]  /*d3e0*/  IMAD.MOV.U32 R2, RZ, RZ, -0x1 ;  /* 0xffffffffff027424 */ /* 0x000fce00078e00ff */
[----:B------:R-:W-:Y:S05]  /*d3f0*/  WARPSYNC.COLLECTIVE R2, `(.L_x_1271) ;  /* 0x0000000002087348 */ /* 0x000fea0003c00000 */
[----:B------:R0:W1:Y:S02]  /*d400*/  SHFL.DOWN P4, R28, R7, R6, R29 ;  /* 0x08000006071c7389 */ /* 0x000064000008001d */
[----:B01----:R-:W-:Y:S05]  /*d410*/  ENDCOLLECTIVE ;  /* 0x000000000000791b */ /* 0x003fea0003800000 */
.L_x_1271:
[----:B------:R-:W-:Y:S05]  /*d420*/  BSYNC B0 ;  /* 0x0000000000007941 */ /* 0x000fea0003800000 */
.L_x_1270:
[----:B------:R-:W-:Y:S05]  /*d430*/  BRA `(.L_x_1272) ;  /* 0xffffff6c00887947 */ /* 0x000fea000383ffff */
.L_x_1078:
[----:B------:R-:W-:Y:S01]  /*d440*/  BSSY B0, `(.L_x_1273) ;  /* 0x0000007000007945 */ /* 0x000fe20003800000 */
[----:B------:R-:W-:Y:S02]  /*d450*/  IMAD.MOV.U32 R7, RZ, RZ, R51 ;  /* 0x000000ffff077224 */ /* 0x000fe400078e0033 */
[----:B------:R-:W-:Y:S02]  /*d460*/  IMAD.MOV.U32 R6, RZ, RZ, 0x8 ;  /* 0x00000008ff067424 */ /* 0x000fe400078e00ff */
[----:B------:R-:W-:-:S07]  /*d470*/  IMAD.MOV.U32 R2, RZ, RZ, -0x1 ;  /* 0xffffffffff027424 */ /* 0x000fce00078e00ff */
[----:B------:R-:W-:Y:S05]  /*d480*/  WARPSYNC.COLLECTIVE R2, `(.L_x_1274) ;  /* 0x0000000002087348 */ /* 0x000fea0003c00000 */
[----:B------:R0:W1:Y:S02]  /*d490*/  SHFL.DOWN P4, R28, R7, R6, R29 ;  /* 0x08000006071c7389 */ /* 0x000064000008001d */
[----:B01----:R-:W-:Y:S05]  /*d4a0*/  ENDCOLLECTIVE ;  /* 0x000000000000791b */ /* 0x003fea0003800000 */
.L_x_1274:
[----:B------:R-:W-:Y:S05]  /*d4b0*/  BSYNC B0 ;  /* 0x0000000000007941 */ /* 0x000fea0003800000 */
.L_x_1273:
[----:B------:R-:W-:Y:S02]  /*d4c0*/  IMAD.MOV.U32 R7, RZ, RZ, R0 ;  /* 0x000000ffff077224 */ /* 0x000fe400078e0000 */
[----:B------:R-:W-:Y:S02]  /*d4d0*/  IMAD.MOV.U32 R6, RZ, RZ, 0x8 ;  /* 0x00000008ff067424 */ /* 0x000fe400078e00ff */
[----:B------:R-:W-:Y:S02]  /*d4e0*/  IMAD.MOV.U32 R2, RZ, RZ, -0x1 ;  /* 0xffffffffff027424 */ /* 0x000fe400078e00ff */
[----:B------:R-:W-:-:S07]  /*d4f0*/  IMAD.MOV.U32 R50, RZ, RZ, R28 ;  /* 0x000000ffff327224 */ /* 0x000fce00078e001c */
[----:B------:R-:W-:Y:S05]  /*d500*/  WARPSYNC.COLLECTIVE R2, `(.L_x_1275) ;  /* 0x0000000002087348 */ /* 0x000fea0003c00000 */
[----:B------:R0:W1:Y:S02]  /*d510*/  SHFL.DOWN P4, R28, R7, R6, R29 ;  /* 0x08000006071c7389 */ /* 0x000064000008001d */
[----:B01----:R-:W-:Y:S05]  /*d520*/  ENDCOLLECTIVE ;  /* 0x000000000000791b */ /* 0x003fea0003800000 */
.L_x_1275:
[----:B------:R-:W-:Y:S02]  /*d530*/  IMAD.MOV.U32 R7, RZ, RZ, R4 ;  /* 0x000000ffff077224 */ /* 0x000fe400078e0004 */
[----:B------:R-:W-:-:S07]  /*d540*/  IMAD.MOV.U32 R53, RZ, RZ, R28 ;  /* 0x000000ffff357224 */ /* 0x000fce00078e001c */
[----:B------:R-:W-:Y:S05]  /*d550*/  WARPSYNC.COLLECTIVE R2, `(.L_x_1276) ;  /* 0x0000000002087348 */ /* 0x000fea0003c00000 */
[----:B------:R0:W1:Y:S02]  /*d560*/  SHFL.DOWN P4, R28, R7, R6, R29 ;  /* 0x08000006071c7389 */ /* 0x000064000008001d */
[----:B01----:R-:W-:Y:S05]  /*d570*/  ENDCOLLECTIVE ;  /* 0x000000000000791b */ /* 0x003fea0003800000 */
.L_x_1276:
[----:B------:R-:W-:Y:S05]  /*d580*/  BRA `(.L_x_1277) ;  /* 0xffffff6c004c7947 */ /* 0x000fea000383ffff */
.L_x_1079:
[----:B------:R-:W-:Y:S01]  /*d590*/  BSSY B0, `(.L_x_1278) ;  /* 0x0000006000007945 */ /* 0x000fe20003800000 */
[----:B------:R-:W-:Y:S02]  /*d5a0*/  IMAD.MOV.U32 R6, RZ, RZ, 0x8 ;  /* 0x00000008ff067424 */ /* 0x000fe400078e00ff */
[----:B------:R-:W-:-:S07]  /*d5b0*/  IMAD.MOV.U32 R2, RZ, RZ, -0x1 ;  /* 0xffffffffff027424 */ /* 0x000fce00078e00ff */
[----:B------:R-:W-:Y:S05]  /*d5c0*/  WARPSYNC.COLLECTIVE R2, `(.L_x_1279) ;  /* 0x0000000002087348 */ /* 0x000fea0003c00000 */
[----:B------:R0:W1:Y:S02]  /*d5d0*/  SHFL.DOWN P4, R28, R7, R6, R29 ;  /* 0x08000006071c7389 */ /* 0x000064000008001d */
[----:B01----:R-:W-:Y:S05]  /*d5e0*/  ENDCOLLECTIVE ;  /* 0x000000000000791b */ /* 0x003fea0003800000 */
.L_x_1279:
[----:B------:R-:W-:Y:S05]  /*d5f0*/  BSYNC B0 ;  /* 0x0000000000007941 */ /* 0x000fea0003800000 */
.L_x_1278:
[----:B------:R-:W-:Y:S05]  /*d600*/  BRA `(.L_x_1280) ;  /* 0xffffff6c00587947 */ /* 0x000fea000383ffff */
.L_x_1080:
[----:B------:R-:W-:Y:S01]  /*d610*/  BSSY B0, `(.L_x_1281) ;  /* 0x0000007000007945 */ /* 0x000fe20003800000 */
[----:B------:R-:W-:Y:S02]  /*d620*/  IMAD.MOV.U32 R7, RZ, RZ, R51 ;  /* 0x000000ffff077224 */ /* 0x000fe400078e0033 */
[----:B------:R-:W-:Y:S02]  /*d630*/  IMAD.MOV.U32 R6, RZ, RZ, 0x10 ;  /* 0x00000010ff067424 */ /* 0x000fe400078e00ff */
[----:B------:R-:W-:-:S07]  /*d640*/  IMAD.MOV.U32 R2, RZ, RZ, -0x1 ;  /* 0xffffffffff027424 */ /* 0x000fce00078e00ff */
[----:B------:R-:W-:Y:S05]  /*d650*/  WARPSYNC.COLLECTIVE R2, `(.L_x_1282) ;  /* 0x0000000002087348 */ /* 0x000fea0003c00000 */
[----:B------:R0:W1:Y:S02]  /*d660*/  SHFL.DOWN P4, R28, R7, R6, R29 ;  /* 0x08000006071c7389 */ /* 0x000064000008001d */
[----:B01----:R-:W-:Y:S05]  /*d670*/  ENDCOLLECTIVE ;  /* 0x000000000000791b */ /* 0x003fea0003800000 */
.L_x_1282:
[----:B------:R-:W-:Y:S05]  /*d680*/  BSYNC B0 ;  /* 0x0000000000007941 */ /* 0x000fea0003800000 */
.L_x_1281:
[----:B------:R-:W-:Y:S02]  /*d690*/  IMAD.MOV.U32 R7, RZ, RZ, R0 ;  /* 0x000000ffff077224 */ /* 0x000fe400078e0000 */
[----:B------:R-:W-:Y:S02]  /*d6a0*/  IMAD.MOV.U32 R6, RZ, RZ, 0x10 ;  /* 0x00000010ff067424 */ /* 0x000fe400078e00ff */
[----:B------:R-:W-:Y:S02]  /*d6b0*/  IMAD.MOV.U32 R2, RZ, RZ, -0x1 ;  /* 0xffffffffff027424 */ /* 0x000fe400078e00ff */
[----:B------:R-:W-:-:S07]  /*d6c0*/  IMAD.MOV.U32 R50, RZ, RZ, R28 ;  /* 0x000000ffff327224 */ /* 0x000fce00078e001c */
[----:B------:R-:W-:Y:S05]  /*d6d0*/  WARPSYNC.COLLECTIVE R2, `(.L_x_1283) ;  /* 0x0000000002087348 */ /* 0x000fea0003c00000 */
[----:B------:R0:W1:Y:S02]  /*d6e0*/  SHFL.DOWN P4, R28, R7, R6, R29 ;  /* 0x08000006071c7389 */ /* 0x000064000008001d */
[----:B01----:R-:W-:Y:S05]  /*d6f0*/  ENDCOLLECTIVE ;  /* 0x000000000000791b */ /* 0x003fea0003800000 */
.L_x_1283:
[----:B------:R-:W-:Y:S02]  /*d700*/  IMAD.MOV.U32 R7, RZ, RZ, R4 ;  /* 0x000000ffff077224 */ /* 0x000fe400078e0004 */
[----:B------:R-:W-:-:S07]  /*d710*/  IMAD.MOV.U32 R53, RZ, RZ, R28 ;  /* 0x000000ffff357224 */ /* 0x000fce00078e001c */
[----:B------:R-:W-:Y:S05]  /*d720*/  WARPSYNC.COLLECTIVE R2, `(.L_x_1284) ;  /* 0x0000000002087348 */ /* 0x000fea0003c00000 */
[----:B------:R0:W1:Y:S02]  /*d730*/  SHFL.DOWN P4, R28, R7, R6, R29 ;  /* 0x08000006071c7389 */ /* 0x000064000008001d */
[----:B01----:R-:W-:Y:S05]  /*d740*/  ENDCOLLECTIVE ;  /* 0x000000000000791b */ /* 0x003fea0003800000 */
.L_x_1284:
[----:B------:R-:W-:Y:S05]  /*d750*/  BRA `(.L_x_1285) ;  /* 0xffffff6c001c7947 */ /* 0x000fea000383ffff */
.L_x_1081:
[----:B------:R-:W-:Y:S01]  /*d760*/  BSSY B0, `(.L_x_1286) ;  /* 0x0000006000007945 */ /* 0x000fe20003800000 */
[----:B------:R-:W-:Y:S02]  /*d770*/  IMAD.MOV.U32 R6, RZ, RZ, 0x10 ;  /* 0x00000010ff067424 */ /* 0x000fe400078e00ff */
[----:B------:R-:W-:-:S07]  /*d780*/  IMAD.MOV.U32 R2, RZ, RZ, -0x1 ;  /* 0xffffffffff027424 */ /* 0x000fce00078e00ff */
[----:B------:R-:W-:Y:S05]  /*d790*/  WARPSYNC.COLLECTIVE R2, `(.L_x_1287) ;  /* 0x0000000002087348 */ /* 0x000fea0003c00000 */
[----:B------:R0:W1:Y:S02]  /*d7a0*/  SHFL.DOWN P4, R28, R7, R6, R29 ;  /* 0x08000006071c7389 */ /* 0x000064000008001d */
[----:B01----:R-:W-:Y:S05]  /*d7b0*/  ENDCOLLECTIVE ;  /* 0x000000000000791b */ /* 0x003fea0003800000 */
.L_x_1287:
[----:B------:R-:W-:Y:S05]  /*d7c0*/  BSYNC B0 ;  /* 0x0000000000007941 */ /* 0x000fea0003800000 */
.L_x_1286:
[----:B------:R-:W-:Y:S05]  /*d7d0*/  BRA `(.L_x_1288) ;  /* 0xffffff6c00447947 */ /* 0x000fea000383ffff */
.L_x_1082:
[----:B------:R-:W-:Y:S01]  /*d7e0*/  BSSY B0, `(.L_x_1289) ;  /* 0x0000006000007945 */ /* 0x000fe20003800000 */
[----:B------:R-:W-:Y:S01]  /*d7f0*/  PLOP3.LUT P5, PT, P0, PT, PT, 0x80, 0x8 ;  /* 0x000000000008781c */ /* 0x000fe200007af070 */
[----:B------:R-:W-:-:S12]  /*d800*/  IMAD.MOV.U32 R2, RZ, RZ, -0x1 ;  /* 0xffffffffff027424 */ /* 0x000fd800078e00ff */
[----:B------:R-:W-:Y:S05]  /*d810*/  WARPSYNC.COLLECTIVE R2, `(.L_x_1290) ;  /* 0x0000000002087348 */ /* 0x000fea0003c00000 */
[----:B------:R-:W-:Y:S01]  /*d820*/  VOTE.ALL P5, P5 ;  /* 0x0000000000ff7806 */ /* 0x000fe200028a0000 */
[----:B------:R-:W-:-:S12]  /*d830*/  ENDCOLLECTIVE ;  /* 0x000000000000791b */ /* 0x000fd80003800000 */
.L_x_1290:
[----:B------:R-:W-:Y:S05]  /*d840*/  BSYNC B0 ;  /* 0x0000000000007941 */ /* 0x000fea0003800000 */
.L_x_1289:
[----:B------:R-:W-:Y:S01]  /*d850*/  PLOP3.LUT P0, PT, P5, PT, PT, 0x80, 0x8 ;  /* 0x000000000008781c */ /* 0x000fe20002f0f070 */
[----:B------:R-:W-:-:S12]  /*d860*/  BRA `(.L_x_1291) ;  /* 0xffffff6c00307947 */ /* 0x000fd8000383ffff */
.L_x_1140:
[----:B------:R-:W-:Y:S01]  /*d870*/  BSSY B0, `(.L_x_1292) ;  /* 0x0000006000007945 */ /* 0x000fe20003800000 */
[----:B------:R-:W-:Y:S01]  /*d880*/  PLOP3.LUT P4, PT, P4, PT, PT, 0x8, 0x80 ;  /* 0x000000000080781c */ /* 0x000fe2000278e170 */
[----:B------:R-:W-:-:S12]  /*d890*/  IMAD.MOV.U32 R2, RZ, RZ, -0x1 ;  /* 0xffffffffff027424 */ /* 0x000fd800078e00ff */
[----:B-123--:R-:W-:Y:S05]  /*d8a0*/  WARPSYNC.COLLECTIVE R2, `(.L_x_1293) ;  /* 0x0000000002087348 */ /* 0x00efea0003c00000 */
[----:B------:R-:W-:Y:S01]  /*d8b0*/  VOTE.ANY P4, P4 ;  /* 0x0000000000ff7806 */ /* 0x000fe20002080100 */
[----:B-123--:R-:W-:-:S12]  /*d8c0*/  ENDCOLLECTIVE ;  /* 0x000000000000791b */ /* 0x00efd80003800000 */
.L_x_1293:
[----:B------:R-:W-:Y:S05]  /*d8d0*/  BSYNC B0 ;  /* 0x0000000000007941 */ /* 0x000fea0003800000 */
.L_x_1292:
[----:B------:R-:W-:Y:S05]  /*d8e0*/  BRA `(.L_x_1294) ;  /* 0xffffffc400307947 */ /* 0x000fea000383ffff */
.L_x_1142:
[----:B------:R-:W0:Y:S01]  /*d8f0*/  S2R R39, SR_GEMASK ;  /* 0x0000000000277919 */ /* 0x000e220000003c00 */
[----:B------:R-:W-:Y:S01]  /*d900*/  BSSY B0, `(.L_x_1295) ;  /* 0x0000006000007945 */ /* 0x000fe20003800000 */
[----:B------:R-:W-:Y:S01]  /*d910*/  PLOP3.LUT P4, PT, P4, PT, PT, 0x8, 0x80 ;  /* 0x000000000080781c */ /* 0x000fe2000278e170 */
[----:B------:R-:W-:-:S12]  /*d920*/  IMAD.MOV.U32 R2, RZ, RZ, -0x1 ;  /* 0xffffffffff027424 */ /* 0x000fd800078e00ff */
[----:B0123--:R-:W-:Y:S05]  /*d930*/  WARPSYNC.COLLECTIVE R2, `(.L_x_1296) ;  /* 0x0000000002087348 */ /* 0x00ffea0003c00000 */
[----:B------:R-:W-:Y:S01]  /*d940*/  VOTE.ANY R2, PT, P4 ;  /* 0x0000000000027806 */ /* 0x000fe200020e0100 */
[----:B0123--:R-:W-:Y:S06]  /*d950*/  ENDCOLLECTIVE ;  /* 0x000000000000791b */ /* 0x00ffec0003800000 */
.L_x_1296:
[----:B------:R-:W-:Y:S05]  /*d960*/  BSYNC B0 ;  /* 0x0000000000007941 */ /* 0x000fea0003800000 */
.L_x_1295:
        /* <DEDUP_REMOVED lines=11> */
.L_x_1297:
[----:B------:R-:W-:Y:S02]  /*da20*/  IMAD.MOV.U32 R7, RZ, RZ, R41 ;  /* 0x000000ffff077224 */ /* 0x000fe400078e0029 */
[----:B------:R-:W-:-:S07]  /*da30*/  IMAD.MOV.U32 R31, RZ, RZ, R28 ;  /* 0x000000ffff1f7224 */ /* 0x000fce00078e001c */
[----:B------:R-:W-:Y:S05]  /*da40*/  WARPSYNC.COLLECTIVE R2, `(.L_x_1298) ;  /* 0x0000000002087348 */ /* 0x000fea0003c00000 */
[----:B------:R0:W1:Y:S02]  /*da50*/  SHFL.DOWN P4, R28, R7, R6, R29 ;  /* 0x08000006071c7389 */ /* 0x000064000008001d */
[----:B01----:R-:W-:Y:S05]  /*da60*/  ENDCOLLECTIVE ;  /* 0x000000000000791b */ /* 0x003fea0003800000 */
.L_x_1298:
[----:B------:R-:W-:Y:S02]  /*da70*/  IMAD.MOV.U32 R7, RZ, RZ, R4 ;  /* 0x000000ffff077224 */ /* 0x000fe400078e0004 */
[----:B------:R-:W-:-:S07]  /*da80*/  IMAD.MOV.U32 R30, RZ, RZ, R28 ;  /* 0x000000ffff1e7224 */ /* 0x000fce00078e001c */
[----:B------:R-:W-:Y:S05]  /*da90*/  WARPSYNC.COLLECTIVE R2, `(.L_x_1299) ;  /* 0x0000000002087348 */ /* 0x000fea0003c00000 */
[----:B------:R0:W1:Y:S02]  /*daa0*/  SHFL.DOWN P4, R28, R7, R6, R29 ;  /* 0x08000006071c7389 */ /* 0x000064000008001d */
[----:B01----:R-:W-:Y:S05]  /*dab0*/  ENDCOLLECTIVE ;  /* 0x000000000000791b */ /* 0x003fea0003800000 */
.L_x_1299:
[----:B------:R-:W-:Y:S05]  /*dac0*/  BRA `(.L_x_1300) ;  /* 0xffffffc000f87947 */ /* 0x000fea000383ffff */
.L_x_1143:
[----:B------:R-:W-:Y:S01]  /*dad0*/  BSSY B0, `(.L_x_1301) ;  /* 0x0000006000007945 */ /* 0x000fe20003800000 */
[----:B------:R-:W-:Y:S02]  /*dae0*/  IMAD.MOV.U32 R6, RZ, RZ, 0x1 ;  /* 0x00000001ff067424 */ /* 0x000fe400078e00ff */
[----:B------:R-:W-:-:S07]  /*daf0*/  IMAD.MOV.U32 R2, RZ, RZ, -0x1 ;  /* 0xffffffffff027424 */ /* 0x000fce00078e00ff */
[----:B-123--:R-:W-:Y:S05]  /*db00*/  WARPSYNC.COLLECTIVE R2, `(.L_x_1302) ;  /* 0x0000000002087348 */ /* 0x00efea0003c00000 */
[----:B------:R0:W4:Y:S02]  /*db10*/  SHFL.DOWN P4, R28, R7, R6, R29 ;  /* 0x08000006071c7389 */ /* 0x000124000008001d */
[----:B01234-:R-:W-:Y:S05]  /*db20*/  ENDCOLLECTIVE ;  /* 0x000000000000791b */ /* 0x01ffea0003800000 */
.L_x_1302:
[----:B------:R-:W-:Y:S05]  /*db30*/  BSYNC B0 ;  /* 0x0000000000007941 */ /* 0x000fea0003800000 */
.L_x_1301:
[----:B------:R-:W-:Y:S05]  /*db40*/  BRA `(.L_x_1303) ;  /* 0xffffffc400047947 */ /* 0x000fea000383ffff */
.L_x_1144:
[----:B------:R-:W-:Y:S01]  /*db50*/  BSSY B0, `(.L_x_1304) ;  /* 0x0000007000007945 */ /* 0x000fe20003800000 */
[----:B------:R-:W-:Y:S02]  /*db60*/  IMAD.MOV.U32 R7, RZ, RZ, R38 ;  /* 0x000000ffff077224 */ /* 0x000fe400078e0026 */
[----:B------:R-:W-:Y:S02]  /*db70*/  IMAD.MOV.U32 R6, RZ, RZ, 0x2 ;  /* 0x00000002ff067424 */ /* 0x000fe400078e00ff */
[----:B------:R-:W-:-:S07]  /*db80*/  IMAD.MOV.U32 R2, RZ, RZ, -0x1 ;  /* 0xffffffffff027424 */ /* 0x000fce00078e00ff */
[----:B-123--:R-:W-:Y:S05]  /*db90*/  WARPSYNC.COLLECTIVE R2, `(.L_x_1305) ;  /* 0x0000000002087348 */ /* 0x00efea0003c00000 */
[----:B------:R0:W4:Y:S02]  /*dba0*/  SHFL.DOWN P4, R28, R7, R6, R29 ;  /* 0x08000006071c7389 */ /* 0x000124000008001d */
[----:B01234-:R-:W-:Y:S05]  /*dbb0*/  ENDCOLLECTIVE ;  /* 0x000000000000791b */ /* 0x01ffea0003800000 */
.L_x_1305:
[----:B------:R-:W-:Y:S05]  /*dbc0*/  BSYNC B0 ;  /* 0x0000000000007941 */ /* 0x000fea0003800000 */
.L_x_1304:
[----:B------:R-:W-:Y:S02]  /*dbd0*/  IMAD.MOV.U32 R7, RZ, RZ, R41 ;  /* 0x000000ffff077224 */ /* 0x000fe400078e0029 */
[----:B------:R-:W-:Y:S02]  /*dbe0*/  IMAD.MOV.U32 R6, RZ, RZ, 0x2 ;  /* 0x00000002ff067424 */ /* 0x000fe400078e00ff */
[----:B------:R-:W-:Y:S02]  /*dbf0*/  IMAD.MOV.U32 R2, RZ, RZ, -0x1 ;  /* 0xffffffffff027424 */ /* 0x000fe400078e00ff */
[----:B------:R-:W-:-:S07]  /*dc00*/  IMAD.MOV.U32 R31, RZ, RZ, R28 ;  /* 0x000000ffff1f7224 */ /* 0x000fce00078e001c */
[----:B------:R-:W-:Y:S05]  /*dc10*/  WARPSYNC.COLLECTIVE R2, `(.L_x_1306) ;  /* 0x0000000002087348 */ /* 0x000fea0003c00000 */
[----:B------:R0:W1:Y:S02]  /*dc20*/  SHFL.DOWN P4, R28, R7, R6, R29 ;  /* 0x08000006071c7389 */ /* 0x000064000008001d */
[----:B01----:R-:W-:Y:S05]  /*dc30*/  ENDCOLLECTIVE ;  /* 0x000000000000791b */ /* 0x003fea0003800000 */
.L_x_1306:
[----:B------:R-:W-:Y:S02]  /*dc40*/  IMAD.MOV.U32 R7, RZ, RZ, R44 ;  /* 0x000000ffff077224 */ /* 0x000fe400078e002c */
[----:B------:R-:W-:-:S07]  /*dc50*/  IMAD.MOV.U32 R4, RZ, RZ, R28 ;  /* 0x000000ffff047224 */ /* 0x000fce00078e001c */
[----:B------:R-:W-:Y:S05]  /*dc60*/  WARPSYNC.COLLECTIVE R2, `(.L_x_1307) ;  /* 0x0000000002087348 */ /* 0x000fea0003c00000 */
[----:B------:R0:W1:Y:S02]  /*dc70*/  SHFL.DOWN P4, R28, R7, R6, R29 ;  /* 0x08000006071c7389 */ /* 0x000064000008001d */
[----:B01----:R-:W-:Y:S05]  /*dc80*/  ENDCOLLECTIVE ;  /* 0x000000000000791b */ /* 0x003fea0003800000 */
.L_x_1307:
[----:B------:R-:W-:Y:S05]  /*dc90*/  BRA `(.L_x_1308) ;  /* 0xffffffc000c87947 */ /* 0x000fea000383ffff */
.L_x_1145:
[----:B------:R-:W-:Y:S01]  /*dca0*/  BSSY B0, `(.L_x_1309) ;  /* 0x0000006000007945 */ /* 0x000fe20003800000 */
[----:B------:R-:W-:Y:S02]  /*dcb0*/  IMAD.MOV.U32 R6, RZ, RZ, 0x2 ;  /* 0x00000002ff067424 */ /* 0x000fe400078e00ff */
[----:B------:R-:W-:-:S07]  /*dcc0*/  IMAD.MOV.U32 R2, RZ, RZ, -0x1 ;  /* 0xffffffffff027424 */ /* 0x000fce00078e00ff */
[----:B-123--:R-:W-:Y:S05]  /*dcd0*/  WARPSYNC.COLLECTIVE R2, `(.L_x_1310) ;  /* 0x0000000002087348 */ /* 0x00efea0003c00000 */
[----:B------:R0:W4:Y:S02]  /*dce0*/  SHFL.DOWN P4, R28, R7, R6, R29 ;  /* 0x08000006071c7389 */ /* 0x000124000008001d */
[----:B01234-:R-:W-:Y:S05]  /*dcf0*/  ENDCOLLECTIVE ;  /* 0x000000000000791b */ /* 0x01ffea0003800000 */
.L_x_1310:
[----:B------:R-:W-:Y:S05]  /*dd00*/  BSYNC B0 ;  /* 0x0000000000007941 */ /* 0x000fea0003800000 */
.L_x_1309:
[----:B------:R-:W-:Y:S05]  /*dd10*/  BRA `(.L_x_1311) ;  /* 0xffffffc000d47947 */ /* 0x000fea000383ffff */
.L_x_1146:
[----:B------:R-:W-:Y:S01]  /*dd20*/  BSSY B0, `(.L_x_1312) ;  /* 0x0000007000007945 */ /* 0x000fe20003800000 */
[----:B------:R-:W-:Y:S02]  /*dd30*/  IMAD.MOV.U32 R7, RZ, RZ, R38 ;  /* 0x000000ffff077224 */ /* 0x000fe400078e0026 */
[----:B------:R-:W-:Y:S02]  /*dd40*/  IMAD.MOV.U32 R6, RZ, RZ, 0x4 ;  /* 0x00000004ff067424 */ /* 0x000fe400078e00ff */
[----:B------:R-:W-:-:S07]  /*dd50*/  IMAD.MOV.U32 R2, RZ, RZ, -0x1 ;  /* 0xffffffffff027424 */ /* 0x000fce00078e00ff */
[----:B-123--:R-:W-:Y:S05]  /*dd60*/  WARPSYNC.COLLECTIVE R2, `(.L_x_1313) ;  /* 0x0000000002087348 */ /* 0x00efea0003c00000 */
[----:B------:R0:W4:Y:S02]  /*dd70*/  SHFL.DOWN P4, R28, R7, R6, R29 ;  /* 0x08000006071c7389 */ /* 0x000124000008001d */
[----:B01234-:R-:W-:Y:S05]  /*dd80*/  ENDCOLLECTIVE ;  /* 0x000000000000791b */ /* 0x01ffea0003800000 */
.L_x_1313:
[----:B------:R-:W-:Y:S05]  /*dd90*/  BSYNC B0 ;  /* 0x0000000000007941 */ /* 0x000fea0003800000 */
.L_x_1312:
[----:B------:R-:W-:Y:S02]  /*dda0*/  IMAD.MOV.U32 R7, RZ, RZ, R41 ;  /* 0x000000ffff077224 */ /* 0x000fe400078e0029 */
[----:B------:R-:W-:Y:S02]  /*ddb0*/  IMAD.MOV.U32 R6, RZ, RZ, 0x4 ;  /* 0x00000004ff067424 */ /* 0x000fe400078e00ff */
[----:B------:R-:W-:Y:S02]  /*ddc0*/  IMAD.MOV.U32 R2, RZ, RZ, -0x1 ;  /* 0xffffffffff027424 */ /* 0x000fe400078e00ff */
[----:B------:R-:W-:-:S07]  /*ddd0*/  IMAD.MOV.U32 R31, RZ, RZ, R28 ;  /* 0x000000ffff1f7224 */ /* 0x000fce00078e001c */
[----:B------:R-:W-:Y:S05]  /*dde0*/  WARPSYNC.COLLECTIVE R2, `(.L_x_1314) ;  /* 0x0000000002087348 */ /* 0x000fea0003c00000 */
[----:B------:R0:W1:Y:S02]  /*ddf0*/  SHFL.DOWN P4, R28, R7, R6, R29 ;  /* 0x08000006071c7389 */ /* 0x000064000008001d */
[----:B01----:R-:W-:Y:S05]  /*de00*/  ENDCOLLECTIVE ;  /* 0x000000000000791b */ /* 0x003fea0003800000 */
.L_x_1314:
[----:B------:R-:W-:Y:S02]  /*de10*/  IMAD.MOV.U32 R7, RZ, RZ, R44 ;  /* 0x000000ffff077224 */ /* 0x000fe400078e002c */
[----:B------:R-:W-:-:S07]  /*de20*/  IMAD.MOV.U32 R4, RZ, RZ, R28 ;  /* 0x000000ffff047224 */ /* 0x000fce00078e001c */
[----:B------:R-:W-:Y:S05]  /*de30*/  WARPSYNC.COLLECTIVE R2, `(.L_x_1315) ;  /* 0x0000000002087348 */ /* 0x000fea0003c00000 */
[----:B------:R0:W1:Y:S02]  /*de40*/  SHFL.DOWN P4, R28, R7, R6, R29 ;  /* 0x08000006071c7389 */ /* 0x000064000008001d */
[----:B01----:R-:W-:Y:S05]  /*de50*/  ENDCOLLECTIVE ;  /* 0x000000000000791b */ /* 0x003fea0003800000 */
.L_x_1315:
[----:B------:R-:W-:Y:S05]  /*de60*/  BRA `(.L_x_1316) ;  /* 0xffffffc0009c7947 */ /* 0x000fea000383ffff */
.L_x_1147:
[----:B------:R-:W-:Y:S01]  /*de70*/  BSSY B0, `(.L_x_1317) ;  /* 0x0000006000007945 */ /* 0x000fe20003800000 */
[----:B------:R-:W-:Y:S02]  /*de80*/  IMAD.MOV.U32 R6, RZ, RZ, 0x4 ;  /* 0x00000004ff067424 */ /* 0x000fe400078e00ff */
[----:B------:R-:W-:-:S07]  /*de90*/  IMAD.MOV.U32 R2, RZ, RZ, -0x1 ;  /* 0xffffffffff027424 */ /* 0x000fce00078e00ff */
[----:B-123--:R-:W-:Y:S05]  /*dea0*/  WARPSYNC.COLLECTIVE R2, `(.L_x_1318) ;  /* 0x0000000002087348 */ /* 0x00efea0003c00000 */
[----:B------:R0:W4:Y:S02]  /*deb0*/  SHFL.DOWN P4, R28, R7, R6, R29 ;  /* 0x08000006071c7389 */ /* 0x000124000008001d */
[----:B01234-:R-:W-:Y:S05]  /*dec0*/  ENDCOLLECTIVE ;  /* 0x000000000000791b */ /* 0x01ffea0003800000 */
.L_x_1318:
[----:B------:R-:W-:Y:S05]  /*ded0*/  BSYNC B0 ;  /* 0x0000000000007941 */ /* 0x000fea0003800000 */
.L_x_1317:
[----:B------:R-:W-:Y:S05]  /*dee0*/  BRA `(.L_x_1319) ;  /* 0xffffffc000a87947 */ /* 0x000fea000383ffff */
.L_x_1148:
[----:B------:R-:W-:Y:S01]  /*def0*/  BSSY B0, `(.L_x_1320) ;  /* 0x0000007000007945 */ /* 0x000fe20003800000 */
[----:B------:R-:W-:Y:S02]  /*df00*/  IMAD.MOV.U32 R7, RZ, RZ, R38 ;  /* 0x000000ffff077224 */ /* 0x000fe400078e0026 */
[----:B------:R-:W-:Y:S02]  /*df10*/  IMAD.MOV.U32 R6, RZ, RZ, 0x8 ;  /* 0x00000008ff067424 */ /* 0x000fe400078e00ff */
[----:B------:R-:W-:-:S07]  /*df20*/  IMAD.MOV.U32 R2, RZ, RZ, -0x1 ;  /* 0xffffffffff027424 */ /* 0x000fce00078e00ff */
[----:B-123--:R-:W-:Y:S05]  /*df30*/  WARPSYNC.COLLECTIVE R2, `(.L_x_1321) ;  /* 0x0000000002087348 */ /* 0x00efea0003c00000 */
[----:B------:R0:W4:Y:S02]  /*df40*/  SHFL.DOWN P4, R28, R7, R6, R29 ;  /* 0x08000006071c7389 */ /* 0x000124000008001d */
[----:B01234-:R-:W-:Y:S05]  /*df50*/  ENDCOLLECTIVE ;  /* 0x000000000000791b */ /* 0x01ffea0003800000 */
.L_x_1321:
[----:B------:R-:W-:Y:S05]  /*df60*/  BSYNC B0 ;  /* 0x0000000000007941 */ /* 0x000fea0003800000 */
.L_x_1320:
[----:B------:R-:W-:Y:S02]  /*df70*/  IMAD.MOV.U32 R7, RZ, RZ, R41 ;  /* 0x000000ffff077224 */ /* 0x000fe400078e0029 */
[----:B------:R-:W-:Y:S02]  /*df80*/  IMAD.MOV.U32 R6, RZ, RZ, 0x8 ;  /* 0x00000008ff067424 */ /* 0x000fe400078e00ff */
[----:B------:R-:W-:Y:S02]  /*df90*/  IMAD.MOV.U32 R2, RZ, RZ, -0x1 ;  /* 0xffffffffff027424 */ /* 0x000fe400078e00ff */
[----:B------:R-:W-:-:S07]  /*dfa0*/  IMAD.MOV.U32 R31, RZ, RZ, R28 ;  /* 0x000000ffff1f7224 */ /* 0x000fce00078e001c */
[----:B------:R-:W-:Y:S05]  /*dfb0*/  WARPSYNC.COLLECTIVE R2, `(.L_x_1322) ;  /* 0x0000000002087348 */ /* 0x000fea0003c00000 */
[----:B------:R0:W1:Y:S02]  /*dfc0*/  SHFL.DOWN P4, R28, R7, R6, R29 ;  /* 0x08000006071c7389 */ /* 0x000064000008001d */
[----:B01----:R-:W-:Y:S05]  /*dfd0*/  ENDCOLLECTIVE ;  /* 0x000000000000791b */ /* 0x003fea0003800000 */
.L_x_1322:
[----:B------:R-:W-:Y:S02]  /*dfe0*/  IMAD.MOV.U32 R7, RZ, RZ, R44 ;  /* 0x000000ffff077224 */ /* 0x000fe400078e002c */
[----:B------:R-:W-:-:S07]  /*dff0*/  IMAD.MOV.U32 R4, RZ, RZ, R28 ;  /* 0x000000ffff047224 */ /* 0x000fce00078e001c */
[----:B------:R-:W-:Y:S05]  /*e000*/  WARPSYNC.COLLECTIVE R2, `(.L_x_1323) ;  /* 0x0000000002087348 */ /* 0x000fea0003c00000 */
[----:B------:R0:W1:Y:S02]  /*e010*/  SHFL.DOWN P4, R28, R7, R6, R29 ;  /* 0x08000006071c7389 */ /* 0x000064000008001d */
[----:B01----:R-:W-:Y:S05]  /*e020*/  ENDCOLLECTIVE ;  /* 0x000000000000791b */ /* 0x003fea0003800000 */
.L_x_1323:
[----:B------:R-:W-:Y:S05]  /*e030*/  BRA `(.L_x_1324) ;  /* 0xffffffc000707947 */ /* 0x000fea000383ffff */
.L_x_1149:
[----:B------:R-:W-:Y:S01]  /*e040*/  BSSY B0, `(.L_x_1325) ;  /* 0x0000006000007945 */ /* 0x000fe20003800000 */
[----:B------:R-:W-:Y:S02]  /*e050*/  IMAD.MOV.U32 R6, RZ, RZ, 0x8 ;  /* 0x00000008ff067424 */ /* 0x000fe400078e00ff */
[----:B------:R-:W-:-:S07]  /*e060*/  IMAD.MOV.U32 R2, RZ, RZ, -0x1 ;  /* 0xffffffffff027424 */ /* 0x000fce00078e00ff */
[----:B-123--:R-:W-:Y:S05]  /*e070*/  WARPSYNC.COLLECTIVE R2, `(.L_x_1326) ;  /* 0x0000000002087348 */ /* 0x00efea0003c00000 */
[----:B------:R0:W4:Y:S02]  /*e080*/  SHFL.DOWN P4, R28, R7, R6, R29 ;  /* 0x08000006071c7389 */ /* 0x000124000008001d */
[----:B01234-:R-:W-:Y:S05]  /*e090*/  ENDCOLLECTIVE ;  /* 0x000000000000791b */ /* 0x01ffea0003800000 */
.L_x_1326:
[----:B------:R-:W-:Y:S05]  /*e0a0*/  BSYNC B0 ;  /* 0x0000000000007941 */ /* 0x000fea0003800000 */
.L_x_1325:
[----:B------:R-:W-:Y:S05]  /*e0b0*/  BRA `(.L_x_1327) ;  /* 0xffffffc0007c7947 */ /* 0x000fea000383ffff */
.L_x_1150:
[----:B------:R-:W-:Y:S01]  /*e0c0*/  BSSY B0, `(.L_x_1328) ;  /* 0x0000007000007945 */ /* 0x000fe20003800000 */
[----:B------:R-:W-:Y:S02]  /*e0d0*/  IMAD.MOV.U32 R7, RZ, RZ, R38 ;  /* 0x000000ffff077224 */ /* 0x000fe400078e0026 */
[----:B------:R-:W-:Y:S02]  /*e0e0*/  IMAD.MOV.U32 R6, RZ, RZ, 0x10 ;  /* 0x00000010ff067424 */ /* 0x000fe400078e00ff */
[----:B------:R-:W-:-:S07]  /*e0f0*/  IMAD.MOV.U32 R2, RZ, RZ, -0x1 ;  /* 0xffffffffff027424 */ /* 0x000fce00078e00ff */
[----:B-123--:R-:W-:Y:S05]  /*e100*/  WARPSYNC.COLLECTIVE R2, `(.L_x_1329) ;  /* 0x0000000002087348 */ /* 0x00efea0003c00000 */
[----:B------:R0:W4:Y:S02]  /*e110*/  SHFL.DOWN P4, R28, R7, R6, R29 ;  /* 0x08000006071c7389 */ /* 0x000124000008001d */
[----:B01234-:R-:W-:Y:S05]  /*e120*/  ENDCOLLECTIVE ;  /* 0x000000000000791b */ /* 0x01ffea0003800000 */
.L_x_1329:
[----:B------:R-:W-:Y:S05]  /*e130*/  BSYNC B0 ;  /* 0x0000000000007941 */ /* 0x000fea0003800000 */
.L_x_1328:
[----:B------:R-:W-:Y:S02]  /*e140*/  IMAD.MOV.U32 R7, RZ, RZ, R41 ;  /* 0x000000ffff077224 */ /* 0x000fe400078e0029 */
[----:B------:R-:W-:Y:S02]  /*e150*/  IMAD.MOV.U32 R6, RZ, RZ, 0x10 ;  /* 0x00000010ff067424 */ /* 0x000fe400078e00ff */
[----:B------:R-:W-:Y:S02]  /*e160*/  IMAD.MOV.U32 R2, RZ, RZ, -0x1 ;  /* 0xffffffffff027424 */ /* 0x000fe400078e00ff */
[----:B------:R-:W-:-:S07]  /*e170*/  IMAD.MOV.U32 R47, RZ, RZ, R28 ;  /* 0x000000ffff2f7224 */ /* 0x000fce00078e001c */
[----:B------:R-:W-:Y:S05]  /*e180*/  WARPSYNC.COLLECTIVE R2, `(.L_x_1330) ;  /* 0x0000000002087348 */ /* 0x000fea0003c00000 */
[----:B------:R0:W1:Y:S02]  /*e190*/  SHFL.DOWN P4, R28, R7, R6, R29 ;  /* 0x08000006071c7389 */ /* 0x000064000008001d */
[----:B01----:R-:W-:Y:S05]  /*e1a0*/  ENDCOLLECTIVE ;  /* 0x000000000000791b */ /* 0x003fea0003800000 */
.L_x_1330:
[----:B------:R-:W-:Y:S02]  /*e1b0*/  IMAD.MOV.U32 R7, RZ, RZ, R44 ;  /* 0x000000ffff077224 */ /* 0x000fe400078e002c */
[----:B------:R-:W-:-:S07]  /*e1c0*/  IMAD.MOV.U32 R4, RZ, RZ, R28 ;  /* 0x000000ffff047224 */ /* 0x000fce00078e001c */
[----:B------:R-:W-:Y:S05]  /*e1d0*/  WARPSYNC.COLLECTIVE R2, `(.L_x_1331) ;  /* 0x0000000002087348 */ /* 0x000fea0003c00000 */
[----:B------:R0:W1:Y:S02]  /*e1e0*/  SHFL.DOWN P4, R28, R7, R6, R29 ;  /* 0x08000006071c7389 */ /* 0x000064000008001d */
[----:B01----:R-:W-:Y:S05]  /*e1f0*/  ENDCOLLECTIVE ;  /* 0x000000000000791b */ /* 0x003fea0003800000 */
.L_x_1331:
[----:B------:R-:W-:Y:S05]  /*e200*/  BRA `(.L_x_1332) ;  /* 0xffffffc000447947 */ /* 0x000fea000383ffff */
.L_x_1151:
[----:B------:R-:W-:Y:S01]  /*e210*/  BSSY B0, `(.L_x_1333) ;  /* 0x0000006000007945 */ /* 0x000fe20003800000 */
[----:B------:R-:W-:Y:S02]  /*e220*/  IMAD.MOV.U32 R6, RZ, RZ, 0x10 ;  /* 0x00000010ff067424 */ /* 0x000fe400078e00ff */
[----:B------:R-:W-:-:S07]  /*e230*/  IMAD.MOV.U32 R2, RZ, RZ, -0x1 ;  /* 0xffffffffff027424 */ /* 0x000fce00078e00ff */
[----:B-123--:R-:W-:Y:S05]  /*e240*/  WARPSYNC.COLLECTIVE R2, `(.L_x_1334) ;  /* 0x0000000002087348 */ /* 0x00efea0003c00000 */
[----:B------:R0:W4:Y:S02]  /*e250*/  SHFL.DOWN P4, R28, R7, R6, R29 ;  /* 0x08000006071c7389 */ /* 0x000124000008001d */
[----:B01234-:R-:W-:Y:S05]  /*e260*/  ENDCOLLECTIVE ;  /* 0x000000000000791b */ /* 0x01ffea0003800000 */
.L_x_1334:
[----:B------:R-:W-:Y:S05]  /*e270*/  BSYNC B0 ;  /* 0x0000000000007941 */ /* 0x000fea0003800000 */
.L_x_1333:
[----:B------:R-:W-:Y:S05]  /*e280*/  BRA `(.L_x_1335) ;  /* 0xffffffc000687947 */ /* 0x000fea000383ffff */
.L_x_1152:
[----:B------:R-:W-:Y:S01]  /*e290*/  BSSY B0, `(.L_x_1336) ;  /* 0x0000005000007945 */ /* 0x000fe20003800000 */
[----:B------:R-:W-:-:S07]  /*e2a0*/  IMAD.MOV.U32 R2, RZ, RZ, -0x1 ;  /* 0xffffffffff027424 */ /* 0x000fce00078e00ff */
[----:B-123--:R-:W-:Y:S05]  /*e2b0*/  WARPSYNC.COLLECTIVE R2, `(.L_x_1337) ;  /* 0x0000000002087348 */ /* 0x00efea0003c00000 */
[----:B------:R-:W-:Y:S01]  /*e2c0*/  VOTE.ALL P5, P5 ;  /* 0x0000000000ff7806 */ /* 0x000fe200028a0000 */
[----:B-123--:R-:W-:-:S12]  /*e2d0*/  ENDCOLLECTIVE ;  /* 0x000000000000791b */ /* 0x00efd80003800000 */
.L_x_1337:
[----:B------:R-:W-:Y:S05]  /*e2e0*/  BSYNC B0 ;  /* 0x0000000000007941 */ /* 0x000fea0003800000 */
.L_x_1336:
[----:B------:R-:W-:Y:S05]  /*e2f0*/  BRA `(.L_x_1338) ;  /* 0xffffffc000607947 */ /* 0x000fea000383ffff */
.L_x_1154:
[----:B------:R-:W-:Y:S01]  /*e300*/  BSSY B0, `(.L_x_1339) ;  /* 0x0000006000007945 */ /* 0x000fe20003800000 */
[----:B------:R-:W-:Y:S01]  /*e310*/  PLOP3.LUT P4, PT, P4, PT, PT, 0x8, 0x80 ;  /* 0x000000000080781c */ /* 0x000fe2000278e170 */
[----:B------:R-:W-:-:S12]  /*e320*/  IMAD.MOV.U32 R2, RZ, RZ, -0x1 ;  /* 0xffffffffff027424 */ /* 0x000fd800078e00ff */
[----:B-123--:R-:W-:Y:S05]  /*e330*/  WARPSYNC.COLLECTIVE R2, `(.L_x_1340) ;  /* 0x0000000002087348 */ /* 0x00efea0003c00000 */
[----:B------:R-:W-:Y:S01]  /*e340*/  VOTE.ANY P4, P4 ;  /* 0x0000000000ff7806 */ /* 0x000fe20002080100 */
[----:B-123--:R-:W-:-:S12]  /*e350*/  ENDCOLLECTIVE ;  /* 0x000000000000791b */ /* 0x00efd80003800000 */
.L_x_1340:
[----:B------:R-:W-:Y:S05]  /*e360*/  BSYNC B0 ;  /* 0x0000000000007941 */ /* 0x000fea0003800000 */
.L_x_1339:
[----:B------:R-:W-:Y:S05]  /*e370*/  BRA `(.L_x_1341) ;  /* 0xffffffc000607947 */ /* 0x000fea000383ffff */
.L_x_1156:
[----:B------:R-:W-:Y:S01]  /*e380*/  BSSY B0, `(.L_x_1342) ;  /* 0x0000006000007945 */ /* 0x000fe20003800000 */
[----:B------:R-:W-:Y:S01]  /*e390*/  PLOP3.LUT P4, PT, P4, PT, PT, 0x8, 0x80 ;  /* 0x000000000080781c */ /* 0x000fe2000278e170 */
[----:B------:R-:W-:-:S12]  /*e3a0*/  IMAD.MOV.U32 R2, RZ, RZ, -0x1 ;  /* 0xffffffffff027424 */ /* 0x000fd800078e00ff */
[----:B-123--:R-:W-:Y:S05]  /*e3b0*/  WARPSYNC.COLLECTIVE R2, `(.L_x_1343) ;  /* 0x0000000002087348 */ /* 0x00efea0003c00000 */
[----:B------:R-:W-:Y:S01]  /*e3c0*/  VOTE.ANY R2, PT, P4 ;  /* 0x0000000000027806 */ /* 0x000fe200020e0100 */
[----:B-123--:R-:W-:Y:S06]  /*e3d0*/  ENDCOLLECTIVE ;  /* 0x000000000000791b */ /* 0x00efec0003800000 */
.L_x_1343:
[----:B------:R-:W-:Y:S05]  /*e3e0*/  BSYNC B0 ;  /* 0x0000000000007941 */ /* 0x000fea0003800000 */
.L_x_1342:
        /* <DEDUP_REMOVED lines=10> */
.L_x_1344:
[----:B------:R-:W-:Y:S02]  /*e490*/  IMAD.MOV.U32 R7, RZ, RZ, R42 ;  /* 0x000000ffff077224 */ /* 0x000fe400078e002a */
[----:B------:R-:W-:-:S07]  /*e4a0*/  IMAD.MOV.U32 R48, RZ, RZ, R28 ;  /* 0x000000ffff307224 */ /* 0x000fce00078e001c */
[----:B------:R-:W-:Y:S05]  /*e4b0*/  WARPSYNC.COLLECTIVE R2, `(.L_x_1345) ;  /* 0x0000000002087348 */ /* 0x000fea0003c00000 */
[----:B------:R0:W1:Y:S02]  /*e4c0*/  SHFL.DOWN P4, R28, R7, R6, R29 ;  /* 0x08000006071c7389 */ /* 0x000064000008001d */
[----:B01----:R-:W-:Y:S05]  /*e4d0*/  ENDCOLLECTIVE ;  /* 0x000000000000791b */ /* 0x003fea0003800000 */
.L_x_1345:
[----:B------:R-:W-:Y:S02]  /*e4e0*/  IMAD.MOV.U32 R7, RZ, RZ, R4 ;  /* 0x000000ffff077224 */ /* 0x000fe400078e0004 */
[----:B------:R-:W-:-:S07]  /*e4f0*/  IMAD.MOV.U32 R51, RZ, RZ, R28 ;  /* 0x000000ffff337224 */ /* 0x000fce00078e001c */
[----:B------:R-:W-:Y:S05]  /*e500*/  WARPSYNC.COLLECTIVE R2, `(.L_x_1346) ;  /* 0x0000000002087348 */ /* 0x000fea0003c00000 */
[----:B------:R0:W1:Y:S02]  /*e510*/  SHFL.DOWN P4, R28, R7, R6, R29 ;  /* 0x08000006071c7389 */ /* 0x000064000008001d */
[----:B01----:R-:W-:Y:S05]  /*e520*/  ENDCOLLECTIVE ;  /* 0x000000000000791b */ /* 0x003fea0003800000 */
.L_x_1346:
[----:B------:R-:W-:Y:S05]  /*e530*/  BRA `(.L_x_1347) ;  /* 0xffffffc000287947 */ /* 0x000fea000383ffff */
.L_x_1157:
[----:B------:R-:W-:Y:S01]  /*e540*/  BSSY B0, `(.L_x_1348) ;  /* 0x0000006000007945 */ /* 0x000fe20003800000 */
[----:B------:R-:W-:Y:S02]  /*e550*/  IMAD.MOV.U32 R6, RZ, RZ, 0x1 ;  /* 0x00000001ff067424 */ /* 0x000fe400078e00ff */
[----:B------:R-:W-:-:S07]  /*e560*/  IMAD.MOV.U32 R2, RZ, RZ, -0x1 ;  /* 0xffffffffff027424 */ /* 0x000fce00078e00ff */
[----:B-123--:R-:W-:Y:S05]  /*e570*/  WARPSYNC.COLLECTIVE R2, `(.L_x_1349) ;  /* 0x0000000002087348 */ /* 0x00efea0003c00000 */
[----:B------:R0:W4:Y:S02]  /*e580*/  SHFL.DOWN P4, R28, R7, R6, R29 ;  /* 0x08000006071c7389 */ /* 0x000124000008001d */
[----:B01234-:R-:W-:Y:S05]  /*e590*/  ENDCOLLECTIVE ;  /* 0x000000000000791b */ /* 0x01ffea0003800000 */
.L_x_1349:
[----:B------:R-:W-:Y:S05]  /*e5a0*/  BSYNC B0 ;  /* 0x0000000000007941 */ /* 0x000fea0003800000 */
.L_x_1348:
[----:B------:R-:W-:Y:S05]  /*e5b0*/  BRA `(.L_x_1350) ;  /* 0xffffffc000347947 */ /* 0x000fea000383ffff */
.L_x_1158:
[----:B------:R-:W-:Y:S01]  /*e5c0*/  BSSY B0, `(.L_x_1351) ;  /* 0x0000007000007945 */ /* 0x000fe20003800000 */
[----:B------:R-:W-:Y:S02]  /*e5d0*/  IMAD.MOV.U32 R7, RZ, RZ, R49 ;  /* 0x000000ffff077224 */ /* 0x000fe400078e0031 */
[----:B------:R-:W-:Y:S02]  /*e5e0*/  IMAD.MOV.U32 R6, RZ, RZ, 0x2 ;  /* 0x00000002ff067424 */ /* 0x000fe400078e00ff */
[----:B------:R-:W-:-:S07]  /*e5f0*/  IMAD.MOV.U32 R2, RZ, RZ, -0x1 ;  /* 0xffffffffff027424 */ /* 0x000fce00078e00ff */
[----:B-123--:R-:W-:Y:S05]  /*e600*/  WARPSYNC.COLLECTIVE R2, `(.L_x_1352) ;  /* 0x0000000002087348 */ /* 0x00efea0003c00000 */
[----:B------:R0:W4:Y:S02]  /*e610*/  SHFL.DOWN P4, R28, R7, R6, R29 ;  /* 0x08000006071c7389 */ /* 0x000124000008001d */
[----:B01234-:R-:W-:Y:S05]  /*e620*/  ENDCOLLECTIVE ;  /* 0x000000000000791b */ /* 0x01ffea0003800000 */
.L_x_1352:
[----:B------:R-:W-:Y:S05]  /*e630*/  BSYNC B0 ;  /* 0x0000000000007941 */ /* 0x000fea0003800000 */
.L_x_1351:
[----:B------:R-:W-:Y:S02]  /*e640*/  IMAD.MOV.U32 R7, RZ, RZ, R42 ;  /* 0x000000ffff077224 */ /* 0x000fe400078e002a */
[----:B------:R-:W-:Y:S02]  /*e650*/  IMAD.MOV.U32 R6, RZ, RZ, 0x2 ;  /* 0x00000002ff067424 */ /* 0x000fe400078e00ff */
[----:B------:R-:W-:Y:S02]  /*e660*/  IMAD.MOV.U32 R2, RZ, RZ, -0x1 ;  /* 0xffffffffff027424 */ /* 0x000fe400078e00ff */
[----:B------:R-:W-:-:S07]  /*e670*/  IMAD.MOV.U32 R48, RZ, RZ, R28 ;  /* 0x000000ffff307224 */ /* 0x000fce00078e001c */
[----:B------:R-:W-:Y:S05]  /*e680*/  WARPSYNC.COLLECTIVE R2, `(.L_x_1353) ;  /* 0x0000000002087348 */ /* 0x000fea0003c00000 */
[----:B------:R0:W1:Y:S02]  /*e690*/  SHFL.DOWN P4, R28, R7, R6, R29 ;  /* 0x08000006071c7389 */ /* 0x000064000008001d */
[----:B01----:R-:W-:Y:S05]  /*e6a0*/  ENDCOLLECTIVE ;  /* 0x000000000000791b */ /* 0x003fea0003800000 */
.L_x_1353:
[----:B------:R-:W-:Y:S02]  /*e6b0*/  IMAD.MOV.U32 R7, RZ, RZ, R4 ;  /* 0x000000ffff077224 */ /* 0x000fe400078e0004 */
[----:B------:R-:W-:-:S07]  /*e6c0*/  IMAD.MOV.U32 R51, RZ, RZ, R28 ;  /* 0x000000ffff337224 */ /* 0x000fce00078e001c */
[----:B------:R-:W-:Y:S05]  /*e6d0*/  WARPSYNC.COLLECTIVE R2, `(.L_x_1354) ;  /* 0x0000000002087348 */ /* 0x000fea0003c00000 */
[----:B------:R0:W1:Y:S02]  /*e6e0*/  SHFL.DOWN P4, R28, R7, R6, R29 ;  /* 0x08000006071c7389 */ /* 0x000064000008001d */
[----:B01----:R-:W-:Y:S05]  /*e6f0*/  ENDCOLLECTIVE ;  /* 0x000000000000791b */ /* 0x003fea0003800000 */
.L_x_1354:
[----:B------:R-:W-:Y:S05]  /*e700*/  BRA `(.L_x_1355) ;  /* 0xffffffbc00f87947 */ /* 0x000fea000383ffff */
.L_x_1159:
[----:B------:R-:W-:Y:S01]  /*e710*/  BSSY B0, `(.L_x_1356) ;  /* 0x0000006000007945 */ /* 0x000fe20003800000 */
[----:B------:R-:W-:Y:S02]  /*e720*/  IMAD.MOV.U32 R6, RZ, RZ, 0x2 ;  /* 0x00000002ff067424 */ /* 0x000fe400078e00ff */
[----:B------:R-:W-:-:S07]  /*e730*/  IMAD.MOV.U32 R2, RZ, RZ, -0x1 ;  /* 0xffffffffff027424 */ /* 0x000fce00078e00ff */
[----:B-123--:R-:W-:Y:S05]  /*e740*/  WARPSYNC.COLLECTIVE R2, `(.L_x_1357) ;  /* 0x0000000002087348 */ /* 0x00efea0003c00000 */
[----:B------:R0:W4:Y:S02]  /*e750*/  SHFL.DOWN P4, R28, R7, R6, R29 ;  /* 0x08000006071c7389 */ /* 0x000124000008001d */
[----:B01234-:R-:W-:Y:S05]  /*e760*/  ENDCOLLECTIVE ;  /* 0x000000000000791b */ /* 0x01ffea0003800000 */
.L_x_1357:
[----:B------:R-:W-:Y:S05]  /*e770*/  BSYNC B0 ;  /* 0x0000000000007941 */ /* 0x000fea0003800000 */
.L_x_1356:
[----:B------:R-:W-:Y:S05]  /*e780*/  BRA `(.L_x_1358) ;  /* 0xffffffc000047947 */ /* 0x000fea000383ffff */
.L_x_1160:
[----:B------:R-:W-:Y:S01]  /*e790*/  BSSY B0, `(.L_x_1359) ;  /* 0x0000007000007945 */ /* 0x000fe20003800000 */
[----:B------:R-:W-:Y:S02]  /*e7a0*/  IMAD.MOV.U32 R7, RZ, RZ, R49 ;  /* 0x000000ffff077224 */ /* 0x000fe400078e0031 */
[----:B------:R-:W-:Y:S02]  /*e7b0*/  IMAD.MOV.U32 R6, RZ, RZ, 0x4 ;  /* 0x00000004ff067424 */ /* 0x000fe400078e00ff */
[----:B------:R-:W-:-:S07]  /*e7c0*/  IMAD.MOV.U32 R2, RZ, RZ, -0x1 ;  /* 0xffffffffff027424 */ /* 0x000fce00078e00ff */
[----:B-123--:R-:W-:Y:S05]  /*e7d0*/  WARPSYNC.COLLECTIVE R2, `(.L_x_1360) ;  /* 0x0000000002087348 */ /* 0x00efea0003c00000 */
[----:B------:R0:W4:Y:S02]  /*e7e0*/  SHFL.DOWN P4, R28, R7, R6, R29 ;  /* 0x08000006071c7389 */ /* 0x000124000008001d */
[----:B01234-:R-:W-:Y:S05]  /*e7f0*/  ENDCOLLECTIVE ;  /* 0x000000000000791b */ /* 0x01ffea0003800000 */
.L_x_1360:
[----:B------:R-:W-:Y:S05]  /*e800*/  BSYNC B0 ;  /* 0x0000000000007941 */ /* 0x000fea0003800000 */
.L_x_1359:
[----:B------:R-:W-:Y:S02]  /*e810*/  IMAD.MOV.U32 R7, RZ, RZ, R42 ;  /* 0x000000ffff077224 */ /* 0x000fe400078e002a */
[----:B------:R-:W-:Y:S02]  /*e820*/  IMAD.MOV.U32 R6, RZ, RZ, 0x4 ;  /* 0x00000004ff067424 */ /* 0x000fe400078e00ff */
[----:B------:R-:W-:Y:S02]  /*e830*/  IMAD.MOV.U32 R2, RZ, RZ, -0x1 ;  /* 0xffffffffff027424 */ /* 0x000fe400078e00ff */
[----:B------:R-:W-:-:S07]  /*e840*/  IMAD.MOV.U32 R48, RZ, RZ, R28 ;  /* 0x000000ffff307224 */ /* 0x000fce00078e001c */
[----:B------:R-:W-:Y:S05]  /*e850*/  WARPSYNC.COLLECTIVE R2, `(.L_x_1361) ;  /* 0x0000000002087348 */ /* 0x000fea0003c00000 */
[----:B------:R0:W1:Y:S02]  /*e860*/  SHFL.DOWN P4, R28, R7, R6, R29 ;  /* 0x08000006071c7389 */ /* 0x000064000008001d */
[----:B01----:R-:W-:Y:S05]  /*e870*/  ENDCOLLECTIVE ;  /* 0x000000000000791b */ /* 0x003fea0003800000 */
.L_x_1361:
[----:B------:R-:W-:Y:S02]  /*e880*/  IMAD.MOV.U32 R7, RZ, RZ, R4 ;  /* 0x000000ffff077224 */ /* 0x000fe400078e0004 */
[----:B------:R-:W-:-:S07]  /*e890*/  IMAD.MOV.U32 R51, RZ, RZ, R28 ;  /* 0x000000ffff337224 */ /* 0x000fce00078e001c */
[----:B------:R-:W-:Y:S05]  /*e8a0*/  WARPSYNC.COLLECTIVE R2, `(.L_x_1362) ;  /* 0x0000000002087348 */ /* 0x000fea0003c00000 */
[----:B------:R0:W1:Y:S02]  /*e8b0*/  SHFL.DOWN P4, R28, R7, R6, R29 ;  /* 0x08000006071c7389 */ /* 0x000064000008001d */
[----:B01----:R-:W-:Y:S05]  /*e8c0*/  ENDCOLLECTIVE ;  /* 0x000000000000791b */ /* 0x003fea0003800000 */
.L_x_1362:
[----:B------:R-:W-:Y:S05]  /*e8d0*/  BRA `(.L_x_1363) ;  /* 0xffffffbc00c87947 */ /* 0x000fea000383ffff */
.L_x_1161:
[----:B------:R-:W-:Y:S01]  /*e8e0*/  BSSY B0, `(.L_x_1364) ;  /* 0x0000006000007945 */ /* 0x000fe20003800000 */
[----:B------:R-:W-:Y:S02]  /*e8f0*/  IMAD.MOV.U32 R6, RZ, RZ, 0x4 ;  /* 0x00000004ff067424 */ /* 0x000fe400078e00ff */
[----:B------:R-:W-:-:S07]  /*e900*/  IMAD.MOV.U32 R2, RZ, RZ, -0x1 ;  /* 0xffffffffff027424 */ /* 0x000fce00078e00ff */
[----:B-123--:R-:W-:Y:S05]  /*e910*/  WARPSYNC.COLLECTIVE R2, `(.L_x_1365) ;  /* 0x0000000002087348 */ /* 0x00efea0003c00000 */
[----:B------:R0:W4:Y:S02]  /*e920*/  SHFL.DOWN P4, R28, R7, R6, R29 ;  /* 0x08000006071c7389 */ /* 0x000124000008001d */
[----:B01234-:R-:W-:Y:S05]  /*e930*/  ENDCOLLECTIVE ;  /* 0x000000000000791b */ /* 0x01ffea0003800000 */
.L_x_1365:
[----:B------:R-:W-:Y:S05]  /*e940*/  BSYNC B0 ;  /* 0x0000000000007941 */ /* 0x000fea0003800000 */
.L_x_1364:
[----:B------:R-:W-:Y:S05]  /*e950*/  BRA `(.L_x_1366) ;  /* 0xffffffbc00d47947 */ /* 0x000fea000383ffff */
.L_x_1162:
[----:B------:R-:W-:Y:S01]  /*e960*/  BSSY B0, `(.L_x_1367) ;  /* 0x0000007000007945 */ /* 0x000fe20003800000 */
[----:B------:R-:W-:Y:S02]  /*e970*/  IMAD.MOV.U32 R7, RZ, RZ, R49 ;  /* 0x000000ffff077224 */ /* 0x000fe400078e0031 */
[----:B------:R-:W-:Y:S02]  /*e980*/  IMAD.MOV.U32 R6, RZ, RZ, 0x8 ;  /* 0x00000008ff067424 */ /* 0x000fe400078e00ff */
[----:B------:R-:W-:-:S07]  /*e990*/  IMAD.MOV.U32 R2, RZ, RZ, -0x1 ;  /* 0xffffffffff027424 */ /* 0x000fce00078e00ff */
[----:B-123--:R-:W-:Y:S05]  /*e9a0*/  WARPSYNC.COLLECTIVE R2, `(.L_x_1368) ;  /* 0x0000000002087348 */ /* 0x00efea0003c00000 */
[----:B------:R0:W4:Y:S02]  /*e9b0*/  SHFL.DOWN P4, R28, R7, R6, R29 ;  /* 0x08000006071c7389 */ /* 0x000124000008001d */
[----:B01234-:R-:W-:Y:S05]  /*e9c0*/  ENDCOLLECTIVE ;  /* 0x000000000000791b */ /* 0x01ffea0003800000 */
.L_x_1368:
[----:B------:R-:W-:Y:S05]  /*e9d0*/  BSYNC B0 ;  /* 0x0000000000007941 */ /* 0x000fea0003800000 */
.L_x_1367:
[----:B------:R-:W-:Y:S02]  /*e9e0*/  IMAD.MOV.U32 R7, RZ, RZ, R42 ;  /* 0x000000ffff077224 */ /* 0x000fe400078e002a */
[----:B------:R-:W-:Y:S02]  /*e9f0*/  IMAD.MOV.U32 R6, RZ, RZ, 0x8 ;  /* 0x00000008ff067424 */ /* 0x000fe400078e00ff */
[----:B------:R-:W-:Y:S02]  /*ea00*/  IMAD.MOV.U32 R2, RZ, RZ, -0x1 ;  /* 0xffffffffff027424 */ /* 0x000fe400078e00ff */
[----:B------:R-:W-:-:S07]  /*ea10*/  IMAD.MOV.U32 R48, RZ, RZ, R28 ;  /* 0x000000ffff307224 */ /* 0x000fce00078e001c */
[----:B------:R-:W-:Y:S05]  /*ea20*/  WARPSYNC.COLLECTIVE R2, `(.L_x_1369) ;  /* 0x0000000002087348 */ /* 0x000fea0003c00000 */
[----:B------:R0:W1:Y:S02]  /*ea30*/  SHFL.DOWN P4, R28, R7, R6, R29 ;  /* 0x08000006071c7389 */ /* 0x000064000008001d */
[----:B01----:R-:W-:Y:S05]  /*ea40*/  ENDCOLLECTIVE ;  /* 0x000000000000791b */ /* 0x003fea0003800000 */
.L_x_1369:
[----:B------:R-:W-:Y:S02]  /*ea50*/  IMAD.MOV.U32 R7, RZ, RZ, R4 ;  /* 0x000000ffff077224 */ /* 0x000fe400078e0004 */
[----:B------:R-:W-:-:S07]  /*ea60*/  IMAD.MOV.U32 R51, RZ, RZ, R28 ;  /* 0x000000ffff337224 */ /* 0x000fce00078e001c */
[----:B------:R-:W-:Y:S05]  /*ea70*/  WARPSYNC.COLLECTIVE R2, `(.L_x_1370) ;  /* 0x0000000002087348 */ /* 0x000fea0003c00000 */
[----:B------:R0:W1:Y:S02]  /*ea80*/  SHFL.DOWN P4, R28, R7, R6, R29 ;  /* 0x08000006071c7389 */ /* 0x000064000008001d */
[----:B01----:R-:W-:Y:S05]  /*ea90*/  ENDCOLLECTIVE ;  /* 0x000000000000791b */ /* 0x003fea0003800000 */
.L_x_1370:
[----:B------:R-:W-:Y:S05]  /*eaa0*/  BRA `(.L_x_1371) ;  /* 0xffffffbc00987947 */ /* 0x000fea000383ffff */
.L_x_1163:
[----:B------:R-:W-:Y:S01]  /*eab0*/  BSSY B0, `(.L_x_1372) ;  /* 0x0000006000007945 */ /* 0x000fe20003800000 */
[----:B------:R-:W-:Y:S02]  /*eac0*/  IMAD.MOV.U32 R6, RZ, RZ, 0x8 ;  /* 0x00000008ff067424 */ /* 0x000fe400078e00ff */
[----:B------:R-:W-:-:S07]  /*ead0*/  IMAD.MOV.U32 R2, RZ, RZ, -0x1 ;  /* 0xffffffffff027424 */ /* 0x000fce00078e00ff */
[----:B-123--:R-:W-:Y:S05]  /*eae0*/  WARPSYNC.COLLECTIVE R2, `(.L_x_1373) ;  /* 0x0000000002087348 */ /* 0x00efea0003c00000 */
[----:B------:R0:W4:Y:S02]  /*eaf0*/  SHFL.DOWN P4, R28, R7, R6, R29 ;  /* 0x08000006071c7389 */ /* 0x000124000008001d */
[----:B01234-:R-:W-:Y:S05]  /*eb00*/  ENDCOLLECTIVE ;  /* 0x000000000000791b */ /* 0x01ffea0003800000 */
.L_x_1373:
[----:B------:R-:W-:Y:S05]  /*eb10*/  BSYNC B0 ;  /* 0x0000000000007941 */ /* 0x000fea0003800000 */
.L_x_1372:
[----:B------:R-:W-:Y:S05]  /*eb20*/  BRA `(.L_x_1374) ;  /* 0xffffffbc00a47947 */ /* 0x000fea000383ffff */
.L_x_1164:
[----:B------:R-:W-:Y:S01]  /*eb30*/  BSSY B0, `(.L_x_1375) ;  /* 0x0000007000007945 */ /* 0x000fe20003800000 */
[----:B------:R-:W-:Y:S02]  /*eb40*/  IMAD.MOV.U32 R7, RZ, RZ, R49 ;  /* 0x000000ffff077224 */ /* 0x000fe400078e0031 */
[----:B------:R-:W-:Y:S02]  /*eb50*/  IMAD.MOV.U32 R6, RZ, RZ, 0x10 ;  /* 0x00000010ff067424 */ /* 0x000fe400078e00ff */
[----:B------:R-:W-:-:S07]  /*eb60*/  IMAD.MOV.U32 R2, RZ, RZ, -0x1 ;  /* 0xffffffffff027424 */ /* 0x000fce00078e00ff */
[----:B-123--:R-:W-:Y:S05]  /*eb70*/  WARPSYNC.COLLECTIVE R2, `(.L_x_1376) ;  /* 0x0000000002087348 */ /* 0x00efea0003c00000 */
[----:B------:R0:W4:Y:S02]  /*eb80*/  SHFL.DOWN P4, R28, R7, R6, R29 ;  /* 0x08000006071c7389 */ /* 0x000124000008001d */
[----:B01234-:R-:W-:Y:S05]  /*eb90*/  ENDCOLLECTIVE ;  /* 0x000000000000791b */ /* 0x01ffea0003800000 */
.L_x_1376:
[----:B------:R-:W-:Y:S05]  /*eba0*/  BSYNC B0 ;  /* 0x0000000000007941 */ /* 0x000fea0003800000 */
.L_x_1375:
[----:B------:R-:W-:Y:S02]  /*ebb0*/  IMAD.MOV.U32 R7, RZ, RZ, R42 ;  /* 0x000000ffff077224 */ /* 0x000fe400078e002a */
[----:B------:R-:W-:Y:S02]  /*ebc0*/  IMAD.MOV.U32 R6, RZ, RZ, 0x10 ;  /* 0x00000010ff067424 */ /* 0x000fe400078e00ff */
[----:B------:R-:W-:Y:S02]  /*ebd0*/  IMAD.MOV.U32 R2, RZ, RZ, -0x1 ;  /* 0xffffffffff027424 */ /* 0x000fe400078e00ff */
[----:B------:R-:W-:Y:S02]  /*ebe0*/  IMAD.MOV.U32 R48, RZ, RZ, R28 ;  /* 0x000000ffff307224 */ /* 0x000fe400078e001c */
[----:B------:R-:W-:-:S07]  /*ebf0*/  VIADD R50, R34, 0x10 ;  /* 0x0000001022327836 */ /* 0x000fce0000000000 */
[----:B------:R-:W-:Y:S05]  /*ec00*/  WARPSYNC.COLLECTIVE R2, `(.L_x_1377) ;  /* 0x0000000002087348 */ /* 0x000fea0003c00000 */
[----:B------:R0:W1:Y:S02]  /*ec10*/  SHFL.DOWN P4, R28, R7, R6, R29 ;  /* 0x08000006071c7389 */ /* 0x000064000008001d */
[----:B01----:R-:W-:Y:S05]  /*ec20*/  ENDCOLLECTIVE ;  /* 0x000000000000791b */ /* 0x003fea0003800000 */
.L_x_1377:
[----:B------:R-:W-:Y:S02]  /*ec30*/  IMAD.MOV.U32 R7, RZ, RZ, R4 ;  /* 0x000000ffff077224 */ /* 0x000fe400078e0004 */
[----:B------:R-:W-:-:S07]  /*ec40*/  IMAD.MOV.U32 R51, RZ, RZ, R28 ;  /* 0x000000ffff337224 */ /* 0x000fce00078e001c */
[----:B------:R-:W-:Y:S05]  /*ec50*/  WARPSYNC.COLLECTIVE R2, `(.L_x_1378) ;  /* 0x0000000002087348 */ /* 0x000fea0003c00000 */
[----:B------:R0:W1:Y:S02]  /*ec60*/  SHFL.DOWN P4, R28, R7, R6, R29 ;  /* 0x08000006071c7389 */ /* 0x000064000008001d */
[----:B01----:R-:W-:Y:S05]  /*ec70*/  ENDCOLLECTIVE ;  /* 0x000000000000791b */ /* 0x003fea0003800000 */
.L_x_1378:
[----:B------:R-:W-:Y:S05]  /*ec80*/  BRA `(.L_x_1379) ;  /* 0xffffffbc00687947 */ /* 0x000fea000383ffff */
.L_x_1165:
[----:B------:R-:W-:Y:S01]  /*ec90*/  BSSY B0, `(.L_x_1380) ;  /* 0x0000006000007945 */ /* 0x000fe20003800000 */
[----:B------:R-:W-:Y:S02]  /*eca0*/  IMAD.MOV.U32 R6, RZ, RZ, 0x10 ;  /* 0x00000010ff067424 */ /* 0x000fe400078e00ff */
[----:B------:R-:W-:-:S07]  /*ecb0*/  IMAD.MOV.U32 R2, RZ, RZ, -0x1 ;  /* 0xffffffffff027424 */ /* 0x000fce00078e00ff */
[----:B-123--:R-:W-:Y:S05]  /*ecc0*/  WARPSYNC.COLLECTIVE R2, `(.L_x_1381) ;  /* 0x0000000002087348 */ /* 0x00efea0003c00000 */
[----:B------:R0:W4:Y:S02]  /*ecd0*/  SHFL.DOWN P4, R28, R7, R6, R29 ;  /* 0x08000006071c7389 */ /* 0x000124000008001d */
[----:B01234-:R-:W-:Y:S05]  /*ece0*/  ENDCOLLECTIVE ;  /* 0x000000000000791b */ /* 0x01ffea0003800000 */
.L_x_1381:
[----:B------:R-:W-:Y:S05]  /*ecf0*/  BSYNC B0 ;  /* 0x0000000000007941 */ /* 0x000fea0003800000 */
.L_x_1380:
[----:B------:R-:W-:Y:S05]  /*ed00*/  BRA `(.L_x_1382) ;  /* 0xffffffbc00907947 */ /* 0x000fea000383ffff */
.L_x_1166:
[----:B------:R-:W-:Y:S01]  /*ed10*/  BSSY B0, `(.L_x_1383) ;  /* 0x0000005000007945 */ /* 0x000fe20003800000 */
[----:B------:R-:W-:-:S07]  /*ed20*/  IMAD.MOV.U32 R2, RZ, RZ, -0x1 ;  /* 0xffffffffff027424 */ /* 0x000fce00078e00ff */
[----:B-123--:R-:W-:Y:S05]  /*ed30*/  WARPSYNC.COLLECTIVE R2, `(.L_x_1384) ;  /* 0x0000000002087348 */ /* 0x00efea0003c00000 */
[----:B------:R-:W-:Y:S01]  /*ed40*/  VOTE.ALL P5, P5 ;  /* 0x0000000000ff7806 */ /* 0x000fe200028a0000 */
[----:B-123--:R-:W-:-:S12]  /*ed50*/  ENDCOLLECTIVE ;  /* 0x000000000000791b */ /* 0x00efd80003800000 */
.L_x_1384:
[----:B------:R-:W-:Y:S05]  /*ed60*/  BSYNC B0 ;  /* 0x0000000000007941 */ /* 0x000fea0003800000 */
.L_x_1383:
[----:B------:R-:W-:Y:S05]  /*ed70*/  BRA `(.L_x_1385) ;  /* 0xffffffbc00847947 */ /* 0x000fea000383ffff */
.L_x_1386:
        /* <DEDUP_REMOVED lines=16> */
.L_x_1590:


//--------------------- .text._ZN6thrust24THRUST_300001_SM_1000_NS8cuda_cub4core6detail13_kernel_agentINS1_15__reduce_by_key9InitAgentIN3cub18CUB_300001_SM_100024ReduceByKeyScanTileStateIflLb1EEElPlEEJSA_lSB_EEEvDpT0_ --------------------------
	.section	.text._ZN6thrust24THRUST_300001_SM_1000_NS8cuda_cub4core6detail13_kernel_agentINS1_15__reduce_by_key9InitAgentIN3cub18CUB_300001_SM_100024ReduceByKeyScanTileStateIflLb1EEElPlEEJSA_lSB_EEEvDpT0_,"ax",@progbits
	.align	128
        .global         _ZN6thrust24THRUST_300001_SM_1000_NS8cuda_cub4core6detail13_kernel_agentINS1_15__reduce_by_key9InitAgentIN3cub18CUB_300001_SM_100024ReduceByKeyScanTileStateIflLb1EEElPlEEJSA_lSB_EEEvDpT0_
        .type           _ZN6thrust24THRUST_300001_SM_1000_NS8cuda_cub4core6detail13_kernel_agentINS1_15__reduce_by_key9InitAgentIN3cub18CUB_300001_SM_100024ReduceByKeyScanTileStateIflLb1EEElPlEEJSA_lSB_EEEvDpT0_,@function
        .size           _ZN6thrust24THRUST_300001_SM_1000_NS8cuda_cub4core6detail13_kernel_agentINS1_15__reduce_by_key9InitAgentIN3cub18CUB_300001_SM_100024ReduceByKeyScanTileStateIflLb1EEElPlEEJSA_lSB_EEEvDpT0_,(.L_x_1591 - _ZN6thrust24THRUST_300001_SM_1000_NS8cuda_cub4core6detail13_kernel_agentINS1_15__reduce_by_key9InitAgentIN3cub18CUB_300001_SM_100024ReduceByKeyScanTileStateIflLb1EEElPlEEJSA_lSB_EEEvDpT0_)
        .other          _ZN6thrust24THRUST_300001_SM_1000_NS8cuda_cub4core6detail13_kernel_agentINS1_15__reduce_by_key9InitAgentIN3cub18CUB_300001_SM_100024ReduceByKeyScanTileStateIflLb1EEElPlEEJSA_lSB_EEEvDpT0_,@"STO_CUDA_ENTRY STV_DEFAULT"
_ZN6thrust24THRUST_300001_SM_1000_NS8cuda_cub4core6detail13_kernel_agentINS1_15__reduce_by_key9InitAgentIN3cub18CUB_300001_SM_100024ReduceByKeyScanTileStateIflLb1EEElPlEEJSA_lSB_EEEvDpT0_:
.text._ZN6thrust24THRUST_300001_SM_1000_NS8cuda_cub4core6detail13_kernel_agentINS1_15__reduce_by_key9InitAgentIN3cub18CUB_300001_SM_100024ReduceByKeyScanTileStateIflLb1EEElPlEEJSA_lSB_EEEvDpT0_:
[----:B------:R-:W-:Y:S01]  /*0000*/  LDC R1, c[0x0][0x37c] ;  /* 0x0000df00ff017b82 */ /* 0x000fe20000000800 */
[----:B------:R-:W0:Y:S07]  /*0010*/  S2R R0, SR_TID.X ;  /* 0x0000000000007919 */ /* 0x000e2e0000002100 */
[----:B------:R-:W1:Y:S01]  /*0020*/  S2UR UR6, SR_CTAID.X ;  /* 0x00000000000679c3 */ /* 0x000e620000002500 */
[----:B------:R-:W2:Y:S01]  /*0030*/  LDCU UR4, c[0x0][0x388] ;  /* 0x00007100ff0477ac */ /* 0x000ea20008000800 */
[----:B------:R-:W-:-:S06]  /*0040*/  CS2R R10, SRZ ;  /* 0x00000000000a7805 */ /* 0x000fcc000001ff00 */
[----:B------:R-:W1:Y:S01]  /*0050*/  LDC R7, c[0x0][0x360] ;  /* 0x0000d800ff077b82 */ /* 0x000e620000000800 */
[C---:B0-----:R-:W-:Y:S01]  /*0060*/  ISETP.GT.U32.AND P0, PT, R0.reuse, 0x1f, PT ;  /* 0x0000001f0000780c */ /* 0x041fe20003f04070 */
[----:B-1----:R-:W-:Y:S01]  /*0070*/  IMAD R7, R7, UR6, R0 ;  /* 0x0000000607077c24 */ /* 0x002fe2000f8e0200 */
[----:B------:R-:W-:Y:S02]  /*0080*/  LOP3.LUT P2, RZ, R0, UR6, RZ, 0xfc, !PT ;  /* 0x0000000600ff7c12 */ /* 0x000fe4000f84fcff */
[----:B------:R-:W-:Y:S02]  /*0090*/  ISETP.NE.OR P0, PT, RZ, UR6, P0 ;  /* 0x00000006ff007c0c */ /* 0x000fe40008705670 */
[----:B--2---:R-:W-:Y:S01]  /*00a0*/  ISETP.GE.AND P1, PT, R7, UR4, PT ;  /* 0x0000000407007c0c */ /* 0x004fe2000bf26270 */
[----:B------:R-:W0:Y:S10]  /*00b0*/  LDCU.64 UR4, c[0x0][0x358] ;  /* 0x00006b00ff0477ac */ /* 0x000e340008000a00 */
[----:B------:R-:W1:Y:S02]  /*00c0*/  @!P0 LDC.64 R4, c[0x0][0x380] ;  /* 0x0000e000ff048b82 */ /* 0x000e640000000a00 */
[----:B------:R-:W-:-:S02]  /*00d0*/  @!P1 IMAD.MOV.U32 R8, RZ, RZ, 0x0 ;  /* 0x00000000ff089424 */ /* 0x000fc400078e00ff */
[----:B------:R-:W-:-:S04]  /*00e0*/  @!P1 IMAD.MOV.U32 R9, RZ, RZ, 0x63 ;  /* 0x00000063ff099424 */ /* 0x000fc800078e00ff */
[----:B------:R-:W2:Y:S01]  /*00f0*/  @!P1 LDC.64 R2, c[0x0][0x380] ;  /* 0x0000e000ff029b82 */ /* 0x000ea20000000a00 */
[----:B-1----:R-:W-:-:S04]  /*0100*/  @!P0 IMAD.WIDE.U32 R4, R0, 0x10, R4 ;  /* 0x0000001000048825 */ /* 0x002fc800078e0004 */
[----:B--2---:R-:W-:-:S05]  /*0110*/  @!P1 IMAD.WIDE R2, R7, 0x10, R2 ;  /* 0x0000001007029825 */ /* 0x004fca00078e0202 */
[----:B0-----:R0:W-:Y:S04]  /*0120*/  @!P1 STG.E.128 desc[UR4][R2.64+0x200], R8 ;  /* 0x0002000802009986 */ /* 0x0011e8000c101d04 */
[----:B------:R0:W-:Y:S01]  /*0130*/  @!P0 STG.E.128 desc[UR4][R4.64], RZ ;  /* 0x000000ff04008986 */ /* 0x0001e2000c101d04 */
[----:B------:R-:W-:Y:S05]  /*0140*/  @P2 EXIT ;  /* 0x000000000000294d */ /* 0x000fea0003800000 */
[----:B0-----:R-:W0:Y:S02]  /*0150*/  LDC.64 R2, c[0x0][0x390] ;  /* 0x0000e400ff027b82 */ /* 0x001e240000000a00 */
[----:B0-----:R-:W-:Y:S01]  /*0160*/  STG.E.64 desc[UR4][R2.64], RZ ;  /* 0x000000ff02007986 */ /* 0x001fe2000c101b04 */
[----:B------:R-:W-:Y:S05]  /*0170*/  EXIT ;  /* 0x000000000000794d */ /* 0x000fea0003800000 */
.L_x_1387:
        /* <DEDUP_REMOVED lines=16> */
.L_x_1591:


//--------------------- .text._ZN6thrust24THRUST_300001_SM_1000_NS8cuda_cub4core6detail13_kernel_agentINS1_15__reduce_by_key16ReduceByKeyAgentINS0_6detail15normal_iteratorINS0_10device_ptrIiEEEENS8_INS9_IfEEEESB_SD_N4cuda3std3__48equal_toIiEENSG_4plusIfEEPiiEEJSB_SD_SB_SD_SL_N3cub18CUB_300001_SM_100024ReduceByKeyScanTileStateIfiLb1EEESI_SK_iiEEEvDpT0_ --------------------------
	.section	.text._ZN6thrust24THRUST_300001_SM_1000_NS8cuda_cub4core6detail13_kernel_agentINS1_15__reduce_by_key16ReduceByKeyAgentINS0_6detail15normal_iteratorINS0_10device_ptrIiEEEENS8_INS9_IfEEEESB_SD_N4cuda3std3__48equal_toIiEENSG_4plusIfEEPiiEEJSB_SD_SB_SD_SL_N3cub18CUB_300001_SM_100024ReduceByKeyScanTileStateIfiLb1EEESI_SK_iiEEEvDpT0_,"ax",@progbits
	.align	128
        .global         _ZN6thrust24THRUST_300001_SM_1000_NS8cuda_cub4core6detail13_kernel_agentINS1_15__reduce_by_key16ReduceByKeyAgentINS0_6detail15normal_iteratorINS0_10device_ptrIiEEEENS8_INS9_IfEEEESB_SD_N4cuda3std3__48equal_toIiEENSG_4plusIfEEPiiEEJSB_SD_SB_SD_SL_N3cub18CUB_300001_SM_100024ReduceByKeyScanTileStateIfiLb1EEESI_SK_iiEEEvDpT0_
        .type           _ZN6thrust24THRUST_300001_SM_1000_NS8cuda_cub4core6detail13_kernel_agentINS1_15__reduce_by_key16ReduceByKeyAgentINS0_6detail15normal_iteratorINS0_10device_ptrIiEEEENS8_INS9_IfEEEESB_SD_N4cuda3std3__48equal_toIiEENSG_4plusIfEEPiiEEJSB_SD_SB_SD_SL_N3cub18CUB_300001_SM_100024ReduceByKeyScanTileStateIfiLb1EEESI_SK_iiEEEvDpT0_,@function
        .size           _ZN6thrust24THRUST_300001_SM_1000_NS8cuda_cub4core6detail13_kernel_agentINS1_15__reduce_by_key16ReduceByKeyAgentINS0_6detail15normal_iteratorINS0_10device_ptrIiEEEENS8_INS9_IfEEEESB_SD_N4cuda3std3__48equal_toIiEENSG_4plusIfEEPiiEEJSB_SD_SB_SD_SL_N3cub18CUB_300001_SM_100024ReduceByKeyScanTileStateIfiLb1EEESI_SK_iiEEEvDpT0_,(.L_x_1592 - _ZN6thrust24THRUST_300001_SM_1000_NS8cuda_cub4core6detail13_kernel_agentINS1_15__reduce_by_key16ReduceByKeyAgentINS0_6detail15normal_iteratorINS0_10device_ptrIiEEEENS8_INS9_IfEEEESB_SD_N4cuda3std3__48equal_toIiEENSG_4plusIfEEPiiEEJSB_SD_SB_SD_SL_N3cub18CUB_300001_SM_100024ReduceByKeyScanTileStateIfiLb1EEESI_SK_iiEEEvDpT0_)
        .other          _ZN6thrust24THRUST_300001_SM_1000_NS8cuda_cub4core6detail13_kernel_agentINS1_15__reduce_by_key16ReduceByKeyAgentINS0_6detail15normal_iteratorINS0_10device_ptrIiEEEENS8_INS9_IfEEEESB_SD_N4cuda3std3__48equal_toIiEENSG_4plusIfEEPiiEEJSB_SD_SB_SD_SL_N3cub18CUB_300001_SM_100024ReduceByKeyScanTileStateIfiLb1EEESI_SK_iiEEEvDpT0_,@"STO_CUDA_ENTRY STV_DEFAULT"
_ZN6thrust24THRUST_300001_SM_1000_NS8cuda_cub4core6detail13_kernel_agentINS1_15__reduce_by_key16ReduceByKeyAgentINS0_6detail15normal_iteratorINS0_10device_ptrIiEEEENS8_INS9_IfEEEESB_SD_N4cuda3std3__48equal_toIiEENSG_4plusIfEEPiiEEJSB_SD_SB_SD_SL_N3cub18CUB_300001_SM_100024ReduceByKeyScanTileStateIfiLb1EEESI_SK_iiEEEvDpT0_:
.text._ZN6thrust24THRUST_300001_SM_1000_NS8cuda_cub4core6detail13_kernel_agentINS1_15__reduce_by_key16ReduceByKeyAgentINS0_6detail15normal_iteratorINS0_10device_ptrIiEEEENS8_INS9_IfEEEESB_SD_N4cuda3std3__48equal_toIiEENSG_4plusIfEEPiiEEJSB_SD_SB_SD_SL_N3cub18CUB_300001_SM_100024ReduceByKeyScanTileStateIfiLb1EEESI_SK_iiEEEvDpT0_:
[----:B------:R-:W-:Y:S01]  /*0000*/  LDC R1, c[0x0][0x37c] ;  /* 0x0000df00ff017b82 */ /* 0x000fe20000000800 */
[----:B------:R-:W0:Y:S01]  /*0010*/  S2R R0, SR_CTAID.X ;  /* 0x0000000000007919 */ /* 0x000e220000002500 */
[----:B------:R-:W1:Y:S01]  /*0020*/  LDCU UR4, c[0x0][0x3b4] ;  /* 0x00007680ff0477ac */ /* 0x000e620008000800 */
[----:B------:R-:W2:Y:S01]  /*0030*/  LDCU.64 UR12, c[0x0][0x358] ;  /* 0x00006b00ff0c77ac */ /* 0x000ea20008000a00 */
[----:B0-----:R-:W-:-:S05]  /*0040*/  IMAD R6, R0, 0x900, RZ ;  /* 0x0000090000067824 */ /* 0x001fca00078e02ff */
[----:B-1----:R-:W-:-:S04]  /*0050*/  IADD3 R38, PT, PT, -R6, UR4, RZ ;  /* 0x0000000406267c10 */ /* 0x002fc8000fffe1ff */
[----:B------:R-:W-:-:S13]  /*0060*/  ISETP.GE.AND P0, PT, R38, 0x901, PT ;  /* 0x000009012600780c */ /* 0x000fda0003f06270 */
[----:B--2---:R-:W-:Y:S05]  /*0070*/  @!P0 BRA `(.L_x_1388) ;  /* 0x0000004c00d48947 */ /* 0x004fea0003800000 */
[----:B------:R-:W-:-:S13]  /*0080*/  ISETP.NE.AND P0, PT, R0, RZ, PT ;  /* 0x000000ff0000720c */ /* 0x000fda0003f05270 */
[----:B------:R-:W-:Y:S05]  /*0090*/  @P0 BRA `(.L_x_1389) ;  /* 0x0000002000400947 */ /* 0x000fea0003800000 */
[----:B------:R-:W0:Y:S01]  /*00a0*/  S2R R43, SR_TID.X ;  /* 0x00000000002b7919 */ /* 0x000e220000002100 */
[----:B------:R-:W1:Y:S01]  /*00b0*/  LDC.64 R2, c[0x0][0x380] ;  /* 0x0000e000ff027b82 */ /* 0x000e620000000a00 */
[C---:B0-----:R-:W-:Y:S02]  /*00c0*/  LOP3.LUT R5, R43.reuse, 0x1f, RZ, 0xc0, !PT ;  /* 0x0000001f2b057812 */ /* 0x041fe400078ec0ff */
[----:B------:R-:W-:-:S03]  /*00d0*/  LOP3.LUT R0, R43, 0x3e0, RZ, 0xc0, !PT ;  /* 0x000003e02b007812 */ /* 0x000fc600078ec0ff */
[----:B------:R-:W-:-:S04]  /*00e0*/  IMAD.IADD R5, R6, 0x1, R5 ;  /* 0x0000000106057824 */ /* 0x000fc800078e0205 */
[----:B------:R-:W-:Y:S02]  /*00f0*/  IMAD R7, R0, 0x9, R5 ;  /* 0x0000000900077824 */ /* 0x000fe400078e0205 */
[----:B------:R-:W0:Y:S02]  /*0100*/  LDC.64 R4, c[0x0][0x388] ;  /* 0x0000e200ff047b82 */ /* 0x000e240000000a00 */
[----:B-1----:R-:W-:-:S05]  /*0110*/  IMAD.WIDE.U32 R2, R7, 0x4, R2 ;  /* 0x0000000407027825 */ /* 0x002fca00078e0002 */
        /* <DEDUP_REMOVED lines=9> */
[----:B0-----:R-:W-:-:S05]  /*01b0*/  IMAD.WIDE.U32 R4, R7, 0x4, R4 ;  /* 0x0000000407047825 */ /* 0x001fca00078e0004 */
        /* <DEDUP_REMOVED lines=9> */
[----:B------:R-:W0:Y:S01]  /*0250*/  S2UR UR5, SR_CgaCtaId ;  /* 0x00000000000579c3 */ /* 0x000e220000008800 */
[----:B-1----:R-:W-:Y:S01]  /*0260*/  SHF.R.U32.HI R2, RZ, 0x5, R43 ;  /* 0x00000005ff027819 */ /* 0x002fe2000001162b */
[----:B------:R-:W-:Y:S01]  /*0270*/  UMOV UR4, 0x400 ;  /* 0x0000040000047882 */ /* 0x000fe20000000000 */
[----:B------:R-:W1:Y:S01]  /*0280*/  S2R R41, SR_LANEID ;  /* 0x0000000000297919 */ /* 0x000e620000000000 */
[----:B------:R-:W-:Y:S01]  /*0290*/  ISETP.NE.AND P1, PT, R43, RZ, PT ;  /* 0x000000ff2b00720c */ /* 0x000fe20003f25270 */
[----:B------:R-:W-:Y:S01]  /*02a0*/  IMAD.MOV.U32 R44, RZ, RZ, RZ ;  /* 0x000000ffff2c7224 */ /* 0x000fe200078e00ff */
[----:B------:R-:W1:Y:S01]  /*02b0*/  S2R R45, SR_TID.X ;  /* 0x00000000002d7919 */ /* 0x000e620000002100 */
[----:B0-----:R-:W-:Y:S01]  /*02c0*/  ULEA UR4, UR5, UR4, 0x18 ;  /* 0x0000000405047291 */ /* 0x001fe2000f8ec0ff */
[----:B-1----:R-:W-:Y:S01]  /*02d0*/  IMAD R2, R2, 0x120, R41 ;  /* 0x0000012002027824 */ /* 0x002fe200078e0229 */
[----:B------:R-:W-:-:S04]  /*02e0*/  SHF.R.U32.HI R45, RZ, 0x5, R45 ;  /* 0x00000005ff2d7819 */ /* 0x000fc8000001162d */
[----:B------:R-:W-:-:S05]  /*02f0*/  LEA R15, R2, UR4, 0x2 ;  /* 0x00000004020f7c11 */ /* 0x000fca000f8e10ff */
[----:B------:R-:W-:Y:S01]  /*0300*/  IMAD R2, R41, 0x20, R15 ;  /* 0x0000002029027824 */ /* 0x000fe200078e020f */
[----:B--2---:R0:W-:Y:S04]  /*0310*/  STS [R15], R0 ;  /* 0x000000000f007388 */ /* 0x0041e80000000800 */
[----:B---3--:R-:W-:Y:S04]  /*0320*/  STS [R15+0x80], R6 ;  /* 0x000080060f007388 */ /* 0x008fe80000000800 */
[----:B----4-:R-:W-:Y:S01]  /*0330*/  STS [R15+0x100], R8 ;  /* 0x000100080f007388 */ /* 0x010fe20000000800 */
[----:B0-----:R-:W-:-:S03]  /*0340*/  LEA R0, R43, UR4, 0x2 ;  /* 0x000000042b007c11 */ /* 0x001fc6000f8e10ff */
        /* <DEDUP_REMOVED lines=14> */
[----:B------:R-:W3:Y:S04]  /*0430*/  LDS R36, [R2+0x18] ;  /* 0x0000180002247984 */ /* 0x000ee80000000800 */
[----:B------:R-:W4:Y:S01]  /*0440*/  LDS R38, [R2+0x1c] ;  /* 0x00001c0002267984 */ /* 0x000f220000000800 */
[----:B------:R-:W-:Y:S01]  /*0450*/  BAR.SYNC.DEFER_BLOCKING 0x0 ;  /* 0x0000000000007b1d */ /* 0x000fe20000010000 */
[----:B0-----:R-:W-:-:S02]  /*0460*/  ISETP.NE.AND P4, PT, R4, R6, PT ;  /* 0x000000060400720c */ /* 0x001fc40003f85270 */
[----:B-1----:R-:W-:Y:S02]  /*0470*/  ISETP.NE.AND P2, PT, R6, R8, PT ;  /* 0x000000080600720c */ /* 0x002fe40003f45270 */
[----:B--2---:R-:W-:Y:S01]  /*0480*/  ISETP.NE.AND P5, PT, R8, R10, PT ;  /* 0x0000000a0800720c */ /* 0x004fe20003fa5270 */
[----:B------:R-:W-:Y:S03]  /*0490*/  STS [R15], R16 ;  /* 0x000000100f007388 */ /* 0x000fe60000000800 */
[----:B------:R-:W-:Y:S01]  /*04a0*/  P2R R31, PR, RZ, 0x20 ;  /* 0x00000020ff1f7803 */ /* 0x000fe20000000000 */
[----:B------:R-:W-:Y:S04]  /*04b0*/  STS [R15+0x80], R18 ;  /* 0x000080120f007388 */ /* 0x000fe80000000800 */
[----:B------:R-:W-:Y:S01]  /*04c0*/  STS [R15+0x100], R20 ;  /* 0x000100140f007388 */ /* 0x000fe20000000800 */
[----:B---3--:R-:W-:-:S03]  /*04d0*/  ISETP.NE.AND P3, PT, R34, R36, PT ;  /* 0x000000242200720c */ /* 0x008fc60003f65270 */
[----:B------:R-:W-:Y:S01]  /*04e0*/  STS [R15+0x180], R22 ;  /* 0x000180160f007388 */ /* 0x000fe20000000800 */
[----:B----4-:R-:W-:-:S03]  /*04f0*/  ISETP.NE.AND P6, PT, R38, R3, PT ;  /* 0x000000032600720c */ /* 0x010fc60003fc5270 */
        /* <DEDUP_REMOVED lines=12> */
[----:B------:R-:W-:Y:S04]  /*05c0*/  LDS R35, [R2+0x14] ;  /* 0x0000140002237984 */ /* 0x000fe80000000800 */
[----:B------:R-:W-:Y:S04]  /*05d0*/  LDS R37, [R2+0x18] ;  /* 0x0000180002257984 */ /* 0x000fe80000000800 */
[----:B------:R-:W-:Y:S01]  /*05e0*/  LDS R39, [R2+0x1c] ;  /* 0x00001c0002277984 */ /* 0x000fe20000000800 */
[----:B------:R-:W-:Y:S01]  /*05f0*/  BAR.SYNC.DEFER_BLOCKING 0x0 ;  /* 0x0000000000007b1d */ /* 0x000fe20000010000 */
[----:B0-----:R-:W-:-:S05]  /*0600*/  FADD R14, R5, R7 ;  /* 0x00000007050e7221 */ /* 0x001fca0000000000 */
[----:B------:R-:W-:-:S05]  /*0610*/  FSEL R14, R7, R14, P4 ;  /* 0x0000000e070e7208 */ /* 0x000fca0002000000 */
[C---:B-1----:R-:W-:Y:S01]  /*0620*/  FADD R14, R9.reuse, R14 ;  /* 0x0000000e090e7221 */ /* 0x042fe20000000000 */
[----:B------:R-:W-:Y:S04]  /*0630*/  STS [R0+0x47c], R3 ;  /* 0x00047c0300007388 */ /* 0x000fe80000000800 */
[----:B------:R-:W-:Y:S01]  /*0640*/  FSEL R14, R9, R14, P2 ;  /* 0x0000000e090e7208 */ /* 0x000fe20001000000 */
[----:B------:R-:W-:Y:S04]  /*0650*/  BAR.SYNC.DEFER_BLOCKING 0x0 ;  /* 0x0000000000007b1d */ /* 0x000fe80000010000 */
[----:B--2---:R-:W-:-:S05]  /*0660*/  FADD R14, R11, R14 ;  /* 0x0000000e0b0e7221 */ /* 0x004fca0000000000 */
[----:B------:R-:W-:-:S05]  /*0670*/  FSEL R14, R11, R14, P5 ;  /* 0x0000000e0b0e7208 */ /* 0x000fca0002800000 */
[----:B---3--:R-:W-:Y:S01]  /*0680*/  FADD R14, R33, R14 ;  /* 0x0000000e210e7221 */ /* 0x008fe20000000000 */
[----:B------:R-:W0:Y:S02]  /*0690*/  @P1 LDS R40, [R0+0x478] ;  /* 0x0004780000281984 */ /* 0x000e240000000800 */
[----:B0-----:R-:W-:-:S04]  /*06a0*/  @P1 ISETP.NE.AND P0, PT, R40, R4, PT ;  /* 0x000000042800120c */ /* 0x001fc80003f05270 */
[----:B------:R-:W-:Y:S02]  /*06b0*/  @P1 SEL R44, RZ, 0x1, !P0 ;  /* 0x00000001ff2c1807 */ /* 0x000fe40004000000 */
[----:B------:R-:W-:Y:S02]  /*06c0*/  ISETP.NE.AND P0, PT, R10, R32, PT ;  /* 0x000000200a00720c */ /* 0x000fe40003f05270 */
[----:B------:R-:W-:Y:S01]  /*06d0*/  ISETP.NE.AND P1, PT, R36, R38, PT ;  /* 0x000000262400720c */ /* 0x000fe20003f25270 */
[----:B------:R-:W-:Y:S01]  /*06e0*/  VIADD R2, R44, 0x1 ;  /* 0x000000012c027836 */ /* 0x000fe20000000000 */
[----:B------:R-:W-:Y:S01]  /*06f0*/  FSEL R14, R33, R14, P0 ;  /* 0x0000000e210e7208 */ /* 0x000fe20000000000 */
[----:B------:R-:W-:-:S04]  /*0700*/  @!P4 IMAD.MOV R2, RZ, RZ, R44 ;  /* 0x000000ffff02c224 */ /* 0x000fc800078e022c */
[----:B------:R-:W-:Y:S02]  /*0710*/  VIADD R30, R2, 0x1 ;  /* 0x00000001021e7836 */ /* 0x000fe40000000000 */
[----:B------:R-:W-:Y:S01]  /*0720*/  FADD R14, R35, R14 ;  /* 0x0000000e230e7221 */ /* 0x000fe20000000000 */
[----:B------:R-:W-:Y:S01]  /*0730*/  @!P2 IMAD.MOV R30, RZ, RZ, R2 ;  /* 0x000000ffff1ea224 */ /* 0x000fe200078e0202 */
[----:B------:R-:W-:-:S03]  /*0740*/  ISETP.NE.AND P2, PT, R32, R34, PT ;  /* 0x000000222000720c */ /* 0x000fc60003f45270 */
[----:B------:R-:W-:Y:S01]  /*0750*/  VIADD R0, R30, 0x1 ;  /* 0x000000011e007836 */ /* 0x000fe20000000000 */
[----:B------:R-:W-:Y:S01]  /*0760*/  FSEL R14, R35, R14, P2 ;  /* 0x0000000e230e7208 */ /* 0x000fe20001000000 */
[----:B------:R-:W-:Y:S01]  /*0770*/  @!P5 IMAD.MOV R0, RZ, RZ, R30 ;  /* 0x000000ffff00d224 */ /* 0x000fe200078e021e */
[----:B------:R-:W-:-:S03]  /*0780*/  ISETP.GE.AND P5, PT, R41, 0x1, PT ;  /* 0x000000012900780c */ /* 0x000fc60003fa6270 */
[C---:B------:R-:W-:Y:S01]  /*0790*/  FADD R14, R37.reuse, R14 ;  /* 0x0000000e250e7221 */ /* 0x040fe20000000000 */
[----:B------:R-:W-:Y:S02]  /*07a0*/  VIADD R2, R0, 0x1 ;  /* 0x0000000100027836 */ /* 0x000fe40000000000 */
[----:B------:R-:W-:Y:S02]  /*07b0*/  @!P0 IMAD.MOV R2, RZ, RZ, R0 ;  /* 0x000000ffff028224 */ /* 0x000fe400078e0200 */
[----:B------:R-:W-:Y:S02]  /*07c0*/  FSEL R14, R37, R14, P3 ;  /* 0x0000000e250e7208 */ /* 0x000fe40001800000 */
[----:B------:R-:W-:Y:S02]  /*07d0*/  VIADD R13, R2, 0x1 ;  /* 0x00000001020d7836 */ /* 0x000fe40000000000 */
[----:B------:R-:W-:Y:S02]  /*07e0*/  @!P2 IMAD.MOV R13, RZ, RZ, R2 ;  /* 0x000000ffff0da224 */ /* 0x000fe400078e0202 */
[----:B------:R-:W-:-:S02]  /*07f0*/  FADD R14, R39, R14 ;  /* 0x0000000e270e7221 */ /* 0x000fc40000000000 */
[----:B------:R-:W-:Y:S02]  /*0800*/  VIADD R0, R13, 0x1 ;  /* 0x000000010d007836 */ /* 0x000fe40000000000 */
[----:B------:R-:W-:Y:S01]  /*0810*/  @!P3 IMAD.MOV R0, RZ, RZ, R13 ;  /* 0x000000ffff00b224 */ /* 0x000fe200078e020d */
[----:B------:R-:W-:-:S04]  /*0820*/  FSEL R13, R39, R14, P1 ;  /* 0x0000000e270d7208 */ /* 0x000fc80000800000 */
[----:B------:R-:W-:Y:S01]  /*0830*/  IADD3 R2, PT, PT, R0, 0x1, RZ ;  /* 0x0000000100027810 */ /* 0x000fe20007ffe0ff */
[----:B------:R-:W-:Y:S01]  /*0840*/  @!P6 FADD R12, R12, R13 ;  /* 0x0000000d0c0ce221 */ /* 0x000fe20000000000 */
[----:B------:R-:W-:-:S04]  /*0850*/  @!P1 IMAD.MOV R2, RZ, RZ, R0 ;  /* 0x000000ffff029224 */ /* 0x000fc800078e0200 */
[----:B------:R-:W0:Y:S01]  /*0860*/  SHFL.UP PT, R15, R12, 0x1, RZ ;  /* 0x042000000c0f7989 */ /* 0x000e2200000e00ff */
[----:B------:R-:W-:Y:S02]  /*0870*/  VIADD R13, R2, 0x1 ;  /* 0x00000001020d7836 */ /* 0x000fe40000000000 */
[----:B------:R-:W-:-:S05]  /*0880*/  @!P6 IMAD.MOV R13, RZ, RZ, R2 ;  /* 0x000000ffff0de224 */ /* 0x000fca00078e0202 */
[----:B------:R-:W-:Y:S01]  /*0890*/  ISETP.NE.AND P6, PT, R13, RZ, PT ;  /* 0x000000ff0d00720c */ /* 0x000fe20003fc5270 */
[----:B------:R-:W1:Y:S01]  /*08a0*/  SHFL.UP PT, R14, R13, 0x1, RZ ;  /* 0x042000000d0e7989 */ /* 0x000e6200000e00ff */
[----:B0-----:R-:W-:-:S05]  /*08b0*/  FADD R15, R12, R15 ;  /* 0x0000000f0c0f7221 */ /* 0x001fca0000000000 */
[----:B------:R-:W-:Y:S02]  /*08c0*/  @P5 FSEL R12, R15, R12, !P6 ;  /* 0x0000000c0f0c5208 */ /* 0x000fe40007000000 */
[----:B-1----:R-:W-:-:S03]  /*08d0*/  SEL R14, R14, RZ, P5 ;  /* 0x000000ff0e0e7207 */ /* 0x002fc60002800000 */
[----:B------:R-:W0:Y:S01]  /*08e0*/  SHFL.UP PT, R15, R12, 0x2, RZ ;  /* 0x044000000c0f7989 */ /* 0x000e2200000e00ff */
[----:B------:R-:W-:Y:S01]  /*08f0*/  ISETP.GE.AND P5, PT, R41, 0x2, PT ;  /* 0x000000022900780c */ /* 0x000fe20003fa6270 */
[----:B------:R-:W-:-:S05]  /*0900*/  IMAD.IADD R14, R14, 0x1, R13 ;  /* 0x000000010e0e7824 */ /* 0x000fca00078e020d */
[----:B------:R-:W-:Y:S01]  /*0910*/  ISETP.NE.AND P6, PT, R14, RZ, PT ;  /* 0x000000ff0e00720c */ /* 0x000fe20003fc5270 */
[----:B0-----:R-:W-:-:S06]  /*0920*/  FADD R15, R12, R15 ;  /* 0x0000000f0c0f7221 */ /* 0x001fcc0000000000 */
[----:B------:R-:W-:Y:S02]  /*0930*/  @P5 FSEL R12, R15, R12, !P6 ;  /* 0x0000000c0f0c5208 */ /* 0x000fe40007000000 */
[----:B------:R-:W0:Y:S04]  /*0940*/  SHFL.UP PT, R15, R14, 0x2, RZ ;  /* 0x044000000e0f7989 */ /* 0x000e2800000e00ff */
[----:B------:R-:W1:Y:S01]  /*0950*/  SHFL.UP PT, R17, R12, 0x4, RZ ;  /* 0x048000000c117989 */ /* 0x000e6200000e00ff */
[----:B0-----:R-:W-:Y:S02]  /*0960*/  SEL R15, R15, RZ, P5 ;  /* 0x000000ff0f0f7207 */ /* 0x001fe40002800000 */
[----:B------:R-:W-:Y:S01]  /*0970*/  ISETP.GE.AND P5, PT, R41, 0x4, PT ;  /* 0x000000042900780c */ /* 0x000fe20003fa6270 */
[----:B-1----:R-:W-:-:S02]  /*0980*/  FADD R17, R12, R17 ;  /* 0x000000110c117221 */ /* 0x002fc40000000000 */
[----:B------:R-:W-:-:S05]  /*0990*/  IMAD.IADD R15, R14, 0x1, R15 ;  /* 0x000000010e0f7824 */ /* 0x000fca00078e020f */
[----:B------:R-:W0:Y:S01]  /*09a0*/  SHFL.UP PT, R13, R15, 0x4, RZ ;  /* 0x048000000f0d7989 */ /* 0x000e2200000e00ff */
[----:B------:R-:W-:-:S04]  /*09b0*/  ISETP.NE.AND P6, PT, R15, RZ, PT ;  /* 0x000000ff0f00720c */ /* 0x000fc80003fc5270 */
[----:B------:R-:W-:Y:S02]  /*09c0*/  @P5 FSEL R12, R17, R12, !P6 ;  /* 0x0000000c110c5208 */ /* 0x000fe40007000000 */
[----:B0-----:R-:W-:-:S03]  /*09d0*/  SEL R16, R13, RZ, P5 ;  /* 0x000000ff0d107207 */ /* 0x001fc60002800000 */
        /* <DEDUP_REMOVED lines=9> */
[----:B------:R-:W-:Y:S01]  /*0a70*/  ISETP.NE.AND P5, PT, R6, R8, PT ;  /* 0x000000080600720c */ /* 0x000fe20003fa5270 */
[----:B-1----:R-:W-:-:S02]  /*0a80*/  FADD R17, R12, R17 ;  /* 0x000000110c117221 */ /* 0x002fc40000000000 */
[----:B------:R-:W-:-:S05]  /*0a90*/  IMAD.IADD R13, R16, 0x1, R13 ;  /* 0x00000001100d7824 */ /* 0x000fca00078e020d */
[----:B------:R-:W0:Y:S01]  /*0aa0*/  SHFL.UP PT, R14, R13, 0x10, RZ ;  /* 0x060000000d0e7989 */ /* 0x000e2200000e00ff */
[----:B------:R-:W-:-:S04]  /*0ab0*/  ISETP.NE.AND P6, PT, R13, RZ, PT ;  /* 0x000000ff0d00720c */ /* 0x000fc80003fc5270 */
[----:B------:R-:W-:Y:S02]  /*0ac0*/  FSEL R29, R17, R12, !P6 ;  /* 0x0000000c111d7208 */ /* 0x000fe40007000000 */
[----:B------:R-:W-:-:S04]  /*0ad0*/  ISETP.GE.AND P6, PT, R41, 0x10, PT ;  /* 0x000000102900780c */ /* 0x000fc80003fc6270 */
[----:B------:R-:W-:Y:S02]  /*0ae0*/  FSEL R42, R12, R29, !P6 ;  /* 0x0000001d0c2a7208 */ /* 0x000fe40007000000 */
[----:B0-----:R-:W-:Y:S02]  /*0af0*/  SEL R14, R14, RZ, P6 ;  /* 0x000000ff0e0e7207 */ /* 0x001fe40003000000 */
[----:B------:R-:W-:-:S03]  /*0b00*/  ISETP.NE.AND P6, PT, R41, 0x1f, PT ;  /* 0x0000001f2900780c */ /* 0x000fc60003fc5270 */
[----:B------:R-:W-:-:S10]  /*0b10*/  IMAD.IADD R28, R13, 0x1, R14 ;  /* 0x000000010d1c7824 */ /* 0x000fd400078e020e */
[----:B------:R-:W-:-:S05]  /*0b20*/  @!P6 LEA R20, R45, UR4, 0x3 ;  /* 0x000000042d14ec11 */ /* 0x000fca000f8e18ff */
[----:B------:R-:W-:Y:S01]  /*0b30*/  @!P6 STS.64 [R20], R28 ;  /* 0x0000001c1400e388 */ /* 0x000fe20000000a00 */
[----:B------:R-:W-:Y:S06]  /*0b40*/  BAR.SYNC.DEFER_BLOCKING 0x0 ;  /* 0x0000000000007b1d */ /* 0x000fec0000010000 */
[----:B------:R-:W0:Y:S04]  /*0b50*/  LDS.128 R12, [UR4] ;  /* 0x00000004ff0c7984 */ /* 0x000e280008000c00 */
[----:B------:R-:W1:Y:S01]  /*0b60*/  LDS.128 R16, [UR4+0x10] ;  /* 0x00001004ff107984 */ /* 0x000e620008000c00 */
[----:B0-----:R-:W-:Y:S01]  /*0b70*/  ISETP.NE.AND P6, PT, R14, RZ, PT ;  /* 0x000000ff0e00720c */ /* 0x001fe20003fc5270 */
[----:B------:R-:W-:-:S12]  /*0b80*/  IMAD.IADD R21, R12, 0x1, R14 ;  /* 0x000000010c157824 */ /* 0x000fd800078e020e */
[----:B------:R-:W-:Y:S01]  /*0b90*/  @!P6 FADD R15, R13, R15 ;  /* 0x0000000f0d0fe221 */ /* 0x000fe20000000000 */
[----:B-1----:R-:W-:-:S13]  /*0ba0*/  ISETP.NE.AND P6, PT, R16, RZ, PT ;  /* 0x000000ff1000720c */ /* 0x002fda0003fc5270 */
[----:B------:R-:W-:Y:S01]  /*0bb0*/  @!P6 FADD R17, R15, R17 ;  /* 0x000000110f11e221 */ /* 0x000fe20000000000 */
[----:B------:R-:W-:-:S04]  /*0bc0*/  ISETP.NE.AND P6, PT, R45, 0x2, PT ;  /* 0x000000022d00780c */ /* 0x000fc80003fc5270 */
[----:B------:R-:W-:Y:S01]  /*0bd0*/  FSEL R22, R15, R13, !P6 ;  /* 0x0000000d0f167208 */ /* 0x000fe20007000000 */
[C---:B------:R-:W-:Y:S01]  /*0be0*/  IMAD.IADD R15, R21.reuse, 0x1, R16 ;  /* 0x00000001150f7824 */ /* 0x040fe200078e0210 */
[----:B------:R-:W-:Y:S02]  /*0bf0*/  SEL R13, R21, R12, !P6 ;  /* 0x0000000c150d7207 */ /* 0x000fe40007000000 */
[----:B------:R-:W-:-:S13]  /*0c00*/  ISETP.NE.AND P6, PT, R18, RZ, PT ;  /* 0x000000ff1200720c */ /* 0x000fda0003fc5270 */
[----:B------:R-:W-:Y:S01]  /*0c10*/  @!P6 FADD R19, R19, R17 ;  /* 0x000000111313e221 */ /* 0x000fe20000000000 */
[----:B------:R-:W-:-:S04]  /*0c20*/  ISETP.NE.AND P6, PT, R45, 0x3, PT ;  /* 0x000000032d00780c */ /* 0x000fc80003fc5270 */
[----:B------:R-:W-:Y:S02]  /*0c30*/  FSEL R24, R17, R22, !P6 ;  /* 0x0000001611187208 */ /* 0x000fe40007000000 */
[----:B------:R-:W0:Y:S01]  /*0c40*/  LDS.128 R20, [UR4+0x20] ;  /* 0x00002004ff147984 */ /* 0x000e220008000c00 */
[----:B------:R-:W-:Y:S01]  /*0c50*/  SEL R13, R15, R13, !P6 ;  /* 0x0000000d0f0d7207 */ /* 0x000fe20007000000 */
[----:B------:R-:W-:Y:S02]  /*0c60*/  IMAD.IADD R15, R18, 0x1, R15 ;  /* 0x00000001120f7824 */ /* 0x000fe400078e020f */
[----:B------:R-:W-:Y:S01]  /*0c70*/  SHFL.UP PT, R17, R42, 0x1, RZ ;  /* 0x042000002a117989 */ /* 0x000fe200000e00ff */
[----:B0-----:R-:W-:-:S13]  /*0c80*/  ISETP.NE.AND P6, PT, R20, RZ, PT ;  /* 0x000000ff1400720c */ /* 0x001fda0003fc5270 */
[----:B------:R-:W-:Y:S01]  /*0c90*/  @!P6 FADD R21, R19, R21 ;  /* 0x000000151315e221 */ /* 0x000fe20000000000 */
[----:B------:R-:W-:-:S04]  /*0ca0*/  ISETP.NE.AND P6, PT, R45, 0x4, PT ;  /* 0x000000042d00780c */ /* 0x000fc80003fc5270 */
[----:B------:R-:W-:Y:S02]  /*0cb0*/  FSEL R24, R19, R24, !P6 ;  /* 0x0000001813187208 */ /* 0x000fe40007000000 */
[C---:B------:R-:W-:Y:S01]  /*0cc0*/  SEL R13, R15.reuse, R13, !P6 ;  /* 0x0000000d0f0d7207 */ /* 0x040fe20007000000 */
[----:B------:R-:W-:Y:S01]  /*0cd0*/  IMAD.IADD R15, R15, 0x1, R20 ;  /* 0x000000010f0f7824 */ /* 0x000fe200078e0214 */
[----:B------:R-:W-:Y:S01]  /*0ce0*/  ISETP.NE.AND P6, PT, R22, RZ, PT ;  /* 0x000000ff1600720c */ /* 0x000fe20003fc5270 */
[----:B------:R-:W-:-:S12]  /*0cf0*/  SHFL.UP PT, R19, R28, 0x1, RZ ;  /* 0x042000001c137989 */ /* 0x000fd800000e00ff */
[----:B------:R-:W-:Y:S01]  /*0d00*/  @!P6 FADD R23, R23, R21 ;  /* 0x000000151717e221 */ /* 0x000fe20000000000 */
[----:B------:R-:W-:-:S04]  /*0d10*/  ISETP.NE.AND P6, PT, R45, 0x5, PT ;  /* 0x000000052d00780c */ /* 0x000fc80003fc5270 */
[----:B------:R-:W-:Y:S02]  /*0d20*/  FSEL R46, R21, R24, !P6 ;  /* 0x00000018152e7208 */ /* 0x000fe40007000000 */
[----:B------:R-:W0:Y:S01]  /*0d30*/  LDS.128 R24, [UR4+0x30] ;  /* 0x00003004ff187984 */ /* 0x000e220008000c00 */
[----:B------:R-:W-:Y:S01]  /*0d40*/  SEL R13, R15, R13, !P6 ;  /* 0x0000000d0f0d7207 */ /* 0x000fe20007000000 */
[----:B------:R-:W-:Y:S01]  /*0d50*/  IMAD.IADD R15, R22, 0x1, R15 ;  /* 0x00000001160f7824 */ /* 0x000fe200078e020f */
[----:B0-----:R-:W-:-:S13]  /*0d60*/  ISETP.NE.AND P6, PT, R24, RZ, PT ;  /* 0x000000ff1800720c */ /* 0x001fda0003fc5270 */
[----:B------:R-:W-:Y:S01]  /*0d70*/  @!P6 FADD R25, R23, R25 ;  /* 0x000000191719e221 */ /* 0x000fe20000000000 */
[----:B------:R-:W-:-:S04]  /*0d80*/  ISETP.NE.AND P6, PT, R45, 0x6, PT ;  /* 0x000000062d00780c */ /* 0x000fc80003fc5270 */
[C---:B------:R-:W-:Y:S01]  /*0d90*/  SEL R48, R15.reuse, R13, !P6 ;  /* 0x0000000d0f307207 */ /* 0x040fe20007000000 */
[----:B------:R-:W-:Y:S01]  /*0da0*/  IMAD.IADD R15, R15, 0x1, R24 ;  /* 0x000000010f0f7824 */ /* 0x000fe200078e0218 */
[----:B------:R-:W-:Y:S01]  /*0db0*/  FSEL R46, R23, R46, !P6 ;  /* 0x0000002e172e7208 */ /* 0x000fe20007000000 */
[----:B------:R-:W-:Y:S01]  /*0dc0*/  IMAD.MOV.U32 R13, RZ, RZ, R43 ;  /* 0x000000ffff0d7224 */ /* 0x000fe200078e002b */
[----:B------:R-:W-:Y:S01]  /*0dd0*/  ISETP.NE.AND P6, PT, R45, 0x7, PT ;  /* 0x000000072d00780c */ /* 0x000fe20003fc5270 */
[----:B------:R-:W-:-:S03]  /*0de0*/  IMAD.IADD R28, R26, 0x1, R15 ;  /* 0x000000011a1c7824 */ /* 0x000fc600078e020f */
[----:B------:R-:W-:Y:S02]  /*0df0*/  SEL R48, R15, R48, !P6 ;  /* 0x000000300f307207 */ /* 0x000fe40007000000 */
[----:B------:R-:W-:Y:S02]  /*0e00*/  FSEL R46, R25, R46, !P6 ;  /* 0x0000002e192e7208 */ /* 0x000fe40007000000 */
[----:B------:R-:W-:-:S13]  /*0e10*/  ISETP.NE.AND P6, PT, R48, RZ, PT ;  /* 0x000000ff3000720c */ /* 0x000fda0003fc5270 */
[----:B------:R-:W-:Y:S01]  /*0e20*/  @!P6 FADD R46, RZ, R46 ;  /* 0x0000002eff2ee221 */ /* 0x000fe20000000000 */
[----:B------:R-:W-:-:S04]  /*0e30*/  ISETP.GE.U32.AND P6, PT, R13, 0x20, PT ;  /* 0x000000200d00780c */ /* 0x000fc80003fc6070 */
[----:B------:R-:W-:Y:S02]  /*0e40*/  SEL R48, R48, RZ, P6 ;  /* 0x000000ff30307207 */ /* 0x000fe40003000000 */
[----:B------:R-:W-:Y:S02]  /*0e50*/  FSEL R46, R46, RZ, P6 ;  /* 0x000000ff2e2e7208 */ /* 0x000fe40003000000 */
[----:B------:R-:W-:-:S13]  /*0e60*/  ISETP.NE.AND P6, PT, R19, RZ, PT ;  /* 0x000000ff1300720c */ /* 0x000fda0003fc5270 */
[----:B------:R-:W-:Y:S01]  /*0e70*/  @!P6 FADD R17, R17, R46 ;  /* 0x0000002e1111e221 */ /* 0x000fe20000000000 */
[----:B------:R-:W-:-:S04]  /*0e80*/  ISETP.NE.AND P6, PT, R41, RZ, PT ;  /* 0x000000ff2900720c */ /* 0x000fc80003fc5270 */
[----:B------:R-:W-:Y:S02]  /*0e90*/  SEL R19, R19, RZ, P6 ;  /* 0x000000ff13137207 */ /* 0x000fe40003000000 */
[----:B------:R-:W-:Y:S01]  /*0ea0*/  FSEL R41, R46, R17, !P6 ;  /* 0x000000112e297208 */ /* 0x000fe20007000000 */
[C---:B------:R-:W-:Y:S01]  /*0eb0*/  VIADD R46, R44.reuse, 0x1 ;  /* 0x000000012c2e7836 */ /* 0x040fe20000000000 */
[----:B------:R-:W-:Y:S01]  /*0ec0*/  ISETP.NE.AND P6, PT, R44, RZ, PT ;  /* 0x000000ff2c00720c */ /* 0x000fe20003fc5270 */
[----:B------:R-:W-:Y:S01]  /*0ed0*/  @!P4 IMAD.MOV R46, RZ, RZ, R44 ;  /* 0x000000ffff2ec224 */ /* 0x000fe200078e022c */
[----:B------:R-:W-:-:S04]  /*0ee0*/  IADD3 R17, PT, PT, R48, R19, RZ ;  /* 0x0000001330117210 */ /* 0x000fc80007ffe0ff */
[----:B------:R-:W-:Y:S01]  /*0ef0*/  IADD3 R2, PT, PT, R2, R17, RZ ;  /* 0x0000001102027210 */ /* 0x000fe20007ffe0ff */
[----:B------:R-:W-:Y:S02]  /*0f00*/  IMAD.IADD R21, R30, 0x1, R17 ;  /* 0x000000011e157824 */ /* 0x000fe400078e0211 */
[----:B------:R-:W-:Y:S02]  /*0f10*/  IMAD.IADD R44, R17, 0x1, R44 ;  /* 0x00000001112c7824 */ /* 0x000fe400078e022c */
[----:B------:R-:W-:Y:S02]  /*0f20*/  VIADD R19, R21, 0x1 ;  /* 0x0000000115137836 */ /* 0x000fe40000000000 */
[----:B------:R-:W-:Y:S01]  /*0f30*/  @!P6 FADD R5, R5, R41 ;  /* 0x000000290505e221 */ /* 0x000fe20000000000 */
[----:B------:R-:W-:-:S03]  /*0f40*/  IMAD.IADD R0, R0, 0x1, R17 ;  /* 0x0000000100007824 */ /* 0x000fc600078e0211 */
[----:B------:R-:W-:Y:S01]  /*0f50*/  @!P4 FADD R7, R7, R5 ;  /* 0x000000050707c221 */ /* 0x000fe20000000000 */
[----:B------:R-:W-:-:S03]  /*0f60*/  ISETP.GE.AND P4, PT, R28, 0x101, PT ;  /* 0x000001011c00780c */ /* 0x000fc60003f86270 */
[----:B------:R-:W-:Y:S01]  /*0f70*/  @!P5 FADD R9, R9, R7 ;  /* 0x000000070909d221 */ /* 0x000fe20000000000 */
[----:B------:R-:W-:-:S13]  /*0f80*/  ISETP.NE.AND P5, PT, R31, RZ, PT ;  /* 0x000000ff1f00720c */ /* 0x000fda0003fa5270 */
[----:B------:R-:W-:Y:S02]  /*0f90*/  @!P5 IMAD.MOV R19, RZ, RZ, R21 ;  /* 0x000000ffff13d224 */ /* 0x000fe400078e0215 */
[----:B------:R-:W-:Y:S01]  /*0fa0*/  @!P5 FADD R11, R11, R9 ;  /* 0x000000090b0bd221 */ /* 0x000fe20000000000 */
[----:B------:R-:W-:Y:S01]  /*0fb0*/  ISETP.NE.AND P5, PT, R26, RZ, PT ;  /* 0x000000ff1a00720c */ /* 0x000fe20003fa5270 */
[----:B------:R-:W-:Y:S02]  /*0fc0*/  VIADD R15, R19, 0x1 ;  /* 0x00000001130f7836 */ /* 0x000fe40000000000 */
[----:B------:R-:W-:Y:S01]  /*0fd0*/  @!P0 FADD R33, R33, R11 ;  /* 0x0000000b21218221 */ /* 0x000fe20000000000 */
[----:B------:R-:W-:-:S03]  /*0fe0*/  @!P0 IMAD.MOV R15, RZ, RZ, R19 ;  /* 0x000000ffff0f8224 */ /* 0x000fc600078e0213 */
[----:B------:R-:W-:Y:S01]  /*0ff0*/  @!P2 FADD R35, R35, R33 ;  /* 0x000000212323a221 */ /* 0x000fe20000000000 */
[----:B------:R-:W-:Y:S02]  /*1000*/  VIADD R23, R15, 0x1 ;  /* 0x000000010f177836 */ /* 0x000fe40000000000 */
[----:B------:R-:W-:Y:S02]  /*1010*/  @!P2 IMAD.MOV R23, RZ, RZ, R15 ;  /* 0x000000ffff17a224 */ /* 0x000fe400078e020f */
[----:B------:R-:W-:Y:S01]  /*1020*/  @!P3 FADD R37, R37, R35 ;  /* 0x000000232525b221 */ /* 0x000fe20000000000 */
[----:B------:R-:W-:Y:S01]  /*1030*/  @!P5 FADD R27, R27, R25 ;  /* 0x000000191b1bd221 */ /* 0x000fe20000000000 */
[----:B------:R-:W-:Y:S01]  /*1040*/  ISETP.NE.AND P5, PT, R13, RZ, PT ;  /* 0x000000ff0d00720c */ /* 0x000fe20003fa5270 */
[----:B------:R-:W-:Y:S02]  /*1050*/  IMAD.IADD R25, R17, 0x1, R46 ;  /* 0x0000000111197824 */ /* 0x000fe400078e022e */
[----:B------:R-:W-:-:S10]  /*1060*/  @!P1 FADD R39, R39, R37 ;  /* 0x0000002527279221 */ /* 0x000fd40000000000 */
[----:B------:R-:W0:Y:S01]  /*1070*/  @!P5 LDC.64 R42, c[0x0][0x3a8] ;  /* 0x0000ea00ff2adb82 */ /* 0x000e220000000a00 */
[----:B------:R-:W-:Y:S02]  /*1080*/  @!P5 IMAD.MOV.U32 R30, RZ, RZ, 0x65 ;  /* 0x00000065ff1ed424 */ /* 0x000fe400078e00ff */
[----:B------:R-:W-:Y:S02]  /*1090*/  @!P5 IMAD.MOV.U32 R31, RZ, RZ, 0x0 ;  /* 0x00000000ff1fd424 */ /* 0x000fe400078e00ff */
[----:B------:R-:W-:-:S05]  /*10a0*/  @!P5 IMAD.MOV.U32 R29, RZ, RZ, R27 ;  /* 0x000000ffff1dd224 */ /* 0x000fca00078e001b */
[----:B0-----:R0:W-:Y:S01]  /*10b0*/  @!P5 ST.E.128.STRONG.GPU desc[UR12][R42.64+0x200], R28 ;  /* 0x0002001c2a00d985 */ /* 0x0011e2000c10fd0c */
[----:B------:R-:W-:Y:S05]  /*10c0*/  @!P4 BRA `(.L_x_1390) ;  /* 0x0000000c0034c947 */ /* 0x000fea0003800000 */
        /* <DEDUP_REMOVED lines=19> */
[----:B------:R-:W-:-:S03]  /*1200*/  ISETP.GE.U32.AND P0, PT, R13, R28, PT ;  /* 0x0000001c0d00720c */ /* 0x000fc60003f06070 */
[----:B------:R1:W-:Y:S02]  /*1210*/  @P1 STS.64 [R21], R8 ;  /* 0x0000000815001388 */ /* 0x0003e40000000a00 */
        /* <DEDUP_REMOVED lines=8> */
[----:B------:R-:W-:Y:S05]  /*12a0*/  @P0 EXIT ;  /* 0x000000000000094d */ /* 0x000fea0003800000 */
[----:B------:R-:W-:Y:S01]  /*12b0*/  IADD3 R3, PT, PT, R18, R14, R16 ;  /* 0x0000000e12037210 */ /* 0x000fe20007ffe010 */
[----:B------:R-:W-:Y:S01]  /*12c0*/  BSSY.RECONVERGENT B0, `(.L_x_1391) ;  /* 0x0000027000007945 */ /* 0x000fe20003800200 */
[----:B-1----:R-:W-:Y:S02]  /*12d0*/  LOP3.LUT R0, RZ, R13, RZ, 0x33, !PT ;  /* 0x0000000dff007212 */ /* 0x002fe400078e33ff */
[----:B------:R-:W-:-:S04]  /*12e0*/  IADD3 R3, PT, PT, R22, R3, R20 ;  /* 0x0000000316037210 */ /* 0x000fc80007ffe014 */
[----:B------:R-:W-:-:S04]  /*12f0*/  IADD3 R3, PT, PT, R26, R3, R24 ;  /* 0x000000031a037210 */ /* 0x000fc80007ffe018 */
[----:B------:R-:W-:-:S04]  /*1300*/  IADD3 R0, PT, PT, R0, R3, R12 ;  /* 0x0000000300007210 */ /* 0x000fc80007ffe00c */
[C---:B------:R-:W-:Y:S02]  /*1310*/  LOP3.LUT R2, R0.reuse, 0x300, RZ, 0xc0, !PT ;  /* 0x0000030000027812 */ /* 0x040fe400078ec0ff */
[----:B------:R-:W-:Y:S02]  /*1320*/  ISETP.GE.U32.AND P1, PT, R0, 0x300, PT ;  /* 0x000003000000780c */ /* 0x000fe40003f26070 */
[----:B------:R-:W-:-:S13]  /*1330*/  ISETP.NE.AND P0, PT, R2, 0x300, PT ;  /* 0x000003000200780c */ /* 0x000fda0003f05270 */
[----:B------:R-:W-:Y:S05]  /*1340*/  @!P0 BRA `(.L_x_1392) ;  /* 0x0000000000788947 */ /* 0x000fea0003800000 */
[----:B------:R-:W1:Y:S01]  /*1350*/  LDC.64 R2, c[0x0][0x398] ;  /* 0x0000e600ff027b82 */ /* 0x000e620000000a00 */
[----:B------:R-:W-:Y:S02]  /*1360*/  LEA.HI R0, R0, 0x1, RZ, 0x18 ;  /* 0x0000000100007811 */ /* 0x000fe400078fc0ff */
[----:B------:R-:W-:-:S03]  /*1370*/  LEA R7, R13, UR4, 0x3 ;  /* 0x000000040d077c11 */ /* 0x000fc6000f8e18ff */
[C---:B------:R-:W-:Y:S01]  /*1380*/  IMAD.SHL.U32 R6, R0.reuse, 0x100, RZ ;  /* 0x0000010000067824 */ /* 0x040fe200078e00ff */
[----:B------:R-:W-:Y:S01]  /*1390*/  LOP3.LUT R0, R0, 0x3, RZ, 0xc0, !PT ;  /* 0x0000000300007812 */ /* 0x000fe200078ec0ff */
[----:B------:R-:W2:Y:S03]  /*13a0*/  LDC.64 R4, c[0x0][0x390] ;  /* 0x0000e400ff047b82 */ /* 0x000ea60000000a00 */
[----:B------:R-:W-:Y:S01]  /*13b0*/  LOP3.LUT R6, R6, 0x300, RZ, 0xc0, !PT ;  /* 0x0000030006067812 */ /* 0x000fe200078ec0ff */
[----:B------:R-:W-:Y:S02]  /*13c0*/  IMAD.MOV R0, RZ, RZ, -R0 ;  /* 0x000000ffff007224 */ /* 0x000fe400078e0a00 */
[----:B-1----:R-:W-:-:S04]  /*13d0*/  IMAD.WIDE.U32 R2, R13, 0x4, R2 ;  /* 0x000000040d027825 */ /* 0x002fc800078e0002 */
[----:B------:R-:W-:Y:S02]  /*13e0*/  IMAD.MOV.U32 R12, RZ, RZ, R2 ;  /* 0x000000ffff0c7224 */ /* 0x000fe400078e0002 */
[----:B------:R-:W-:Y:S02]  /*13f0*/  IMAD.MOV.U32 R15, RZ, RZ, R3 ;  /* 0x000000ffff0f7224 */ /* 0x000fe400078e0003 */
[----:B--2---:R-:W-:-:S04]  /*1400*/  IMAD.WIDE.U32 R4, R13, 0x4, R4 ;  /* 0x000000040d047825 */ /* 0x004fc800078e0004 */
[----:B------:R-:W-:Y:S02]  /*1410*/  IMAD.MOV.U32 R10, RZ, RZ, R4 ;  /* 0x000000ffff0a7224 */ /* 0x000fe400078e0004 */
[----:B------:R-:W-:Y:S02]  /*1420*/  IMAD.MOV.U32 R11, RZ, RZ, R5 ;  /* 0x000000ffff0b7224 */ /* 0x000fe400078e0005 */
[----:B------:R-:W-:-:S07]  /*1430*/  IMAD.IADD R13, R13, 0x1, R6 ;  /* 0x000000010d0d7824 */ /* 0x000fce00078e0206 */
.L_x_1393:
[----:B-1----:R1:W2:Y:S01]  /*1440*/  LDS.64 R8, [R7] ;  /* 0x0000000007087984 */ /* 0x0022a20000000a00 */
[----:B------:R-:W-:Y:S01]  /*1450*/  IMAD.MOV.U32 R2, RZ, RZ, R10 ;  /* 0x000000ffff027224 */ /* 0x000fe200078e000a */
[----:B------:R-:W-:Y:S01]  /*1460*/  IADD3 R10, P3, PT, R10, 0x400, RZ ;  /* 0x000004000a0a7810 */ /* 0x000fe20007f7e0ff */
[----:B------:R-:W-:Y:S02]  /*1470*/  IMAD.MOV.U32 R3, RZ, RZ, R11 ;  /* 0x000000ffff037224 */ /* 0x000fe400078e000b */
[----:B------:R-:W-:Y:S01]  /*1480*/  IMAD.MOV.U32 R4, RZ, RZ, R12 ;  /* 0x000000ffff047224 */ /* 0x000fe200078e000c */
[----:B------:R-:W-:Y:S01]  /*1490*/  IADD3 R12, P2, PT, R12, 0x400, RZ ;  /* 0x000004000c0c7810 */ /* 0x000fe20007f5e0ff */
[----:B------:R-:W-:Y:S01]  /*14a0*/  IMAD.MOV.U32 R5, RZ, RZ, R15 ;  /* 0x000000ffff057224 */ /* 0x000fe200078e000f */
[----:B------:R-:W-:Y:S01]  /*14b0*/  IADD3.X R11, PT, PT, RZ, R11, RZ, P3, !PT ;  /* 0x0000000bff0b7210 */ /* 0x000fe20001ffe4ff */
[----:B------:R-:W-:Y:S02]  /*14c0*/  VIADD R0, R0, 0x1 ;  /* 0x0000000100007836 */ /* 0x000fe40000000000 */
[----:B-1----:R-:W-:-:S02]  /*14d0*/  VIADD R7, R7, 0x800 ;  /* 0x0000080007077836 */ /* 0x002fc40000000000 */
[----:B------:R-:W-:Y:S01]  /*14e0*/  IMAD.X R15, RZ, RZ, R15, P2 ;  /* 0x000000ffff0f7224 */ /* 0x000fe200010e060f */
[----:B------:R-:W-:Y:S01]  /*14f0*/  ISETP.NE.AND P0, PT, R0, RZ, PT ;  /* 0x000000ff0000720c */ /* 0x000fe20003f05270 */
[----:B--2---:R1:W-:Y:S04]  /*1500*/  STG.E desc[UR12][R2.64], R8 ;  /* 0x0000000802007986 */ /* 0x0043e8000c10190c */
[----:B------:R1:W-:Y:S08]  /*1510*/  STG.E desc[UR12][R4.64], R9 ;  /* 0x0000000904007986 */ /* 0x0003f0000c10190c */
[----:B------:R-:W-:Y:S05]  /*1520*/  @P0 BRA `(.L_x_1393) ;  /* 0xfffffffc00c40947 */ /* 0x000fea000383ffff */
.L_x_1392:
[----:B------:R-:W-:Y:S05]  /*1530*/  BSYNC.RECONVERGENT B0 ;  /* 0x0000000000007941 */ /* 0x000fea0003800200 */
.L_x_1391:
[----:B------:R-:W-:Y:S05]  /*1540*/  @!P1 EXIT ;  /* 0x000000000000994d */ /* 0x000fea0003800000 */
[----:B------:R-:W2:Y:S01]  /*1550*/  LDCU.128 UR8, c[0x0][0x390] ;  /* 0x00007200ff0877ac */ /* 0x000ea20008000c00 */
[----:B------:R-:W-:Y:S01]  /*1560*/  IMAD.IADD R0, R28, 0x1, -R13 ;  /* 0x000000011c007824 */ /* 0x000fe200078e0a0d */
[----:B------:R-:W-:Y:S01]  /*1570*/  BSSY.RECONVERGENT B0, `(.L_x_1394) ;  /* 0x000004b000007945 */ /* 0x000fe20003800200 */
[----:B-1----:R-:W-:Y:S02]  /*1580*/  IMAD.MOV.U32 R4, RZ, RZ, 0x800 ;  /* 0x00000800ff047424 */ /* 0x002fe400078e00ff */
[----:B------:R-:W-:Y:S01]  /*1590*/  IMAD.MOV.U32 R5, RZ, RZ, 0x0 ;  /* 0x00000000ff057424 */ /* 0x000fe200078e00ff */
[----:B------:R-:W-:Y:S02]  /*15a0*/  ISETP.GT.AND P1, PT, R0, 0xc00, PT ;  /* 0x00000c000000780c */ /* 0x000fe40003f24270 */
[C---:B------:R-:W-:Y:S01]  /*15b0*/  LEA R0, R13.reuse, UR4, 0x3 ;  /* 0x000000040d007c11 */ /* 0x040fe2000f8e18ff */
[----:B------:R-:W-:-:S04]  /*15c0*/  IMAD.WIDE.U32 R4, R13, 0x4, R4 ;  /* 0x000000040d047825 */ /* 0x000fc800078e0004 */
[----:B------:R-:W-:Y:S01]  /*15d0*/  VIADD R0, R0, 0x1000 ;  /* 0x0000100000007836 */ /* 0x000fe20000000000 */
[C---:B--2---:R-:W-:Y:S02]  /*15e0*/  IADD3 R2, P0, PT, R4.reuse, UR8, RZ ;  /* 0x0000000804027c10 */ /* 0x044fe4000ff1e0ff */
[----:B------:R-:W-:Y:S02]  /*15f0*/  IADD3 R4, P2, PT, R4, UR10, RZ ;  /* 0x0000000a04047c10 */ /* 0x000fe4000ff5e0ff */
[C---:B------:R-:W-:Y:S02]  /*1600*/  IADD3.X R3, PT, PT, R5.reuse, UR9, RZ, P0, !PT ;  /* 0x0000000905037c10 */ /* 0x040fe400087fe4ff */
[----:B------:R-:W-:Y:S02]  /*1610*/  IADD3.X R5, PT, PT, R5, UR11, RZ, P2, !PT ;  /* 0x0000000b05057c10 */ /* 0x000fe400097fe4ff */
[----:B------:R-:W-:Y:S01]  /*1620*/  PLOP3.LUT P0, PT, PT, PT, PT, 0x80, 0x8 ;  /* 0x000000000008781c */ /* 0x000fe20003f0f070 */
[----:B------:R-:W-:-:S12]  /*1630*/  @!P1 BRA `(.L_x_1395) ;  /* 0x0000000000f89947 */ /* 0x000fd80003800000 */
[----:B------:R-:W-:Y:S01]  /*1640*/  PLOP3.LUT P0, PT, PT, PT, PT, 0x8, 0x80 ;  /* 0x000000000080781c */ /* 0x000fe20003f0e170 */
[----:B------:R-:W-:-:S12]  /*1650*/  VIADD R12, R28, 0xfffff400 ;  /* 0xfffff4001c0c7836 */ /* 0x000fd80000000000 */
.L_x_1396:
[----:B------:R-:W1:Y:S01]  /*1660*/  LDS.64 R6, [R0+-0x1000] ;  /* 0xfff0000000067984 */ /* 0x000e620000000a00 */
[----:B------:R-:W-:-:S03]  /*1670*/  VIADD R13, R13, 0x1000 ;  /* 0x000010000d0d7836 */ /* 0x000fc60000000000 */
[----:B------:R-:W2:Y:S02]  /*1680*/  LDS.64 R8, [R0+-0x800] ;  /* 0xfff8000000087984 */ /* 0x000ea40000000a00 */
[----:B------:R-:W-:Y:S02]  /*1690*/  ISETP.GE.AND P1, PT, R13, R12, PT ;  /* 0x0000000c0d00720c */ /* 0x000fe40003f26270 */
[----:B------:R-:W3:Y:S04]  /*16a0*/  LDS.64 R10, [R0] ;  /* 0x00000000000a7984 */ /* 0x000ee80000000a00 */
[----:B------:R-:W4:Y:S04]  /*16b0*/  LDS.64 R14, [R0+0x800] ;  /* 0x00080000000e7984 */ /* 0x000f280000000a00 */
[----:B------:R-:W5:Y:S04]  /*16c0*/  LDS.64 R16, [R0+0x1000] ;  /* 0x0010000000107984 */ /* 0x000f680000000a00 */
[----:B------:R-:W5:Y:S04]  /*16d0*/  LDS.64 R18, [R0+0x1800] ;  /* 0x0018000000127984 */ /* 0x000f680000000a00 */
[----:B------:R-:W5:Y:S04]  /*16e0*/  LDS.64 R20, [R0+0x2000] ;  /* 0x0020000000147984 */ /* 0x000f680000000a00 */
[----:B------:R-:W5:Y:S04]  /*16f0*/  LDS.64 R22, [R0+0x2800] ;  /* 0x0028000000167984 */ /* 0x000f680000000a00 */
[----:B------:R-:W5:Y:S04]  /*1700*/  LDS.64 R24, [R0+0x3000] ;  /* 0x0030000000187984 */ /* 0x000f680000000a00 */
[----:B------:R-:W5:Y:S04]  /*1710*/  LDS.64 R26, [R0+0x3800] ;  /* 0x00380000001a7984 */ /* 0x000f680000000a00 */
[----:B0-----:R-:W0:Y:S04]  /*1720*/  LDS.64 R30, [R0+0x4000] ;  /* 0x00400000001e7984 */ /* 0x001e280000000a00 */
[----:B------:R-:W0:Y:S04]  /*1730*/  LDS.64 R32, [R0+0x4800] ;  /* 0x0048000000207984 */ /* 0x000e280000000a00 */
[----:B------:R-:W0:Y:S04]  /*1740*/  LDS.64 R34, [R0+0x5000] ;  /* 0x0050000000227984 */ /* 0x000e280000000a00 */
[----:B------:R-:W0:Y:S04]  /*1750*/  LDS.64 R36, [R0+0x5800] ;  /* 0x0058000000247984 */ /* 0x000e280000000a00 */
[----:B------:R-:W0:Y:S04]  /*1760*/  LDS.64 R38, [R0+0x6000] ;  /* 0x0060000000267984 */ /* 0x000e280000000a00 */
[----:B------:R2:W0:Y:S04]  /*1770*/  LDS.64 R40, [R0+0x6800] ;  /* 0x0068000000287984 */ /* 0x0004280000000a00 */
[----:B-1----:R1:W-:Y:S04]  /*1780*/  STG.E desc[UR12][R2.64+-0x800], R6 ;  /* 0xfff8000602007986 */ /* 0x0023e8000c10190c */
[----:B------:R4:W-:Y:S01]  /*1790*/  STG.E desc[UR12][R4.64+-0x800], R7 ;  /* 0xfff8000704007986 */ /* 0x0009e2000c10190c */
[----:B--2---:R-:W-:-:S03]  /*17a0*/  VIADD R0, R0, 0x8000 ;  /* 0x0000800000007836 */ /* 0x004fc60000000000 */
[----:B------:R2:W-:Y:S04]  /*17b0*/  STG.E desc[UR12][R2.64+-0x400], R8 ;  /* 0xfffc000802007986 */ /* 0x0005e8000c10190c */
[----:B------:R5:W-:Y:S01]  /*17c0*/  STG.E desc[UR12][R4.64+-0x400], R9 ;  /* 0xfffc000904007986 */ /* 0x000be2000c10190c */
[----:B-1----:R-:W-:-:S03]  /*17d0*/  IADD3 R6, P3, PT, R4, 0x4000, RZ ;  /* 0x0000400004067810 */ /* 0x002fc60007f7e0ff */
[----:B---3--:R-:W-:Y:S02]  /*17e0*/  STG.E desc[UR12][R2.64], R10 ;  /* 0x0000000a02007986 */ /* 0x008fe4000c10190c */
[----:B----4-:R-:W-:Y:S02]  /*17f0*/  IMAD.X R7, RZ, RZ, R5, P3 ;  /* 0x000000ffff077224 */ /* 0x010fe400018e0605 */
[----:B------:R-:W-:Y:S01]  /*1800*/  STG.E desc[UR12][R4.64], R11 ;  /* 0x0000000b04007986 */ /* 0x000fe2000c10190c */
[----:B--2---:R-:W-:-:S03]  /*1810*/  IADD3 R8, P2, PT, R2, 0x4000, RZ ;  /* 0x0000400002087810 */ /* 0x004fc60007f5e0ff */
[----:B------:R-:W-:Y:S02]  /*1820*/  STG.E desc[UR12][R2.64+0x400], R14 ;  /* 0x0004000e02007986 */ /* 0x000fe4000c10190c */
[----:B-----5:R-:W-:Y:S02]  /*1830*/  IMAD.X R9, RZ, RZ, R3, P2 ;  /* 0x000000ffff097224 */ /* 0x020fe400010e0603 */
        /* <DEDUP_REMOVED lines=13> */
[----:B0-----:R-:W-:Y:S04]  /*1910*/  STG.E desc[UR12][R2.64+0x2000], R30 ;  /* 0x0020001e02007986 */ /* 0x001fe8000c10190c */
        /* <DEDUP_REMOVED lines=9> */
[----:B------:R0:W-:Y:S04]  /*19b0*/  STG.E desc[UR12][R2.64+0x3400], R40 ;  /* 0x0034002802007986 */ /* 0x0001e8000c10190c */
[----:B------:R1:W-:Y:S01]  /*19c0*/  STG.E desc[UR12][R4.64+0x3400], R41 ;  /* 0x0034002904007986 */ /* 0x0003e2000c10190c */
[----:B0-----:R-:W-:-:S02]  /*19d0*/  IMAD.MOV.U32 R2, RZ, RZ, R8 ;  /* 0x000000ffff027224 */ /* 0x001fc400078e0008 */
[----:B------:R-:W-:Y:S02]  /*19e0*/  IMAD.MOV.U32 R3, RZ, RZ, R9 ;  /* 0x000000ffff037224 */ /* 0x000fe400078e0009 */
[----:B-1----:R-:W-:Y:S02]  /*19f0*/  IMAD.MOV.U32 R4, RZ, RZ, R6 ;  /* 0x000000ffff047224 */ /* 0x002fe400078e0006 */
[----:B------:R-:W-:Y:S01]  /*1a00*/  IMAD.MOV.U32 R5, RZ, RZ, R7 ;  /* 0x000000ffff057224 */ /* 0x000fe200078e0007 */
[----:B------:R-:W-:Y:S06]  /*1a10*/  @!P1 BRA `(.L_x_1396) ;  /* 0xfffffffc00109947 */ /* 0x000fec000383ffff */
.L_x_1395:
[----:B------:R-:W-:Y:S05]  /*1a20*/  BSYNC.RECONVERGENT B0 ;  /* 0x0000000000007941 */ /* 0x000fea0003800200 */
.L_x_1394:
[----:B------:R-:W-:Y:S01]  /*1a30*/  IMAD.IADD R6, R28, 0x1, -R13 ;  /* 0x000000011c067824 */ /* 0x000fe200078e0a0d */
[----:B------:R-:W-:Y:S04]  /*1a40*/  BSSY.RECONVERGENT B0, `(.L_x_1397) ;  /* 0x0000026000007945 */ /* 0x000fe80003800200 */
[----:B------:R-:W-:-:S13]  /*1a50*/  ISETP.GT.AND P1, PT, R6, 0x400, PT ;  /* 0x000004000600780c */ /* 0x000fda0003f24270 */
[----:B------:R-:W-:Y:S05]  /*1a60*/  @!P1 BRA `(.L_x_1398) ;  /* 0x00000000008c9947 */ /* 0x000fea0003800000 */
[----:B------:R-:W1:Y:S01]  /*1a70*/  LDS.64 R6, [R0+-0x1000] ;  /* 0xfff0000000067984 */ /* 0x000e620000000a00 */
[----:B------:R-:W-:Y:S01]  /*1a80*/  PLOP3.LUT P0, PT, PT, PT, PT, 0x8, 0x80 ;  /* 0x000000000080781c */ /* 0x000fe20003f0e170 */
[----:B------:R-:W-:Y:S02]  /*1a90*/  VIADD R13, R13, 0x800 ;  /* 0x000008000d0d7836 */ /* 0x000fe40000000000 */
[----:B------:R-:W2:Y:S04]  /*1aa0*/  LDS.64 R8, [R0+-0x800] ;  /* 0xfff8000000087984 */ /* 0x000ea80000000a00 */
[----:B------:R-:W3:Y:S04]  /*1ab0*/  LDS.64 R10, [R0] ;  /* 0x00000000000a7984 */ /* 0x000ee80000000a00 */
[----:B------:R-:W4:Y:S04]  /*1ac0*/  LDS.64 R14, [R0+0x800] ;  /* 0x00080000000e7984 */ /* 0x000f280000000a00 */
[----:B------:R-:W5:Y:S04]  /*1ad0*/  LDS.64 R16, [R0+0x1000] ;  /* 0x0010000000107984 */ /* 0x000f680000000a00 */
[----:B------:R-:W0:Y:S04]  /*1ae0*/  LDS.64 R18, [R0+0x1800] ;  /* 0x0018000000127984 */ /* 0x000e280000000a00 */
[----:B------:R-:W0:Y:S04]  /*1af0*/  LDS.64 R20, [R0+0x2000] ;  /* 0x0020000000147984 */ /* 0x000e280000000a00 */
[----:B------:R1:W0:Y:S02]  /*1b00*/  LDS.64 R22, [R0+0x2800] ;  /* 0x0028000000167984 */ /* 0x0002240000000a00 */
[----:B-1----:R-:W-:-:S02]  /*1b10*/  VIADD R0, R0, 0x4000 ;  /* 0x0000400000007836 */ /* 0x002fc40000000000 */
[----:B------:R1:W-:Y:S04]  /*1b20*/  STG.E desc[UR12][R2.64+-0x800], R6 ;  /* 0xfff8000602007986 */ /* 0x0003e8000c10190c */
[----:B------:R4:W-:Y:S04]  /*1b30*/  STG.E desc[UR12][R4.64+-0x800], R7 ;  /* 0xfff8000704007986 */ /* 0x0009e8000c10190c */
[----:B--2---:R2:W-:Y:S04]  /*1b40*/  STG.E desc[UR12][R2.64+-0x400], R8 ;  /* 0xfffc000802007986 */ /* 0x0045e8000c10190c */
[----:B------:R5:W-:Y:S01]  /*1b50*/  STG.E desc[UR12][R4.64+-0x400], R9 ;  /* 0xfffc000904007986 */ /* 0x000be2000c10190c */
[----:B-1----:R-:W-:-:S03]  /*1b60*/  IADD3 R6, P2, PT, R4, 0x2000, RZ ;  /* 0x0000200004067810 */ /* 0x002fc60007f5e0ff */
[----:B---3--:R-:W-:Y:S01]  /*1b70*/  STG.E desc[UR12][R2.64], R10 ;  /* 0x0000000a02007986 */ /* 0x008fe2000c10190c */
[----:B----4-:R-:W-:-:S03]  /*1b80*/  IADD3.X R7, PT, PT, RZ, R5, RZ, P2, !PT ;  /* 0x00000005ff077210 */ /* 0x010fc600017fe4ff */
[----:B------:R-:W-:Y:S01]  /*1b90*/  STG.E desc[UR12][R4.64], R11 ;  /* 0x0000000b04007986 */ /* 0x000fe2000c10190c */
[----:B--2---:R-:W-:-:S03]  /*1ba0*/  IADD3 R8, P1, PT, R2, 0x2000, RZ ;  /* 0x0000200002087810 */ /* 0x004fc60007f3e0ff */
[----:B------:R-:W-:Y:S02]  /*1bb0*/  STG.E desc[UR12][R2.64+0x400], R14 ;  /* 0x0004000e02007986 */ /* 0x000fe4000c10190c */
[----:B-----5:R-:W-:Y:S02]  /*1bc0*/  IMAD.X R9, RZ, RZ, R3, P1 ;  /* 0x000000ffff097224 */ /* 0x020fe400008e0603 */
[----:B------:R-:W-:Y:S04]  /*1bd0*/  STG.E desc[UR12][R4.64+0x400], R15 ;  /* 0x0004000f04007986 */ /* 0x000fe8000c10190c */
[----:B------:R-:W-:Y:S04]  /*1be0*/  STG.E desc[UR12][R2.64+0x800], R16 ;  /* 0x0008001002007986 */ /* 0x000fe8000c10190c */
[----:B------:R-:W-:Y:S04]  /*1bf0*/  STG.E desc[UR12][R4.64+0x800], R17 ;  /* 0x0008001104007986 */ /* 0x000fe8000c10190c */
[----:B0-----:R-:W-:Y:S04]  /*1c00*/  STG.E desc[UR12][R2.64+0xc00], R18 ;  /* 0x000c001202007986 */ /* 0x001fe8000c10190c */
        /* <DEDUP_REMOVED lines=8> */
[----:B------:R-:W-:-:S07]  /*1c90*/  IMAD.MOV.U32 R5, RZ, RZ, R7 ;  /* 0x000000ffff057224 */ /* 0x000fce00078e0007 */
.L_x_1398:
[----:B------:R-:W-:Y:S05]  /*1ca0*/  BSYNC.RECONVERGENT B0 ;  /* 0x0000000000007941 */ /* 0x000fea0003800200 */
.L_x_1397:
[----:B------:R-:W-:-:S13]  /*1cb0*/  ISETP.LT.OR P0, PT, R13, R28, P0 ;  /* 0x0000001c0d00720c */ /* 0x000fda0000701670 */
[----:B------:R-:W-:Y:S05]  /*1cc0*/  @!P0 EXIT ;  /* 0x000000000000894d */ /* 0x000fea0003800000 */
[----:B------:R-:W1:Y:S04]  /*1cd0*/  LDS.64 R6, [R0+-0x1000] ;  /* 0xfff0000000067984 */ /* 0x000e680000000a00 */
[----:B------:R-:W2:Y:S04]  /*1ce0*/  LDS.64 R8, [R0+-0x800] ;  /* 0xfff8000000087984 */ /* 0x000ea80000000a00 */
[----:B------:R-:W3:Y:S04]  /*1cf0*/  LDS.64 R10, [R0] ;  /* 0x00000000000a7984 */ /* 0x000ee80000000a00 */
[----:B------:R-:W4:Y:S04]  /*1d00*/  LDS.64 R12, [R0+0x800] ;  /* 0x00080000000c7984 */ /* 0x000f280000000a00 */
[----:B-1----:R-:W-:Y:S04]  /*1d10*/  STG.E desc[UR12][R2.64+-0x800], R6 ;  /* 0xfff8000602007986 */ /* 0x002fe8000c10190c */
[----:B------:R-:W-:Y:S04]  /*1d20*/  STG.E desc[UR12][R4.64+-0x800], R7 ;  /* 0xfff8000704007986 */ /* 0x000fe8000c10190c */
[----:B--2---:R-:W-:Y:S04]  /*1d30*/  STG.E desc[UR12][R2.64+-0x400], R8 ;  /* 0xfffc000802007986 */ /* 0x004fe8000c10190c */
[----:B------:R-:W-:Y:S04]  /*1d40*/  STG.E desc[UR12][R4.64+-0x400], R9 ;  /* 0xfffc000904007986 */ /* 0x000fe8000c10190c */
[----:B---3--:R-:W-:Y:S04]  /*1d50*/  STG.E desc[UR12][R2.64], R10 ;  /* 0x0000000a02007986 */ /* 0x008fe8000c10190c */
[----:B------:R-:W-:Y:S04]  /*1d60*/  STG.E desc[UR12][R4.64], R11 ;  /* 0x0000000b04007986 */ /* 0x000fe8000c10190c */
[----:B----4-:R-:W-:Y:S04]  /*1d70*/  STG.E desc[UR12][R2.64+0x400], R12 ;  /* 0x0004000c02007986 */ /* 0x010fe8000c10190c */
[----:B------:R-:W-:Y:S01]  /*1d80*/  STG.E desc[UR12][R4.64+0x400], R13 ;  /* 0x0004000d04007986 */ /* 0x000fe2000c10190c */
[----:B------:R-:W-:Y:S05]  /*1d90*/  EXIT ;  /* 0x000000000000794d */ /* 0x000fea0003800000 */
.L_x_1390:
[----:B------:R-:W1:Y:S01]  /*1da0*/  LDC.64 R46, c[0x0][0x390] ;  /* 0x0000e400ff2e7b82 */ /* 0x000e620000000a00 */
[----:B------:R-:W-:Y:S02]  /*1db0*/  ISETP.NE.AND P0, PT, R4, R6, PT ;  /* 0x000000060400720c */ /* 0x000fe40003f05270 */
[----:B------:R-:W-:Y:S02]  /*1dc0*/  ISETP.NE.AND P1, PT, R6, R8, PT ;  /* 0x000000080600720c */ /* 0x000fe40003f25270 */
[----:B------:R-:W-:Y:S02]  /*1dd0*/  ISETP.NE.AND P2, PT, R32, R34, PT ;  /* 0x000000222000720c */ /* 0x000fe40003f45270 */
[----:B------:R-:W-:Y:S01]  /*1de0*/  ISETP.NE.AND P3, PT, R34, R36, PT ;  /* 0x000000242200720c */ /* 0x000fe20003f65270 */
[----:B0-----:R-:W0:Y:S01]  /*1df0*/  LDC.64 R42, c[0x0][0x398] ;  /* 0x0000e600ff2a7b82 */ /* 0x001e220000000a00 */
[----:B------:R-:W-:Y:S02]  /*1e00*/  ISETP.NE.AND P4, PT, R36, R38, PT ;  /* 0x000000262400720c */ /* 0x000fe40003f85270 */
[----:B------:R-:W-:-:S05]  /*1e10*/  ISETP.NE.AND P5, PT, R38, R3, PT ;  /* 0x000000032600720c */ /* 0x000fca0003fa5270 */
[----:B------:R-:W2:Y:S08]  /*1e20*/  LDC.64 R30, c[0x0][0x390] ;  /* 0x0000e400ff1e7b82 */ /* 0x000eb00000000a00 */
[----:B------:R-:W3:Y:S01]  /*1e30*/  LDC.64 R26, c[0x0][0x390] ;  /* 0x0000e400ff1a7b82 */ /* 0x000ee20000000a00 */
[----:B-1----:R-:W-:-:S05]  /*1e40*/  @P6 IMAD.WIDE R46, R17, 0x4, R46 ;  /* 0x00000004112e6825 */ /* 0x002fca00078e022e */
[----:B------:R-:W-:Y:S02]  /*1e50*/  @P6 STG.E desc[UR12][R46.64], R40 ;  /* 0x000000282e006986 */ /* 0x000fe4000c10190c */
[----:B------:R-:W1:Y:S01]  /*1e60*/  LDC.64 R28, c[0x0][0x398] ;  /* 0x0000e600ff1c7b82 */ /* 0x000e620000000a00 */
[----:B0-----:R-:W-:-:S05]  /*1e70*/  @P6 IMAD.WIDE R42, R17, 0x4, R42 ;  /* 0x00000004112a6825 */ /* 0x001fca00078e022a */
[----:B------:R-:W-:Y:S02]  /*1e80*/  @P6 STG.E desc[UR12][R42.64], R41 ;  /* 0x000000292a006986 */ /* 0x000fe4000c10190c */
[----:B------:R-:W0:Y:S01]  /*1e90*/  LDC.64 R12, c[0x0][0x398] ;  /* 0x0000e600ff0c7b82 */ /* 0x000e220000000a00 */
[----:B--2---:R-:W-:-:S05]  /*1ea0*/  @P0 IMAD.WIDE R30, R44, 0x4, R30 ;  /* 0x000000042c1e0825 */ /* 0x004fca00078e021e */
[----:B------:R2:W-:Y:S01]  /*1eb0*/  @P0 STG.E desc[UR12][R30.64], R4 ;  /* 0x000000041e000986 */ /* 0x0005e2000c10190c */
[C---:B---3--:R-:W-:Y:S01]  /*1ec0*/  @P1 IMAD.WIDE R26, R25.reuse, 0x4, R26 ;  /* 0x00000004191a1825 */ /* 0x048fe200078e021a */
[----:B------:R-:W3:Y:S03]  /*1ed0*/  LDC.64 R16, c[0x0][0x390] ;  /* 0x0000e400ff107b82 */ /* 0x000ee60000000a00 */
[----:B-1----:R-:W-:-:S05]  /*1ee0*/  @P1 IMAD.WIDE R52, R25, 0x4, R28 ;  /* 0x0000000419341825 */ /* 0x002fca00078e021c */
[----:B------:R-:W1:Y:S01]  /*1ef0*/  LDC.64 R48, c[0x0][0x390] ;  /* 0x0000e400ff307b82 */ /* 0x000e620000000a00 */
[----:B0-----:R-:W-:-:S07]  /*1f00*/  @P0 IMAD.WIDE R12, R44, 0x4, R12 ;  /* 0x000000042c0c0825 */ /* 0x001fce00078e020c */
[----:B------:R-:W0:Y:S01]  /*1f10*/  LDC.64 R24, c[0x0][0x398] ;  /* 0x0000e600ff187b82 */ /* 0x000e220000000a00 */
[----:B------:R4:W-:Y:S01]  /*1f20*/  @P0 STG.E desc[UR12][R12.64], R5 ;  /* 0x000000050c000986 */ /* 0x0009e2000c10190c */
[----:B------:R-:W-:-:S06]  /*1f30*/  ISETP.NE.AND P0, PT, R8, R10, PT ;  /* 0x0000000a0800720c */ /* 0x000fcc0003f05270 */
[----:B------:R-:W5:Y:S01]  /*1f40*/  LDC.64 R44, c[0x0][0x398] ;  /* 0x0000e600ff2c7b82 */ /* 0x000f620000000a00 */
[----:B------:R4:W-:Y:S04]  /*1f50*/  @P1 STG.E desc[UR12][R26.64], R6 ;  /* 0x000000061a001986 */ /* 0x0009e8000c10190c */
[----:B------:R4:W-:Y:S01]  /*1f60*/  @P1 STG.E desc[UR12][R52.64], R7 ;  /* 0x0000000734001986 */ /* 0x0009e2000c10190c */
[----:B------:R-:W-:Y:S02]  /*1f70*/  ISETP.NE.AND P1, PT, R10, R32, PT ;  /* 0x000000200a00720c */ /* 0x000fe40003f25270 */
[----:B------:R-:W4:Y:S01]  /*1f80*/  LDC.64 R28, c[0x0][0x390] ;  /* 0x0000e400ff1c7b82 */ /* 0x000f220000000a00 */
[----:B---3--:R-:W-:-:S05]  /*1f90*/  @P0 IMAD.WIDE R16, R21, 0x4, R16 ;  /* 0x0000000415100825 */ /* 0x008fca00078e0210 */
[----:B------:R3:W-:Y:S02]  /*1fa0*/  @P0 STG.E desc[UR12][R16.64], R8 ;  /* 0x0000000810000986 */ /* 0x0007e4000c10190c */
[----:B------:R-:W3:Y:S01]  /*1fb0*/  LDC.64 R50, c[0x0][0x398] ;  /* 0x0000e600ff327b82 */ /* 0x000ee20000000a00 */
[----:B0-----:R-:W-:-:S04]  /*1fc0*/  @P0 IMAD.WIDE R24, R21, 0x4, R24 ;  /* 0x0000000415180825 */ /* 0x001fc800078e0218 */
[C---:B-1----:R-:W-:Y:S01]  /*1fd0*/  @P1 IMAD.WIDE R48, R19.reuse, 0x4, R48 ;  /* 0x0000000413301825 */ /* 0x042fe200078e0230 */
[----:B------:R0:W-:Y:S02]  /*1fe0*/  @P0 STG.E desc[UR12][R24.64], R9 ;  /* 0x0000000918000986 */ /* 0x0001e4000c10190c */
[----:B--2---:R-:W1:Y:S01]  /*1ff0*/  LDC.64 R30, c[0x0][0x390] ;  /* 0x0000e400ff1e7b82 */ /* 0x004e620000000a00 */
[----:B-----5:R-:W-:Y:S01]  /*2000*/  @P1 IMAD.WIDE R44, R19, 0x4, R44 ;  /* 0x00000004132c1825 */ /* 0x020fe200078e022c */
[----:B------:R0:W-:Y:S04]  /*2010*/  @P1 STG.E desc[UR12][R48.64], R10 ;  /* 0x0000000a30001986 */ /* 0x0001e8000c10190c */
[----:B------:R0:W-:Y:S02]  /*2020*/  @P1 STG.E desc[UR12][R44.64], R11 ;  /* 0x0000000b2c001986 */ /* 0x0001e4000c10190c */
[----:B------:R-:W2:Y:S01]  /*2030*/  LDC.64 R40, c[0x0][0x398] ;  /* 0x0000e600ff287b82 */ /* 0x000ea20000000a00 */
[----:B----4-:R-:W-:-:S05]  /*2040*/  @P2 IMAD.WIDE R28, R15, 0x4, R28 ;  /* 0x000000040f1c2825 */ /* 0x010fca00078e021c */
[----:B------:R0:W-:Y:S02]  /*2050*/  @P2 STG.E desc[UR12][R28.64], R32 ;  /* 0x000000201c002986 */ /* 0x0001e4000c10190c */
[----:B------:R-:W4:Y:S01]  /*2060*/  LDC.64 R42, c[0x0][0x390] ;  /* 0x0000e400ff2a7b82 */ /* 0x000f220000000a00 */
[----:B---3--:R-:W-:-:S05]  /*2070*/  @P2 IMAD.WIDE R50, R15, 0x4, R50 ;  /* 0x000000040f322825 */ /* 0x008fca00078e0232 */
[----:B------:R0:W-:Y:S02]  /*2080*/  @P2 STG.E desc[UR12][R50.64], R33 ;  /* 0x0000002132002986 */ /* 0x0001e4000c10190c */
[----:B------:R-:W3:Y:S01]  /*2090*/  LDC.64 R46, c[0x0][0x398] ;  /* 0x0000e600ff2e7b82 */ /* 0x000ee20000000a00 */
[----:B-1----:R-:W-:-:S05]  /*20a0*/  @P3 IMAD.WIDE R30, R23, 0x4, R30 ;  /* 0x00000004171e3825 */ /* 0x002fca00078e021e */
[----:B------:R0:W-:Y:S01]  /*20b0*/  @P3 STG.E desc[UR12][R30.64], R34 ;  /* 0x000000221e003986 */ /* 0x0001e2000c10190c */
[----:B--2---:R-:W-:-:S05]  /*20c0*/  @P3 IMAD.WIDE R40, R23, 0x4, R40 ;  /* 0x0000000417283825 */ /* 0x004fca00078e0228 */
[----:B------:R0:W-:Y:S01]  /*20d0*/  @P3 STG.E desc[UR12][R40.64], R35 ;  /* 0x0000002328003986 */ /* 0x0001e2000c10190c */
[----:B----4-:R-:W-:-:S05]  /*20e0*/  @P4 IMAD.WIDE R42, R0, 0x4, R42 ;  /* 0x00000004002a4825 */ /* 0x010fca00078e022a */
[----:B------:R0:W-:Y:S01]  /*20f0*/  @P4 STG.E desc[UR12][R42.64], R36 ;  /* 0x000000242a004986 */ /* 0x0001e2000c10190c */
[----:B---3--:R-:W-:-:S05]  /*2100*/  @P4 IMAD.WIDE R46, R0, 0x4, R46 ;  /* 0x00000004002e4825 */ /* 0x008fca00078e022e */
[----:B------:R0:W-:Y:S01]  /*2110*/  @P4 STG.E desc[UR12][R46.64], R37 ;  /* 0x000000252e004986 */ /* 0x0001e2000c10190c */
[----:B------:R-:W-:Y:S05]  /*2120*/  @!P5 EXIT ;  /* 0x000000000000d94d */ /* 0x000fea0003800000 */
[----:B------:R-:W1:Y:S08]  /*2130*/  LDC.64 R4, c[0x0][0x390] ;  /* 0x0000e400ff047b82 */ /* 0x000e700000000a00 */
[----:B------:R-:W2:Y:S01]  /*2140*/  LDC.64 R6, c[0x0][0x398] ;  /* 0x0000e600ff067b82 */ /* 0x000ea20000000a00 */
[----:B-1----:R-:W-:-:S05]  /*2150*/  IMAD.WIDE R4, R2, 0x4, R4 ;  /* 0x0000000402047825 */ /* 0x002fca00078e0204 */
[----:B------:R-:W-:Y:S01]  /*2160*/  STG.E desc[UR12][R4.64], R38 ;  /* 0x0000002604007986 */ /* 0x000fe2000c10190c */
[----:B--2---:R-:W-:-:S05]  /*2170*/  IMAD.WIDE R2, R2, 0x4, R6 ;  /* 0x0000000402027825 */ /* 0x004fca00078e0206 */
[----:B------:R-:W-:Y:S01]  /*2180*/  STG.E desc[UR12][R2.64], R39 ;  /* 0x0000002702007986 */ /* 0x000fe2000c10190c */
[----:B------:R-:W-:Y:S05]  /*2190*/  EXIT ;  /* 0x000000000000794d */ /* 0x000fea0003800000 */
.L_x_1389:
[----:B------:R-:W0:Y:S01]  /*21a0*/  S2R R36, SR_TID.X ;  /* 0x0000000000247919 */ /* 0x000e220000002100 */
[----:B------:R-:W1:Y:S08]  /*21b0*/  LDC.64 R2, c[0x0][0x380] ;  /* 0x0000e000ff027b82 */ /* 0x000e700000000a00 */
[----:B------:R-:W2:Y:S01]  /*21c0*/  LDC.64 R8, c[0x0][0x388] ;  /* 0x0000e200ff087b82 */ /* 0x000ea20000000a00 */
[----:B0-----:R-:W-:-:S02]  /*21d0*/  LOP3.LUT R5, R36, 0x1f, RZ, 0xc0, !PT ;  /* 0x0000001f24057812 */ /* 0x001fc400078ec0ff */
[----:B------:R-:W-:-:S03]  /*21e0*/  LOP3.LUT R4, R36, 0x3e0, RZ, 0xc0, !PT ;  /* 0x000003e024047812 */ /* 0x000fc600078ec0ff */
[----:B------:R-:W-:-:S04]  /*21f0*/  IMAD.IADD R5, R6, 0x1, R5 ;  /* 0x0000000106057824 */ /* 0x000fc800078e0205 */
[----:B------:R-:W-:-:S04]  /*2200*/  IMAD R7, R4, 0x9, R5 ;  /* 0x0000000904077824 */ /* 0x000fc800078e0205 */
[----:B-1----:R-:W-:-:S05]  /*2210*/  IMAD.WIDE.U32 R4, R7, 0x4, R2 ;  /* 0x0000000407047825 */ /* 0x002fca00078e0002 */
[----:B------:R-:W3:Y:S04]  /*2220*/  LDG.E.CONSTANT R10, desc[UR12][R4.64] ;  /* 0x0000000c040a7981 */ /* 0x000ee8000c1e9900 */
[----:B------:R-:W4:Y:S04]  /*2230*/  LDG.E.CONSTANT R11, desc[UR12][R4.64+0x80] ;  /* 0x0000800c040b7981 */ /* 0x000f28000c1e9900 */
[----:B------:R-:W5:Y:S04]  /*2240*/  LDG.E.CONSTANT R12, desc[UR12][R4.64+0x100] ;  /* 0x0001000c040c7981 */ /* 0x000f68000c1e9900 */
[----:B------:R-:W5:Y:S04]  /*2250*/  LDG.E.CONSTANT R13, desc[UR12][R4.64+0x180] ;  /* 0x0001800c040d7981 */ /* 0x000f68000c1e9900 */
[----:B------:R-:W5:Y:S04]  /*2260*/  LDG.E.CONSTANT R14, desc[UR12][R4.64+0x200] ;  /* 0x0002000c040e7981 */ /* 0x000f68000c1e9900 */
[----:B------:R-:W5:Y:S04]  /*2270*/  LDG.E.CONSTANT R15, desc[UR12][R4.64+0x280] ;  /* 0x0002800c040f7981 */ /* 0x000f68000c1e9900 */
[----:B------:R-:W5:Y:S04]  /*2280*/  LDG.E.CONSTANT R16, desc[UR12][R4.64+0x300] ;  /* 0x0003000c04107981 */ /* 0x000f68000c1e9900 */
[----:B------:R-:W5:Y:S04]  /*2290*/  LDG.E.CONSTANT R17, desc[UR12][R4.64+0x380] ;  /* 0x0003800c04117981 */ /* 0x000f68000c1e9900 */
[----:B------:R0:W5:Y:S01]  /*22a0*/  LDG.E.CONSTANT R18, desc[UR12][R4.64+0x400] ;  /* 0x0004000c04127981 */ /* 0x000162000c1e9900 */
[----:B--2---:R-:W-:-:S05]  /*22b0*/  IMAD.WIDE.U32 R8, R7, 0x4, R8 ;  /* 0x0000000407087825 */ /* 0x004fca00078e0008 */
[----:B------:R-:W2:Y:S04]  /*22c0*/  LDG.E.CONSTANT R20, desc[UR12][R8.64] ;  /* 0x0000000c08147981 */ /* 0x000ea8000c1e9900 */
[----:B------:R-:W2:Y:S04]  /*22d0*/  LDG.E.CONSTANT R22, desc[UR12][R8.64+0x80] ;  /* 0x0000800c08167981 */ /* 0x000ea8000c1e9900 */
[----:B------:R-:W2:Y:S04]  /*22e0*/  LDG.E.CONSTANT R24, desc[UR12][R8.64+0x100] ;  /* 0x0001000c08187981 */ /* 0x000ea8000c1e9900 */
[----:B------:R-:W2:Y:S04]  /*22f0*/  LDG.E.CONSTANT R26, desc[UR12][R8.64+0x180] ;  /* 0x0001800c081a7981 */ /* 0x000ea8000c1e9900 */
[----:B------:R-:W2:Y:S04]  /*2300*/  LDG.E.CONSTANT R28, desc[UR12][R8.64+0x200] ;  /* 0x0002000c081c7981 */ /* 0x000ea8000c1e9900 */
[----:B------:R-:W2:Y:S04]  /*2310*/  LDG.E.CONSTANT R30, desc[UR12][R8.64+0x280] ;  /* 0x0002800c081e7981 */ /* 0x000ea8000c1e9900 */
[----:B------:R-:W2:Y:S04]  /*2320*/  LDG.E.CONSTANT R40, desc[UR12][R8.64+0x300] ;  /* 0x0003000c08287981 */ /* 0x000ea8000c1e9900 */
[----:B------:R-:W2:Y:S04]  /*2330*/  LDG.E.CONSTANT R44, desc[UR12][R8.64+0x380] ;  /* 0x0003800c082c7981 */ /* 0x000ea8000c1e9900 */
[----:B------:R-:W2:Y:S01]  /*2340*/  LDG.E.CONSTANT R46, desc[UR12][R8.64+0x400] ;  /* 0x0004000c082e7981 */ /* 0x000ea2000c1e9900 */
[----:B------:R-:W-:Y:S01]  /*2350*/  ISETP.NE.AND P0, PT, R36, RZ, PT ;  /* 0x000000ff2400720c */ /* 0x000fe20003f05270 */
[----:B------:R-:W-:-:S12]  /*2360*/  IMAD.MOV.U32 R34, RZ, RZ, RZ ;  /* 0x000000ffff227224 */ /* 0x000fd800078e00ff */
[----:B------:R-:W-:-:S05]  /*2370*/  @!P0 IMAD.WIDE.U32 R2, R6, 0x4, R2 ;  /* 0x0000000406028825 */ /* 0x000fca00078e0002 */
[----:B------:R1:W2:Y:S01]  /*2380*/  @!P0 LDG.E.CONSTANT R34, desc[UR12][R2.64+-0x4] ;  /* 0xfffffc0c02228981 */ /* 0x0002a2000c1e9900 */
[----:B------:R-:W0:Y:S01]  /*2390*/  S2UR UR5, SR_CgaCtaId ;  /* 0x00000000000579c3 */ /* 0x000e220000008800 */
[----:B------:R-:W-:Y:S01]  /*23a0*/  SHF.R.U32.HI R43, RZ, 0x5, R36 ;  /* 0x00000005ff2b7819 */ /* 0x000fe20000011624 */
[----:B------:R-:W-:Y:S01]  /*23b0*/  UMOV UR4, 0x400 ;  /* 0x0000040000047882 */ /* 0x000fe20000000000 */
[----:B------:R-:W1:Y:S01]  /*23c0*/  S2R R38, SR_LANEID ;  /* 0x0000000000267919 */ /* 0x000e620000000000 */
[----:B------:R-:W-:Y:S02]  /*23d0*/  ISETP.NE.AND P0, PT, R36, RZ, PT ;  /* 0x000000ff2400720c */ /* 0x000fe40003f05270 */
[C---:B------:R-:W-:Y:S02]  /*23e0*/  ISETP.NE.AND P6, PT, R43.reuse, 0x2, PT ;  /* 0x000000022b00780c */ /* 0x040fe40003fc5270 */
[C---:B------:R-:W-:Y:S01]  /*23f0*/  ISETP.NE.AND P4, PT, R43.reuse, 0x4, PT ;  /* 0x000000042b00780c */ /* 0x040fe20003f85270 */
[----:B0-----:R-:W-:Y:S01]  /*2400*/  ULEA UR4, UR5, UR4, 0x18 ;  /* 0x0000000405047291 */ /* 0x001fe2000f8ec0ff */
[----:B-1----:R-:W-:-:S05]  /*2410*/  IMAD R4, R43, 0x120, R38 ;  /* 0x000001202b047824 */ /* 0x002fca00078e0226 */
[----:B------:R-:W-:-:S05]  /*2420*/  LEA R19, R4, UR4, 0x2 ;  /* 0x0000000404137c11 */ /* 0x000fca000f8e10ff */
[----:B------:R-:W-:Y:S01]  /*2430*/  IMAD R21, R38, 0x20, R19 ;  /* 0x0000002026157824 */ /* 0x000fe200078e0213 */
[----:B---3--:R-:W-:Y:S04]  /*2440*/  STS [R19], R10 ;  /* 0x0000000a13007388 */ /* 0x008fe80000000800 */
[----:B----4-:R-:W-:Y:S04]  /*2450*/  STS [R19+0x80], R11 ;  /* 0x0000800b13007388 */ /* 0x010fe80000000800 */
[----:B-----5:R-:W-:Y:S04]  /*2460*/  STS [R19+0x100], R12 ;  /* 0x0001000c13007388 */ /* 0x020fe80000000800 */
[----:B------:R-:W-:Y:S04]  /*2470*/  STS [R19+0x180], R13 ;  /* 0x0001800d13007388 */ /* 0x000fe80000000800 */
        /* <DEDUP_REMOVED lines=10> */
[----:B------:R-:W-:Y:S04]  /*2520*/  LDS R8, [R21+0xc] ;  /* 0x00000c0015087984 */ /* 0x000fe80000000800 */
[----:B------:R-:W-:Y:S04]  /*2530*/  LDS R10, [R21+0x10] ;  /* 0x00001000150a7984 */ /* 0x000fe80000000800 */
[----:B------:R-:W-:Y:S04]  /*2540*/  LDS R12, [R21+0x14] ;  /* 0x00001400150c7984 */ /* 0x000fe80000000800 */
[----:B------:R-:W-:Y:S04]  /*2550*/  LDS R14, [R21+0x18] ;  /* 0x00001800150e7984 */ /* 0x000fe80000000800 */
[----:B------:R-:W-:Y:S01]  /*2560*/  LDS R32, [R21+0x1c] ;  /* 0x00001c0015207984 */ /* 0x000fe20000000800 */
[----:B------:R-:W-:Y:S01]  /*2570*/  BAR.SYNC.DEFER_BLOCKING 0x0 ;  /* 0x0000000000007b1d */ /* 0x000fe20000010000 */
[----:B0-----:R-:W-:-:S02]  /*2580*/  ISETP.NE.AND P1, PT, R2, R4, PT ;  /* 0x000000040200720c */ /* 0x001fc40003f25270 */
[----:B-1----:R-:W-:-:S03]  /*2590*/  ISETP.NE.AND P2, PT, R4, R6, PT ;  /* 0x000000060400720c */ /* 0x002fc60003f45270 */
[----:B--2---:R0:W-:Y:S04]  /*25a0*/  STS [R19], R20 ;  /* 0x0000001413007388 */ /* 0x0041e80000000800 */
[----:B------:R-:W-:Y:S04]  /*25b0*/  STS [R19+0x80], R22 ;  /* 0x0000801613007388 */ /* 0x000fe80000000800 */
[----:B------:R-:W-:Y:S01]  /*25c0*/  STS [R19+0x100], R24 ;  /* 0x0001001813007388 */ /* 0x000fe20000000800 */
[----:B0-----:R-:W-:-:S03]  /*25d0*/  LEA R20, R36, UR4, 0x2 ;  /* 0x0000000424147c11 */ /* 0x001fc6000f8e10ff */
        /* <DEDUP_REMOVED lines=22> */
[----:B------:R-:W-:Y:S01]  /*2740*/  BAR.SYNC.DEFER_BLOCKING 0x0 ;  /* 0x0000000000007b1d */ /* 0x000fe20000010000 */
[----:B------:R-:W-:-:S03]  /*2750*/  IMAD.MOV.U32 R16, RZ, RZ, 0x2 ;  /* 0x00000002ff107424 */ /* 0x000fc600078e00ff */
[----:B--2---:R-:W-:Y:S02]  /*2760*/  FADD R18, R9, R18 ;  /* 0x0000001209127221 */ /* 0x004fe40000000000 */
[----:B------:R-:W0:Y:S02]  /*2770*/  @P0 LDS R34, [R20+0x478] ;  /* 0x0004780014220984 */ /* 0x000e240000000800 */
[----:B0-----:R-:W-:-:S04]  /*2780*/  ISETP.NE.AND P0, PT, R34, R2, PT ;  /* 0x000000022200720c */ /* 0x001fc80003f05270 */
[----:B------:R-:W-:-:S09]  /*2790*/  SEL R17, RZ, 0x1, !P0 ;  /* 0x00000001ff117807 */ /* 0x000fd20004000000 */
[----:B------:R-:W-:Y:S01]  /*27a0*/  @!P0 IMAD.MOV R16, RZ, RZ, 0x1 ;  /* 0x00000001ff108424 */ /* 0x000fe200078e02ff */
[----:B------:R-:W-:Y:S01]  /*27b0*/  ISETP.NE.AND P0, PT, R6, R8, PT ;  /* 0x000000080600720c */ /* 0x000fe20003f05270 */
[----:B------:R-:W-:Y:S01]  /*27c0*/  @!P1 IMAD.MOV R16, RZ, RZ, R17 ;  /* 0x000000ffff109224 */ /* 0x000fe200078e0211 */
[----:B------:R-:W-:Y:S02]  /*27d0*/  ISETP.NE.AND P1, PT, R8, R10, PT ;  /* 0x0000000a0800720c */ /* 0x000fe40003f25270 */
[----:B------:R-:W-:Y:S01]  /*27e0*/  FSEL R18, R9, R18, P0 ;  /* 0x0000001209127208 */ /* 0x000fe20000000000 */
[----:B------:R-:W-:Y:S02]  /*27f0*/  VIADD R17, R16, 0x1 ;  /* 0x0000000110117836 */ /* 0x000fe40000000000 */
[----:B------:R-:W-:Y:S01]  /*2800*/  @!P2 IMAD.MOV R17, RZ, RZ, R16 ;  /* 0x000000ffff11a224 */ /* 0x000fe200078e0210 */
[----:B------:R-:W-:Y:S01]  /*2810*/  ISETP.NE.AND P2, PT, R32, R37, PT ;  /* 0x000000252000720c */ /* 0x000fe20003f45270 */
[----:B------:R-:W-:-:S03]  /*2820*/  FADD R18, R11, R18 ;  /* 0x000000120b127221 */ /* 0x000fc60000000000 */
[----:B------:R-:W-:Y:S01]  /*2830*/  IADD3 R16, PT, PT, R17, 0x1, RZ ;  /* 0x0000000111107810 */ /* 0x000fe20007ffe0ff */
[----:B------:R-:W-:Y:S01]  /*2840*/  @!P0 IMAD.MOV R16, RZ, RZ, R17 ;  /* 0x000000ffff108224 */ /* 0x000fe200078e0211 */
[----:B------:R-:W-:Y:S02]  /*2850*/  FSEL R18, R11, R18, P1 ;  /* 0x000000120b127208 */ /* 0x000fe40000800000 */
[----:B------:R-:W-:Y:S01]  /*2860*/  ISETP.NE.AND P0, PT, R10, R12, PT ;  /* 0x0000000c0a00720c */ /* 0x000fe20003f05270 */
[----:B------:R-:W-:Y:S02]  /*2870*/  VIADD R17, R16, 0x1 ;  /* 0x0000000110117836 */ /* 0x000fe40000000000 */
[----:B------:R-:W-:Y:S01]  /*2880*/  FADD R18, R13, R18 ;  /* 0x000000120d127221 */ /* 0x000fe20000000000 */
[----:B------:R-:W-:Y:S01]  /*2890*/  @!P1 IMAD.MOV R17, RZ, RZ, R16 ;  /* 0x000000ffff119224 */ /* 0x000fe200078e0210 */
[----:B------:R-:W-:-:S03]  /*28a0*/  ISETP.NE.AND P1, PT, R12, R14, PT ;  /* 0x0000000e0c00720c */ /* 0x000fc60003f25270 */
[----:B------:R-:W-:Y:S01]  /*28b0*/  FSEL R18, R13, R18, P0 ;  /* 0x000000120d127208 */ /* 0x000fe20000000000 */
[----:B------:R-:W-:-:S04]  /*28c0*/  VIADD R16, R17, 0x1 ;  /* 0x0000000111107836 */ /* 0x000fc80000000000 */
[----:B------:R-:W-:Y:S01]  /*28d0*/  FADD R18, R15, R18 ;  /* 0x000000120f127221 */ /* 0x000fe20000000000 */
[----:B------:R-:W-:Y:S01]  /*28e0*/  @!P0 IMAD.MOV R16, RZ, RZ, R17 ;  /* 0x000000ffff108224 */ /* 0x000fe200078e0211 */
[----:B------:R-:W-:-:S03]  /*28f0*/  ISETP.NE.AND P0, PT, R14, R32, PT ;  /* 0x000000200e00720c */ /* 0x000fc60003f05270 */
[----:B------:R-:W-:Y:S01]  /*2900*/  FSEL R18, R15, R18, P1 ;  /* 0x000000120f127208 */ /* 0x000fe20000800000 */
[----:B------:R-:W-:Y:S02]  /*2910*/  VIADD R19, R16, 0x1 ;  /* 0x0000000110137836 */ /* 0x000fe40000000000 */
[----:B------:R-:W-:Y:S01]  /*2920*/  @!P1 IMAD.MOV R19, RZ, RZ, R16 ;  /* 0x000000ffff139224 */ /* 0x000fe200078e0210 */
[----:B------:R-:W-:Y:S01]  /*2930*/  ISETP.GE.AND P1, PT, R38, 0x1, PT ;  /* 0x000000012600780c */ /* 0x000fe20003f26270 */
[----:B------:R-:W-:-:S05]  /*2940*/  FADD R18, R33, R18 ;  /* 0x0000001221127221 */ /* 0x000fca0000000000 */
[----:B------:R-:W-:Y:S01]  /*2950*/  FSEL R17, R33, R18, P0 ;  /* 0x0000001221117208 */ /* 0x000fe20000000000 */
[----:B------:R-:W-:Y:S02]  /*2960*/  VIADD R18, R19, 0x1 ;  /* 0x0000000113127836 */ /* 0x000fe40000000000 */
[----:B------:R-:W-:Y:S02]  /*2970*/  @!P0 IMAD.MOV R18, RZ, RZ, R19 ;  /* 0x000000ffff128224 */ /* 0x000fe400078e0213 */
[----:B------:R-:W-:Y:S02]  /*2980*/  @!P2 FADD R42, R42, R17 ;  /* 0x000000112a2aa221 */ /* 0x000fe40000000000 */
[----:B------:R-:W-:Y:S02]  /*2990*/  VIADD R16, R18, 0x1 ;  /* 0x0000000112107836 */ /* 0x000fe40000000000 */
[----:B------:R-:W-:Y:S01]  /*29a0*/  @!P2 IMAD.MOV R16, RZ, RZ, R18 ;  /* 0x000000ffff10a224 */ /* 0x000fe200078e0212 */
[----:B------:R-:W0:Y:S01]  /*29b0*/  SHFL.UP PT, R19, R42, 0x1, RZ ;  /* 0x042000002a137989 */ /* 0x000e2200000e00ff */
[----:B------:R-:W-:-:S03]  /*29c0*/  ISETP.NE.AND P2, PT, R38, 0x1f, PT ;  /* 0x0000001f2600780c */ /* 0x000fc60003f45270 */
[----:B------:R-:W1:Y:S01]  /*29d0*/  SHFL.UP PT, R17, R16, 0x1, RZ ;  /* 0x0420000010117989 */ /* 0x000e6200000e00ff */
[----:B------:R-:W-:-:S09]  /*29e0*/  ISETP.NE.AND P0, PT, R16, RZ, PT ;  /* 0x000000ff1000720c */ /* 0x000fd20003f05270 */
[----:B------:R-:W-:Y:S01]  /*29f0*/  @!P2 LEA R44, R43, UR4, 0x3 ;  /* 0x000000042b2cac11 */ /* 0x000fe2000f8e18ff */
[----:B0-----:R-:W-:Y:S01]  /*2a00*/  FADD R19, R42, R19 ;  /* 0x000000132a137221 */ /* 0x001fe20000000000 */
[----:B-1----:R-:W-:-:S04]  /*2a10*/  SEL R17, R17, RZ, P1 ;  /* 0x000000ff11117207 */ /* 0x002fc80000800000 */
[----:B------:R-:W-:Y:S02]  /*2a20*/  @P1 FSEL R42, R19, R42, !P0 ;  /* 0x0000002a132a1208 */ /* 0x000fe40004000000 */
[----:B------:R-:W-:Y:S01]  /*2a30*/  ISETP.GE.AND P1, PT, R38, 0x2, PT ;  /* 0x000000022600780c */ /* 0x000fe20003f26270 */
[----:B------:R-:W-:Y:S02]  /*2a40*/  IMAD.IADD R17, R17, 0x1, R16 ;  /* 0x0000000111117824 */ /* 0x000fe400078e0210 */
[----:B------:R-:W0:Y:S03]  /*2a50*/  SHFL.UP PT, R19, R42, 0x2, RZ ;  /* 0x044000002a137989 */ /* 0x000e2600000e00ff */
[----:B------:R-:W-:Y:S01]  /*2a60*/  ISETP.NE.AND P0, PT, R17, RZ, PT ;  /* 0x000000ff1100720c */ /* 0x000fe20003f05270 */
[----:B------:R-:W1:Y:S01]  /*2a70*/  SHFL.UP PT, R18, R17, 0x2, RZ ;  /* 0x0440000011127989 */ /* 0x000e6200000e00ff */
        /* <DEDUP_REMOVED lines=19> */
[----:B------:R-:W-:Y:S02]  /*2bb0*/  IADD3 R16, PT, PT, R17, R16, RZ ;  /* 0x0000001011107210 */ /* 0x000fe40007ffe0ff */
[----:B------:R-:W-:Y:S01]  /*2bc0*/  ISETP.GE.AND P1, PT, R38, 0x10, PT ;  /* 0x000000102600780c */ /* 0x000fe20003f26270 */
[----:B------:R-:W0:Y:S01]  /*2bd0*/  SHFL.UP PT, R19, R42, 0x10, RZ ;  /* 0x060000002a137989 */ /* 0x000e2200000e00ff */
[----:B------:R-:W-:-:S03]  /*2be0*/  ISETP.NE.AND P0, PT, R16, RZ, PT ;  /* 0x000000ff1000720c */ /* 0x000fc60003f05270 */
[----:B------:R-:W1:Y:S01]  /*2bf0*/  SHFL.UP PT, R18, R16, 0x10, RZ ;  /* 0x0600000010127989 */ /* 0x000e6200000e00ff */
[----:B0-----:R-:W-:Y:S01]  /*2c00*/  FADD R19, R42, R19 ;  /* 0x000000132a137221 */ /* 0x001fe20000000000 */
[----:B-1----:R-:W-:-:S04]  /*2c10*/  SEL R17, R18, RZ, P1 ;  /* 0x000000ff12117207 */ /* 0x002fc80000800000 */
[----:B------:R-:W-:Y:S02]  /*2c20*/  FSEL R41, R19, R42, !P0 ;  /* 0x0000002a13297208 */ /* 0x000fe40004000000 */
[----:B------:R-:W-:Y:S01]  /*2c30*/  ISETP.NE.AND P0, PT, R43, 0x3, PT ;  /* 0x000000032b00780c */ /* 0x000fe20003f05270 */
[----:B------:R-:W-:Y:S01]  /*2c40*/  IMAD.IADD R40, R16, 0x1, R17 ;  /* 0x0000000110287824 */ /* 0x000fe200078e0211 */
[----:B------:R-:W-:-:S04]  /*2c50*/  FSEL R35, R42, R41, !P1 ;  /* 0x000000292a237208 */ /* 0x000fc80004800000 */
[----:B------:R-:W-:Y:S01]  /*2c60*/  @!P2 STS.64 [R44], R40 ;  /* 0x000000282c00a388 */ /* 0x000fe20000000a00 */
[----:B------:R-:W-:Y:S06]  /*2c70*/  BAR.SYNC.DEFER_BLOCKING 0x0 ;  /* 0x0000000000007b1d */ /* 0x000fec0000010000 */
[----:B------:R-:W-:Y:S04]  /*2c80*/  SHFL.UP PT, R35, R35, 0x1, RZ ;  /* 0x0420000023237989 */ /* 0x000fe800000e00ff */
[----:B------:R-:W0:Y:S04]  /*2c90*/  LDS.128 R16, [UR4] ;  /* 0x00000004ff107984 */ /* 0x000e280008000c00 */
[----:B------:R-:W1:Y:S04]  /*2ca0*/  LDS.128 R20, [UR4+0x10] ;  /* 0x00001004ff147984 */ /* 0x000e680008000c00 */
[----:B------:R-:W2:Y:S04]  /*2cb0*/  LDS.128 R24, [UR4+0x20] ;  /* 0x00002004ff187984 */ /* 0x000ea80008000c00 */
[----:B------:R-:W3:Y:S01]  /*2cc0*/  LDS.128 R28, [UR4+0x30] ;  /* 0x00003004ff1c7984 */ /* 0x000ee20008000c00 */
[----:B0-----:R-:W-:Y:S01]  /*2cd0*/  IMAD.IADD R39, R16, 0x1, R18 ;  /* 0x0000000110277824 */ /* 0x001fe200078e0212 */
[----:B------:R-:W-:-:S03]  /*2ce0*/  ISETP.NE.AND P1, PT, R18, RZ, PT ;  /* 0x000000ff1200720c */ /* 0x000fc60003f25270 */
[C---:B-1----:R-:W-:Y:S01]  /*2cf0*/  IMAD.IADD R41, R39.reuse, 0x1, R20 ;  /* 0x0000000127297824 */ /* 0x042fe200078e0214 */
[----:B------:R-:W-:Y:S02]  /*2d00*/  SEL R16, R39, R16, !P6 ;  /* 0x0000001027107207 */ /* 0x000fe40007000000 */
[----:B------:R-:W-:Y:S01]  /*2d10*/  ISETP.NE.AND P5, PT, R20, RZ, PT ;  /* 0x000000ff1400720c */ /* 0x000fe20003fa5270 */
[----:B------:R-:W0:Y:S01]  /*2d20*/  SHFL.UP PT, R39, R40, 0x1, RZ ;  /* 0x0420000028277989 */ /* 0x000e2200000e00ff */
[----:B------:R-:W-:Y:S02]  /*2d30*/  ISETP.NE.AND P2, PT, R22, RZ, PT ;  /* 0x000000ff1600720c */ /* 0x000fe40003f45270 */
[----:B--2---:R-:W-:Y:S02]  /*2d40*/  ISETP.NE.AND P3, PT, R24, RZ, PT ;  /* 0x000000ff1800720c */ /* 0x004fe40003f65270 */
[----:B------:R-:W-:Y:S01]  /*2d50*/  SEL R18, R41, R16, !P0 ;  /* 0x0000001029127207 */ /* 0x000fe20004000000 */
[----:B------:R-:W-:Y:S01]  /*2d60*/  @!P1 FADD R19, R17, R19 ;  /* 0x0000001311139221 */ /* 0x000fe20000000000 */
[----:B------:R-:W-:Y:S01]  /*2d70*/  ISETP.GE.U32.AND P1, PT, R36, 0x20, PT ;  /* 0x000000202400780c */ /* 0x000fe20003f26070 */
[----:B------:R-:W-:-:S03]  /*2d80*/  IMAD.IADD R41, R22, 0x1, R41 ;  /* 0x0000000116297824 */ /* 0x000fc600078e0229 */
[C---:B------:R-:W-:Y:S01]  /*2d90*/  FSEL R16, R19.reuse, R17, !P6 ;  /* 0x0000001113107208 */ /* 0x040fe20007000000 */
[----:B------:R-:W-:Y:S01]  /*2da0*/  @!P5 FADD R21, R19, R21 ;  /* 0x000000151315d221 */ /* 0x000fe20000000000 */
[----:B------:R-:W-:Y:S02]  /*2db0*/  ISETP.NE.AND P5, PT, R26, RZ, PT ;  /* 0x000000ff1a00720c */ /* 0x000fe40003fa5270 */
[----:B------:R-:W-:Y:S01]  /*2dc0*/  SEL R18, R41, R18, !P4 ;  /* 0x0000001229127207 */ /* 0x000fe20006000000 */
[----:B------:R-:W-:Y:S01]  /*2dd0*/  @!P2 FADD R23, R23, R21 ;  /* 0x000000151717a221 */ /* 0x000fe20000000000 */
[----:B------:R-:W-:Y:S01]  /*2de0*/  FSEL R16, R21, R16, !P0 ;  /* 0x0000001015107208 */ /* 0x000fe20004000000 */
[----:B------:R-:W-:Y:S01]  /*2df0*/  IMAD.IADD R41, R41, 0x1, R24 ;  /* 0x0000000129297824 */ /* 0x000fe200078e0218 */
[----:B---3--:R-:W-:Y:S01]  /*2e00*/  ISETP.NE.AND P2, PT, R28, RZ, PT ;  /* 0x000000ff1c00720c */ /* 0x008fe20003f45270 */
[----:B------:R-:W-:Y:S01]  /*2e10*/  @!P3 FADD R25, R23, R25 ;  /* 0x000000191719b221 */ /* 0x000fe20000000000 */
[----:B------:R-:W-:-:S02]  /*2e20*/  ISETP.NE.AND P0, PT, R43, 0x5, PT ;  /* 0x000000052b00780c */ /* 0x000fc40003f05270 */
[----:B------:R-:W-:Y:S02]  /*2e30*/  FSEL R16, R23, R16, !P4 ;  /* 0x0000001017107208 */ /* 0x000fe40006000000 */
[----:B0-----:R-:W-:Y:S01]  /*2e40*/  @P1 ISETP.NE.AND P3, PT, R39, RZ, PT ;  /* 0x000000ff2700120c */ /* 0x001fe20003f65270 */
[----:B------:R-:W-:Y:S01]  /*2e50*/  @!P5 FADD R27, R27, R25 ;  /* 0x000000191b1bd221 */ /* 0x000fe20000000000 */
[----:B------:R-:W-:Y:S01]  /*2e60*/  SEL R18, R41, R18, !P0 ;  /* 0x0000001229127207 */ /* 0x000fe20004000000 */
[----:B------:R-:W-:Y:S01]  /*2e70*/  IMAD.IADD R41, R26, 0x1, R41 ;  /* 0x000000011a297824 */ /* 0x000fe200078e0229 */
[----:B------:R-:W-:Y:S02]  /*2e80*/  FSEL R16, R25, R16, !P0 ;  /* 0x0000001019107208 */ /* 0x000fe40004000000 */
[----:B------:R-:W-:Y:S01]  /*2e90*/  PLOP3.LUT P0, PT, PT, PT, PT, 0x80, 0x8 ;  /* 0x000000000008781c */ /* 0x000fe20003f0f070 */
[----:B------:R-:W-:Y:S01]  /*2ea0*/  @!P2 FADD R29, R27, R29 ;  /* 0x0000001d1b1da221 */ /* 0x000fe20000000000 */
[----:B------:R-:W-:-:S02]  /*2eb0*/  ISETP.NE.AND P4, PT, R43, 0x6, PT ;  /* 0x000000062b00780c */ /* 0x000fc40003f85270 */
[----:B------:R-:W-:Y:S02]  /*2ec0*/  @P1 PLOP3.LUT P0, PT, P3, PT, PT, 0x80, 0x8 ;  /* 0x000000000008181c */ /* 0x000fe40001f0f070 */
[----:B------:R-:W-:Y:S02]  /*2ed0*/  ISETP.NE.AND P3, PT, R43, 0x7, PT ;  /* 0x000000072b00780c */ /* 0x000fe40003f65270 */
[----:B------:R-:W-:Y:S02]  /*2ee0*/  FSEL R16, R27, R16, !P4 ;  /* 0x000000101b107208 */ /* 0x000fe40006000000 */
[----:B------:R-:W-:Y:S02]  /*2ef0*/  ISETP.NE.AND P2, PT, R30, RZ, PT ;  /* 0x000000ff1e00720c */ /* 0x000fe40003f45270 */
[C---:B------:R-:W-:Y:S01]  /*2f00*/  SEL R18, R41.reuse, R18, !P4 ;  /* 0x0000001229127207 */ /* 0x040fe20006000000 */
[----:B------:R-:W-:Y:S01]  /*2f10*/  IMAD.IADD R41, R41, 0x1, R28 ;  /* 0x0000000129297824 */ /* 0x000fe200078e021c */
[----:B------:R-:W-:-:S02]  /*2f20*/  FSEL R16, R29, R16, !P3 ;  /* 0x000000101d107208 */ /* 0x000fc40005800000 */
[----:B------:R-:W-:Y:S01]  /*2f30*/  @P1 ISETP.NE.AND P4, PT, R38, RZ, PT ;  /* 0x000000ff2600120c */ /* 0x000fe20003f85270 */
[----:B------:R-:W-:Y:S01]  /*2f40*/  IMAD.IADD R30, R30, 0x1, R41 ;  /* 0x000000011e1e7824 */ /* 0x000fe200078e0229 */
[----:B------:R-:W-:Y:S01]  /*2f50*/  SEL R18, R41, R18, !P3 ;  /* 0x0000001229127207 */ /* 0x000fe20005800000 */
[----:B------:R-:W-:Y:S01]  /*2f60*/  @!P0 FADD R35, R35, R16 ;  /* 0x0000001023238221 */ /* 0x000fe20000000000 */
[----:B------:R-:W-:-:S03]  /*2f70*/  @P1 SEL R17, R39, RZ, P4 ;  /* 0x000000ff27111207 */ /* 0x000fc60002000000 */
[----:B------:R-:W-:Y:S01]  /*2f80*/  @!P2 FADD R31, R31, R29 ;  /* 0x0000001d1f1fa221 */ /* 0x000fe20000000000 */
[----:B------:R-:W-:Y:S01]  /*2f90*/  @P1 FSEL R35, R16, R35, !P4 ;  /* 0x0000002310231208 */ /* 0x000fe20006000000 */
[----:B------:R-:W-:Y:S01]  /*2fa0*/  @P1 IMAD.IADD R39, R18, 0x1, R17 ;  /* 0x0000000112271824 */ /* 0x000fe200078e0211 */
[----:B------:R-:W-:Y:S06]  /*2fb0*/  @P1 BRA `(.L_x_1399) ;  /* 0x0000000c00001947 */ /* 0x000fec0003800000 */
[----:B------:R-:W0:Y:S01]  /*2fc0*/  LDC.64 R24, c[0x0][0x3a8] ;  /* 0x0000ea00ff187b82 */ /* 0x000e220000000a00 */
[----:B------:R-:W-:Y:S01]  /*2fd0*/  ISETP.NE.AND P2, PT, R36, RZ, PT ;  /* 0x000000ff2400720c */ /* 0x000fe20003f45270 */
[----:B------:R-:W1:-:S12]  /*2fe0*/  LDCU UR5, c[0x0][0x370] ;  /* 0x00006e00ff0577ac */ /* 0x000e580008000800 */
[----:B------:R-:W-:Y:S01]  /*2ff0*/  @!P2 IMAD.MOV.U32 R18, RZ, RZ, 0x64 ;  /* 0x00000064ff12a424 */ /* 0x000fe200078e00ff */
[----:B------:R2:W-:Y:S01]  /*3000*/  @!P2 STS [UR4+0x74], R30 ;  /* 0x0000741eff00a988 */ /* 0x0005e20008000804 */
[----:B------:R-:W-:Y:S02]  /*3010*/  @!P2 IMAD.MOV.U32 R19, RZ, RZ, 0x0 ;  /* 0x00000000ff13a424 */ /* 0x000fe400078e00ff */
[----:B------:R-:W-:Y:S01]  /*3020*/  @!P2 IMAD.MOV.U32 R16, RZ, RZ, R30 ;  /* 0x000000ffff10a224 */ /* 0x000fe200078e001e */
[----:B------:R2:W-:Y:S01]  /*3030*/  @!P2 STS [UR4+0x78], R31 ;  /* 0x0000781fff00a988 */ /* 0x0005e20008000804 */
[----:B------:R-:W-:Y:S01]  /*3040*/  @!P2 IMAD.MOV.U32 R17, RZ, RZ, R31 ;  /* 0x000000ffff11a224 */ /* 0x000fe200078e001f */
[----:B-1----:R-:W-:Y:S01]  /*3050*/  UISETP.GT.U32.AND UP0, UPT, UR5, 0x1f3, UPT ;  /* 0x000001f30500788c */ /* 0x002fe2000bf04070 */
[----:B0-----:R-:W-:-:S05]  /*3060*/  IMAD.WIDE.U32 R24, R0, 0x10, R24 ;  /* 0x0000001000187825 */ /* 0x001fca00078e0018 */
[----:B------:R2:W-:Y:S03]  /*3070*/  @!P2 ST.E.128.STRONG.GPU desc[UR12][R24.64+0x200], R16 ;  /* 0x000200101800a985 */ /* 0x0005e6000c10fd0c */
[----:B------:R-:W-:Y:S05]  /*3080*/  BRA.U UP0, `(.L_x_1400) ;  /* 0x0000000100087547 */ /* 0x000fea000b800000 */
[----:B------:R0:W-:Y:S06]  /*3090*/  MEMBAR.SC.CTA ;  /* 0x0000000000007992 */ /* 0x0001ec0000000000 */
[----:B0-----:R-:W-:Y:S05]  /*30a0*/  BRA `(.L_x_1401) ;  /* 0x0000000000087947 */ /* 0x001fea0003800000 */
.L_x_1400:
[----:B------:R-:W-:Y:S05]  /*30b0*/  NANOSLEEP 0x1c2 ;  /* 0x000001c20000795d */ /* 0x000fea0003800000 */
[----:B------:R-:W-:Y:S01]  /*30c0*/  NOP ;  /* 0x0000000000007918 */ /* 0x000fe20000000000 */
.L_x_1401:
[----:B--2---:R-:W-:-:S03]  /*30d0*/  IMAD.WIDE.U32 R16, R36, 0x10, RZ ;  /* 0x0000001024107825 */ /* 0x004fc600078e00ff */
[----:B------:R-:W-:Y:S02]  /*30e0*/  LOP3.LUT R23, R16, 0xfffffff0, RZ, 0x3c, !PT ;  /* 0xfffffff010177812 */ /* 0x000fe400078e3cff */
[----:B------:R-:W-:Y:S02]  /*30f0*/  LOP3.LUT R17, RZ, R17, RZ, 0x33, !PT ;  /* 0x00000011ff117212 */ /* 0x000fe400078e33ff */
[----:B------:R-:W-:-:S05]  /*3100*/  IADD3 R22, P0, PT, R24, R23, RZ ;  /* 0x0000001718167210 */ /* 0x000fca0007f1e0ff */
[----:B------:R-:W-:-:S08]  /*3110*/  IMAD.X R23, R25, 0x1, R17, P0 ;  /* 0x0000000119177824 */ /* 0x000fd000000e0611 */
.L_x_1403:
[----:B------:R-:W2:Y:S01]  /*3120*/  LD.E.128.STRONG.GPU R16, desc[UR12][R22.64+0x200] ;  /* 0x0002000c16107980 */ /* 0x000ea2000c10fd00 */
[----:B------:R-:W-:Y:S05]  /*3130*/  YIELD ;  /* 0x0000000000007946 */ /* 0x000fea0003800000 */
[----:B------:R-:W-:Y:S01]  /*3140*/  UMOV UR5, 0xffffffff ;  /* 0xffffffff00057882 */ /* 0x000fe20000000000 */
[----:B--2---:R-:W-:-:S04]  /*3150*/  ISETP.NE.U32.AND P0, PT, R18, 0x63, PT ;  /* 0x000000631200780c */ /* 0x004fc80003f05070 */
[----:B------:R-:W-:Y:S01]  /*3160*/  ISETP.NE.AND.EX P0, PT, R19, RZ, PT, P0 ;  /* 0x000000ff1300720c */ /* 0x000fe20003f05300 */
[----:B------:R-:W-:-:S12]  /*3170*/  BRA.DIV UR5, `(.L_x_1402) ;  /* 0x0000007605f47947 */ /* 0x000fd8000b800000 */
[----:B------:R-:W-:-:S13]  /*3180*/  VOTE.ANY P0, !P0 ;  /* 0x0000000000ff7806 */ /* 0x000fda0004000100 */
.L_x_1459:
[----:B------:R-:W-:Y:S05]  /*3190*/  @P0 BRA `(.L_x_1403) ;  /* 0xfffffffc00e00947 */ /* 0x000fea000383ffff */
[----:B------:R-:W-:Y:S01]  /*31a0*/  UMOV UR5, 0xffffffff ;  /* 0xffffffff00057882 */ /* 0x000fe20000000000 */
[----:B------:R-:W-:-:S04]  /*31b0*/  ISETP.NE.U32.AND P0, PT, R18, 0x65, PT ;  /* 0x000000651200780c */ /* 0x000fc80003f05070 */
[----:B------:R-:W-:Y:S01]  /*31c0*/  ISETP.NE.AND.EX P0, PT, R19, RZ, PT, P0 ;  /* 0x000000ff1300720c */ /* 0x000fe20003f05300 */
[----:B------:R-:W-:-:S12]  /*31d0*/  BRA.DIV UR5, `(.L_x_1404) ;  /* 0x0000007605fc7947 */ /* 0x000fd8000b800000 */
[----:B------:R-:W0:Y:S01]  /*31e0*/  S2R R26, SR_GEMASK ;  /* 0x00000000001a7919 */ /* 0x000e220000003c00 */
[----:B------:R-:W-:Y:S01]  /*31f0*/  VOTE.ANY R20, PT, !P0 ;  /* 0x0000000000147806 */ /* 0x000fe200040e0100 */
[----:B------:R-:W1:Y:S01]  /*3200*/  LDC.64 R40, c[0x0][0x3a8] ;  /* 0x0000ea00ff287b82 */ /* 0x000e620000000a00 */
[----:B------:R-:W-:Y:S02]  /*3210*/  ISETP.NE.AND P1, PT, R16, RZ, PT ;  /* 0x000000ff1000720c */ /* 0x000fe40003f25270 */
[----:B-1----:R-:W-:-:S05]  /*3220*/  IADD3 R40, P5, PT, R40, 0x200, RZ ;  /* 0x0000020028287810 */ /* 0x002fca0007fbe0ff */
[----:B------:R-:W-:Y:S01]  /*3230*/  IMAD.X R41, RZ, RZ, R41, P5 ;  /* 0x000000ffff297224 */ /* 0x000fe200028e0629 */
[----:B0-----:R-:W-:-:S04]  /*3240*/  LOP3.LUT R20, R20, 0x80000000, R26, 0xec, !PT ;  /* 0x8000000014147812 */ /* 0x001fc800078eec1a */
[----:B------:R-:W-:-:S04]  /*3250*/  IADD3 R21, PT, PT, R20, -0x1, RZ ;  /* 0xffffffff14157810 */ /* 0x000fc80007ffe0ff */
[----:B------:R-:W-:-:S04]  /*3260*/  LOP3.LUT R21, R20, R21, RZ, 0xc, !PT ;  /* 0x0000001514157212 */ /* 0x000fc800078e0cff */
[----:B------:R0:W1:Y:S02]  /*3270*/  POPC R22, R21 ;  /* 0x0000001500167309 */ /* 0x0000640000000000 */
[C---:B0-----:R-:W-:Y:S01]  /*3280*/  VIADD R21, R38.reuse, 0x4 ;  /* 0x0000000426157836 */ /* 0x041fe20000000000 */
[----:B-1----:R-:W0:Y:S01]  /*3290*/  SHFL.DOWN PT, R23, R17, 0x1, R22 ;  /* 0x0820000011177989 */ /* 0x002e2200000e0016 */
[----:B------:R-:W-:-:S03]  /*32a0*/  ISETP.GE.AND P0, PT, R38, R22, PT ;  /* 0x000000162600720c */ /* 0x000fc60003f06270 */
[----:B------:R-:W1:Y:S01]  /*32b0*/  SHFL.DOWN PT, R27, R16, 0x1, R22 ;  /* 0x08200000101b7989 */ /* 0x000e6200000e0016 */
[----:B0-----:R-:W-:Y:S01]  /*32c0*/  FADD R23, R17, R23 ;  /* 0x0000001711177221 */ /* 0x001fe20000000000 */
[----:B-1----:R-:W-:-:S04]  /*32d0*/  SEL R29, R27, RZ, !P0 ;  /* 0x000000ff1b1d7207 */ /* 0x002fc80004000000 */
[----:B------:R-:W-:Y:S01]  /*32e0*/  FSEL R23, R23, R17, !P1 ;  /* 0x0000001117177208 */ /* 0x000fe20004800000 */
[----:B------:R-:W-:-:S03]  /*32f0*/  IMAD.IADD R29, R16, 0x1, R29 ;  /* 0x00000001101d7824 */ /* 0x000fc600078e021d */
[----:B------:R-:W-:Y:S01]  /*3300*/  FSEL R27, R23, R17, !P0 ;  /* 0x00000011171b7208 */ /* 0x000fe20004000000 */
[----:B------:R-:W-:Y:S01]  /*3310*/  VIADD R17, R38, 0x2 ;  /* 0x0000000226117836 */ /* 0x000fe20000000000 */
[----:B------:R-:W0:Y:S01]  /*3320*/  SHFL.DOWN PT, R28, R29, 0x2, R22 ;  /* 0x084000001d1c7989 */ /* 0x000e2200000e0016 */
[----:B------:R-:W-:-:S03]  /*3330*/  ISETP.NE.AND P1, PT, R29, RZ, PT ;  /* 0x000000ff1d00720c */ /* 0x000fc60003f25270 */
[----:B------:R-:W-:Y:S01]  /*3340*/  ISETP.GT.AND P0, PT, R17, R22, PT ;  /* 0x000000161100720c */ /* 0x000fe20003f04270 */
[----:B------:R-:W1:Y:S03]  /*3350*/  SHFL.DOWN PT, R23, R27, 0x2, R22 ;  /* 0x084000001b177989 */ /* 0x000e6600000e0016 */
[----:B0-----:R-:W-:Y:S01]  /*3360*/  SEL R28, R28, RZ, !P0 ;  /* 0x000000ff1c1c7207 */ /* 0x001fe20004000000 */
[----:B-1----:R-:W-:-:S04]  /*3370*/  FADD R16, R27, R23 ;  /* 0x000000171b107221 */ /* 0x002fc80000000000 */
[----:B------:R-:W-:-:S04]  /*3380*/  IMAD.IADD R17, R29, 0x1, R28 ;  /* 0x000000011d117824 */ /* 0x000fc800078e021c */
[----:B------:R-:W-:Y:S02]  /*3390*/  @!P0 FSEL R27, R16, R27, !P1 ;  /* 0x0000001b101b8208 */ /* 0x000fe40004800000 */
[----:B------:R-:W0:Y:S01]  /*33a0*/  SHFL.DOWN PT, R16, R17, 0x4, R22 ;  /* 0x0880000011107989 */ /* 0x000e2200000e0016 */
[----:B------:R-:W-:Y:S01]  /*33b0*/  ISETP.GT.AND P0, PT, R21, R22, PT ;  /* 0x000000161500720c */ /* 0x000fe20003f04270 */
[----:B------:R-:W-:Y:S01]  /*33c0*/  VIADD R21, R38, 0x8 ;  /* 0x0000000826157836 */ /* 0x000fe20000000000 */
[----:B------:R-:W-:Y:S01]  /*33d0*/  ISETP.NE.AND P1, PT, R17, RZ, PT ;  /* 0x000000ff1100720c */ /* 0x000fe20003f25270 */
[----:B------:R-:W1:Y:S01]  /*33e0*/  SHFL.DOWN PT, R23, R27, 0x4, R22 ;  /* 0x088000001b177989 */ /* 0x000e6200000e0016 */
[----:B0-----:R-:W-:Y:S01]  /*33f0*/  SEL R16, R16, RZ, !P0 ;  /* 0x000000ff10107207 */ /* 0x001fe20004000000 */
[----:B-1----:R-:W-:-:S04]  /*3400*/  FADD R20, R27, R23 ;  /* 0x000000171b147221 */ /* 0x002fc80000000000 */
[----:B------:R-:W-:-:S04]  /*3410*/  IMAD.IADD R29, R17, 0x1, R16 ;  /* 0x00000001111d7824 */ /* 0x000fc800078e0210 */
[----:B------:R-:W-:Y:S01]  /*3420*/  @!P0 FSEL R27, R20, R27, !P1 ;  /* 0x0000001b141b8208 */ /* 0x000fe20004800000 */
        /* <DEDUP_REMOVED lines=10> */
[----:B------:R-:W-:Y:S02]  /*34d0*/  ISETP.GT.AND P0, PT, R21, R22, PT ;  /* 0x000000161500720c */ /* 0x000fe40003f04270 */
[----:B------:R-:W-:Y:S01]  /*34e0*/  ISETP.NE.U32.AND P1, PT, R18, 0x65, PT ;  /* 0x000000651200780c */ /* 0x000fe20003f25070 */
[----:B------:R-:W1:Y:S01]  /*34f0*/  SHFL.DOWN PT, R23, R27, 0x10, R22 ;  /* 0x0a0000001b177989 */ /* 0x000e6200000e0016 */
[----:B------:R-:W-:Y:S02]  /*3500*/  ISETP.NE.AND P3, PT, R17, RZ, PT ;  /* 0x000000ff1100720c */ /* 0x000fe40003f65270 */
[----:B------:R-:W-:Y:S02]  /*3510*/  ISETP.NE.AND.EX P1, PT, R19, RZ, PT, P1 ;  /* 0x000000ff1300720c */ /* 0x000fe40003f25310 */
[----:B------:R-:W-:-:S05]  /*3520*/  LOP3.LUT R19, RZ, R36, RZ, 0x33, !PT ;  /* 0x00000024ff137212 */ /* 0x000fca00078e33ff */
[----:B------:R-:W-:-:S06]  /*3530*/  IMAD.IADD R0, R19, 0x1, R0 ;  /* 0x0000000113007824 */ /* 0x000fcc00078e0200 */
[----:B------:R-:W-:Y:S02]  /*3540*/  VOTE.ALL P4, P1 ;  /* 0x0000000000ff7806 */ /* 0x000fe40000880000 */
[----:B0-----:R-:W-:Y:S01]  /*3550*/  SEL R16, R16, RZ, !P0 ;  /* 0x000000ff10107207 */ /* 0x001fe20004000000 */
[----:B-1----:R-:W-:-:S04]  /*3560*/  FADD R18, R27, R23 ;  /* 0x000000171b127221 */ /* 0x002fc80000000000 */
[----:B------:R-:W-:Y:S01]  /*3570*/  IMAD.IADD R22, R17, 0x1, R16 ;  /* 0x0000000111167824 */ /* 0x000fe200078e0210 */
[----:B------:R-:W-:-:S05]  /*3580*/  @!P0 FSEL R27, R18, R27, !P3 ;  /* 0x0000001b121b8208 */ /* 0x000fca0005800000 */
[----:B------:R-:W-:-:S07]  /*3590*/  IMAD.MOV.U32 R20, RZ, RZ, R27 ;  /* 0x000000ffff147224 */ /* 0x000fce00078e001b */
.L_x_1473:
[----:B------:R-:W-:Y:S05]  /*35a0*/  @!P4 BRA `(.L_x_1405) ;  /* 0x000000040020c947 */ /* 0x000fea0003800000 */
.L_x_1409:
[----:B------:R-:W-:Y:S02]  /*35b0*/  IMAD.MOV.U32 R27, RZ, RZ, R20 ;  /* 0x000000ffff1b7224 */ /* 0x000fe400078e0014 */
[----:B------:R-:W-:-:S07]  /*35c0*/  IMAD.WIDE R28, R0, 0x10, R40 ;  /* 0x00000010001c7825 */ /* 0x000fce00078e0228 */
.L_x_1407:
[----:B------:R-:W2:Y:S01]  /*35d0*/  LD.E.128.STRONG.GPU R16, desc[UR12][R28.64+-0x200] ;  /* 0xfffe000c1c107980 */ /* 0x000ea2000c10fd00 */
[----:B------:R-:W-:Y:S05]  /*35e0*/  YIELD ;  /* 0x0000000000007946 */ /* 0x000fea0003800000 */
[----:B------:R-:W-:Y:S01]  /*35f0*/  UMOV UR5, 0xffffffff ;  /* 0xffffffff00057882 */ /* 0x000fe20000000000 */
[----:B--2---:R-:W-:-:S04]  /*3600*/  ISETP.NE.U32.AND P0, PT, R18, 0x63, PT ;  /* 0x000000631200780c */ /* 0x004fc80003f05070 */
[----:B------:R-:W-:Y:S01]  /*3610*/  ISETP.NE.AND.EX P0, PT, R19, RZ, PT, P0 ;  /* 0x000000ff1300720c */ /* 0x000fe20003f05300 */
[----:B------:R-:W-:-:S12]  /*3620*/  BRA.DIV UR5, `(.L_x_1406) ;  /* 0x0000007a05a87947 */ /* 0x000fd8000b800000 */
[----:B------:R-:W-:-:S13]  /*3630*/  VOTE.ANY P0, !P0 ;  /* 0x0000000000ff7806 */ /* 0x000fda0004000100 */
.L_x_1476:
[----:B------:R-:W-:Y:S05]  /*3640*/  @P0 BRA `(.L_x_1407) ;  /* 0xfffffffc00e00947 */ /* 0x000fea000383ffff */
[----:B------:R-:W-:Y:S01]  /*3650*/  UMOV UR5, 0xffffffff ;  /* 0xffffffff00057882 */ /* 0x000fe20000000000 */
[----:B------:R-:W-:-:S04]  /*3660*/  ISETP.NE.U32.AND P0, PT, R18, 0x65, PT ;  /* 0x000000651200780c */ /* 0x000fc80003f05070 */
[----:B------:R-:W-:Y:S01]  /*3670*/  ISETP.NE.AND.EX P0, PT, R19, RZ, PT, P0 ;  /* 0x000000ff1300720c */ /* 0x000fe20003f05300 */
[----:B------:R-:W-:-:S12]  /*3680*/  BRA.DIV UR5, `(.L_x_1408) ;  /* 0x0000007a05b07947 */ /* 0x000fd8000b800000 */
[----:B------:R-:W-:Y:S01]  /*3690*/  VOTE.ANY R20, PT, !P0 ;  /* 0x0000000000147806 */ /* 0x000fe200040e0100 */
[----:B------:R-:W-:Y:S01]  /*36a0*/  VIADD R0, R0, 0xffffffe0 ;  /* 0xffffffe000007836 */ /* 0x000fe20000000000 */
[----:B------:R-:W-:Y:S02]  /*36b0*/  ISETP.NE.AND P1, PT, R16, RZ, PT ;  /* 0x000000ff1000720c */ /* 0x000fe40003f25270 */
[----:B------:R-:W-:Y:S02]  /*36c0*/  LOP3.LUT R20, R20, 0x80000000, R26, 0xec, !PT ;  /* 0x8000000014147812 */ /* 0x000fe400078eec1a */
[----:B------:R-:W-:-:S03]  /*36d0*/  ISETP.NE.AND P5, PT, R22, RZ, PT ;  /* 0x000000ff1600720c */ /* 0x000fc60003fa5270 */
[----:B------:R-:W-:-:S05]  /*36e0*/  VIADD R21, R20, 0xffffffff ;  /* 0xffffffff14157836 */ /* 0x000fca0000000000 */
[----:B------:R-:W-:Y:S01]  /*36f0*/  LOP3.LUT R21, R20, R21, RZ, 0xc, !PT ;  /* 0x0000001514157212 */ /* 0x000fe200078e0cff */
[----:B------:R-:W-:-:S03]  /*3700*/  VIADD R20, R38, 0x2 ;  /* 0x0000000226147836 */ /* 0x000fc60000000000 */
[----:B------:R-:W0:Y:S02]  /*3710*/  POPC R29, R21 ;  /* 0x00000015001d7309 */ /* 0x000e240000000000 */
[----:B0-----:R-:W0:Y:S01]  /*3720*/  SHFL.DOWN PT, R23, R17, 0x1, R29 ;  /* 0x0820000011177989 */ /* 0x001e2200000e001d */
[----:B------:R-:W-:-:S03]  /*3730*/  ISETP.GE.AND P0, PT, R38, R29, PT ;  /* 0x0000001d2600720c */ /* 0x000fc60003f06270 */
[----:B------:R-:W1:Y:S01]  /*3740*/  SHFL.DOWN PT, R28, R16, 0x1, R29 ;  /* 0x08200000101c7989 */ /* 0x000e6200000e001d */
[----:B0-----:R-:W-:-:S05]  /*3750*/  FADD R23, R17, R23 ;  /* 0x0000001711177221 */ /* 0x001fca0000000000 */
[-C--:B------:R-:W-:Y:S02]  /*3760*/  FSEL R43, R23, R17.reuse, !P1 ;  /* 0x00000011172b7208 */ /* 0x080fe40004800000 */
[----:B-1----:R-:W-:Y:S02]  /*3770*/  SEL R23, R28, RZ, !P0 ;  /* 0x000000ff1c177207 */ /* 0x002fe40004000000 */
[----:B------:R-:W-:Y:S02]  /*3780*/  FSEL R28, R43, R17, !P0 ;  /* 0x000000112b1c7208 */ /* 0x000fe40004000000 */
[----:B------:R-:W-:Y:S02]  /*3790*/  IADD3 R42, PT, PT, R16, R23, RZ ;  /* 0x00000017102a7210 */ /* 0x000fe40007ffe0ff */
[----:B------:R-:W-:Y:S01]  /*37a0*/  ISETP.GT.AND P0, PT, R20, R29, PT ;  /* 0x0000001d1400720c */ /* 0x000fe20003f04270 */
[----:B------:R-:W0:Y:S01]  /*37b0*/  SHFL.DOWN PT, R43, R28, 0x2, R29 ;  /* 0x084000001c2b7989 */ /* 0x000e2200000e001d */
[----:B------:R-:W-:Y:S01]  /*37c0*/  ISETP.NE.AND P1, PT, R42, RZ, PT ;  /* 0x000000ff2a00720c */ /* 0x000fe20003f25270 */
[----:B------:R-:W-:-:S02]  /*37d0*/  VIADD R20, R38, 0x4 ;  /* 0x0000000426147836 */ /* 0x000fc40000000000 */
[----:B------:R-:W1:Y:S01]  /*37e0*/  SHFL.DOWN PT, R23, R42, 0x2, R29 ;  /* 0x084000002a177989 */ /* 0x000e6200000e001d */
[----:B0-----:R-:W-:Y:S01]  /*37f0*/  FADD R43, R28, R43 ;  /* 0x0000002b1c2b7221 */ /* 0x001fe20000000000 */
[----:B-1----:R-:W-:-:S06]  /*3800*/  SEL R23, R23, RZ, !P0 ;  /* 0x000000ff17177207 */ /* 0x002fcc0004000000 */
[----:B------:R-:W-:Y:S02]  /*3810*/  @!P0 FSEL R28, R43, R28, !P1 ;  /* 0x0000001c2b1c8208 */ /* 0x000fe40004800000 */
[----:B------:R-:W-:Y:S01]  /*3820*/  ISETP.GT.AND P0, PT, R20, R29, PT ;  /* 0x0000001d1400720c */ /* 0x000fe20003f04270 */
[----:B------:R-:W-:Y:S02]  /*3830*/  IMAD.IADD R16, R42, 0x1, R23 ;  /* 0x000000012a107824 */ /* 0x000fe400078e0217 */
[----:B------:R-:W0:Y:S01]  /*3840*/  SHFL.DOWN PT, R17, R28, 0x4, R29 ;  /* 0x088000001c117989 */ /* 0x000e2200000e001d */
[----:B------:R-:W-:Y:S02]  /*3850*/  VIADD R20, R38, 0x8 ;  /* 0x0000000826147836 */ /* 0x000fe40000000000 */
[----:B------:R-:W-:Y:S01]  /*3860*/  ISETP.NE.AND P1, PT, R16, RZ, PT ;  /* 0x000000ff1000720c */ /* 0x000fe20003f25270 */
[----:B------:R-:W1:Y:S01]  /*3870*/  SHFL.DOWN PT, R23, R16, 0x4, R29 ;  /* 0x0880000010177989 */ /* 0x000e6200000e001d */
[----:B0-----:R-:W-:Y:S01]  /*3880*/  FADD R17, R28, R17 ;  /* 0x000000111c117221 */ /* 0x001fe20000000000 */
[----:B-1----:R-:W-:-:S04]  /*3890*/  SEL R23, R23, RZ, !P0 ;  /* 0x000000ff17177207 */ /* 0x002fc80004000000 */
        /* <DEDUP_REMOVED lines=11> */
[----:B------:R-:W-:Y:S01]  /*3950*/  IMAD.IADD R17, R42, 0x1, R17 ;  /* 0x000000012a117824 */ /* 0x000fe200078e0211 */
[----:B------:R-:W-:Y:S01]  /*3960*/  ISETP.NE.U32.AND P1, PT, R18, 0x65, PT ;  /* 0x000000651200780c */ /* 0x000fe20003f25070 */
[----:B------:R-:W0:Y:S03]  /*3970*/  SHFL.DOWN PT, R23, R28, 0x10, R29 ;  /* 0x0a0000001c177989 */ /* 0x000e2600000e001d */
[----:B------:R-:W-:Y:S01]  /*3980*/  ISETP.NE.AND.EX P1, PT, R19, RZ, PT, P1 ;  /* 0x000000ff1300720c */ /* 0x000fe20003f25310 */
[----:B------:R-:W1:Y:S01]  /*3990*/  SHFL.DOWN PT, R16, R17, 0x10, R29 ;  /* 0x0a00000011107989 */ /* 0x000e6200000e001d */
[----:B------:R-:W-:-:S11]  /*39a0*/  ISETP.NE.AND P3, PT, R17, RZ, PT ;  /* 0x000000ff1100720c */ /* 0x000fd60003f65270 */
[----:B------:R-:W-:Y:S01]  /*39b0*/  VOTE.ALL P4, P1 ;  /* 0x0000000000ff7806 */ /* 0x000fe20000880000 */
[----:B0-----:R-:W-:Y:S01]  /*39c0*/  FADD R23, R28, R23 ;  /* 0x000000171c177221 */ /* 0x001fe20000000000 */
[----:B-1----:R-:W-:-:S04]  /*39d0*/  SEL R16, R16, RZ, !P0 ;  /* 0x000000ff10107207 */ /* 0x002fc80004000000 */
[----:B------:R-:W-:Y:S02]  /*39e0*/  @!P0 FSEL R28, R23, R28, !P3 ;  /* 0x0000001c171c8208 */ /* 0x000fe40005800000 */
[----:B------:R-:W-:-:S03]  /*39f0*/  IADD3 R22, PT, PT, R17, R16, R22 ;  /* 0x0000001011167210 */ /* 0x000fc60007ffe016 */
[----:B------:R-:W-:-:S04]  /*3a00*/  @!P5 FADD R27, R28, R27 ;  /* 0x0000001b1c1bd221 */ /* 0x000fc80000000000 */
[----:B------:R-:W-:-:S07]  /*3a10*/  IMAD.MOV.U32 R20, RZ, RZ, R27 ;  /* 0x000000ffff147224 */ /* 0x000fce00078e001b */
.L_x_1490:
[----:B------:R-:W-:Y:S05]  /*3a20*/  @P4 BRA `(.L_x_1409) ;  /* 0xfffffff800e04947 */ /* 0x000fea000383ffff */
.L_x_1405:
[----:B------:R-:W-:Y:S01]  /*3a30*/  ISETP.NE.AND P1, PT, R38, RZ, PT ;  /* 0x000000ff2600720c */ /* 0x000fe20003f25270 */
[----:B------:R-:W-:Y:S01]  /*3a40*/  BSSY.RECONVERGENT B0, `(.L_x_1410) ;  /* 0x0000014000007945 */ /* 0x000fe20003800200 */
[----:B------:R-:W-:-:S11]  /*3a50*/  IMAD.MOV.U32 R23, RZ, RZ, R20 ;  /* 0x000000ffff177224 */ /* 0x000fd600078e0014 */
[----:B------:R-:W0:Y:S01]  /*3a60*/  @!P1 S2R R17, SR_CgaCtaId ;  /* 0x0000000000119919 */ /* 0x000e220000008800 */
[----:B------:R-:W-:-:S04]  /*3a70*/  @!P1 MOV R0, 0x400 ;  /* 0x0000040000009802 */ /* 0x000fc80000000f00 */
[----:B0-----:R-:W-:Y:S01]  /*3a80*/  @!P1 LEA R26, R17, R0, 0x18 ;  /* 0x00000000111a9211 */ /* 0x001fe200078ec0ff */
[----:B------:R-:W-:Y:S06]  /*3a90*/  @P2 BRA `(.L_x_1411) ;  /* 0x0000000000382947 */ /* 0x000fec0003800000 */
[----:B------:R-:W0:Y:S01]  /*3aa0*/  S2UR UR6, SR_CgaCtaId ;  /* 0x00000000000679c3 */ /* 0x000e220000008800 */
[----:B------:R-:W-:Y:S01]  /*3ab0*/  FADD R0, R31, R20 ;  /* 0x000000141f007221 */ /* 0x000fe20000000000 */
[----:B------:R-:W-:Y:S01]  /*3ac0*/  UMOV UR5, 0x400 ;  /* 0x0000040000057882 */ /* 0x000fe20000000000 */
[C---:B------:R-:W-:Y:S01]  /*3ad0*/  ISETP.NE.AND P0, PT, R30.reuse, RZ, PT ;  /* 0x000000ff1e00720c */ /* 0x040fe20003f05270 */
[----:B------:R-:W-:Y:S02]  /*3ae0*/  IMAD.IADD R21, R30, 0x1, R22 ;  /* 0x000000011e157824 */ /* 0x000fe400078e0216 */
[----:B------:R-:W-:Y:S01]  /*3af0*/  IMAD.MOV.U32 R18, RZ, RZ, 0x65 ;  /* 0x00000065ff127424 */ /* 0x000fe200078e00ff */
[----:B------:R-:W-:Y:S01]  /*3b00*/  FSEL R17, R0, R31, !P0 ;  /* 0x0000001f00117208 */ /* 0x000fe20004000000 */
[----:B------:R-:W-:Y:S02]  /*3b10*/  IMAD.MOV.U32 R19, RZ, RZ, 0x0 ;  /* 0x00000000ff137424 */ /* 0x000fe400078e00ff */
[----:B------:R-:W-:-:S05]  /*3b20*/  IMAD.MOV.U32 R16, RZ, RZ, R21 ;  /* 0x000000ffff107224 */ /* 0x000fca00078e0015 */
[----:B------:R1:W-:Y:S01]  /*3b30*/  ST.E.128.STRONG.GPU desc[UR12][R24.64+0x200], R16 ;  /* 0x0002001018007985 */ /* 0x0003e2000c10fd0c */
[----:B0-----:R-:W-:-:S09]  /*3b40*/  ULEA UR5, UR6, UR5, 0x18 ;  /* 0x0000000506057291 */ /* 0x001fd2000f8ec0ff */
[----:B------:R1:W-:Y:S04]  /*3b50*/  STS.64 [UR5+0x68], R20 ;  /* 0x00006814ff007988 */ /* 0x0003e80008000a05 */
[----:B------:R1:W-:Y:S04]  /*3b60*/  STS [UR5+0x70], R17 ;  /* 0x00007011ff007988 */ /* 0x0003e80008000805 */
[----:B------:R1:W-:Y:S02]  /*3b70*/  STS [UR5+0x64], R22 ;  /* 0x00006416ff007988 */ /* 0x0003e40008000805 */
.L_x_1411:
[----:B------:R-:W-:Y:S05]  /*3b80*/  BSYNC.RECONVERGENT B0 ;  /* 0x0000000000007941 */ /* 0x000fea0003800200 */
.L_x_1410:
[----:B------:R0:W-:Y:S01]  /*3b90*/  @!P1 STS.64 [R26+0x48], R22 ;  /* 0x000048161a009388 */ /* 0x0001e20000000a00 */
[----:B------:R-:W-:Y:S01]  /*3ba0*/  @!P1 MOV R39, R22 ;  /* 0x0000001600279202 */ /* 0x000fe20000000f00 */
[----:B------:R-:W-:-:S07]  /*3bb0*/  @!P1 IMAD.MOV.U32 R35, RZ, RZ, R20 ;  /* 0x000000ffff239224 */ /* 0x000fce00078e0014 */
.L_x_1399:
[----:B------:R-:W-:Y:S05]  /*3bc0*/  WARPSYNC.ALL ;  /* 0x0000000000007948 */ /* 0x000fea0003800000 */
[----:B------:R-:W-:Y:S01]  /*3bd0*/  ISETP.NE.AND P1, PT, R36, RZ, PT ;  /* 0x000000ff2400720c */ /* 0x000fe20003f25270 */
[----:B------:R-:W2:Y:S08]  /*3be0*/  S2UR UR5, SR_CgaCtaId ;  /* 0x00000000000579c3 */ /* 0x000eb00000008800 */
[----:B------:R-:W-:Y:S01]  /*3bf0*/  BAR.SYNC.DEFER_BLOCKING 0x0 ;  /* 0x0000000000007b1d */ /* 0x000fe20000010000 */
[----:B------:R-:W-:-:S02]  /*3c00*/  ISETP.NE.OR P0, PT, R39, RZ, !P1 ;  /* 0x000000ff2700720c */ /* 0x000fc40004f05670 */
[----:B------:R-:W-:Y:S02]  /*3c10*/  ISETP.NE.AND P4, PT, R2, R4, PT ;  /* 0x000000040200720c */ /* 0x000fe40003f85270 */
[----:B------:R-:W-:Y:S01]  /*3c20*/  ISETP.NE.AND P5, PT, R34, R2, PT ;  /* 0x000000022200720c */ /* 0x000fe20003fa5270 */
[----:B------:R-:W-:Y:S01]  /*3c30*/  UMOV UR4, 0x400 ;  /* 0x0000040000047882 */ /* 0x000fe20000000000 */
[----:B------:R-:W-:Y:S02]  /*3c40*/  ISETP.NE.AND P3, PT, R4, R6, PT ;  /* 0x000000060400720c */ /* 0x000fe40003f65270 */
[----:B-1----:R-:W-:Y:S02]  /*3c50*/  SEL R20, RZ, 0x1, !P5 ;  /* 0x00000001ff147807 */ /* 0x002fe40006800000 */
[----:B------:R-:W-:-:S03]  /*3c60*/  ISETP.NE.AND P2, PT, R6, R8, PT ;  /* 0x000000080600720c */ /* 0x000fc60003f45270 */
[----:B------:R-:W-:Y:S02]  /*3c70*/  VIADD R0, R20, 0x1 ;  /* 0x0000000114007836 */ /* 0x000fe40000000000 */
[----:B------:R-:W-:Y:S01]  /*3c80*/  @!P4 IMAD.MOV R0, RZ, RZ, R20 ;  /* 0x000000ffff00c224 */ /* 0x000fe200078e0214 */
[----:B--2---:R-:W-:-:S09]  /*3c90*/  ULEA UR8, UR5, UR4, 0x18 ;  /* 0x0000000405087291 */ /* 0x004fd2000f8ec0ff */
[----:B------:R-:W1:Y:S04]  /*3ca0*/  @P1 LDS.64 R18, [UR8+0x48] ;  /* 0x00004808ff121984 */ /* 0x000e680008000a00 */
[----:B------:R-:W2:Y:S01]  /*3cb0*/  LDS R21, [UR8+0x74] ;  /* 0x00007408ff157984 */ /* 0x000ea20008000800 */
[----:B-1----:R-:W-:Y:S02]  /*3cc0*/  @P1 IMAD.IADD R18, R39, 0x1, R18 ;  /* 0x0000000127121824 */ /* 0x002fe400078e0212 */
[----:B------:R-:W-:Y:S01]  /*3cd0*/  @!P0 FADD R35, R35, R19 ;  /* 0x0000001323238221 */ /* 0x000fe20000000000 */
[----:B------:R-:W-:Y:S01]  /*3ce0*/  ISETP.NE.AND P0, PT, R8, R10, PT ;  /* 0x0000000a0800720c */ /* 0x000fe20003f05270 */
[----:B------:R-:W-:Y:S02]  /*3cf0*/  @P1 IMAD.MOV.U32 R39, RZ, RZ, R18 ;  /* 0x000000ffff271224 */ /* 0x000fe400078e0012 */
[----:B------:R-:W-:Y:S01]  /*3d00*/  @!P5 FADD R3, R3, R35 ;  /* 0x000000230303d221 */ /* 0x000fe20000000000 */
[----:B------:R-:W-:Y:S01]  /*3d10*/  ISETP.NE.AND P1, PT, R10, R12, PT ;  /* 0x0000000c0a00720c */ /* 0x000fe20003f25270 */
[----:B------:R-:W-:-:S02]  /*3d20*/  IMAD.IADD R41, R39, 0x1, R0 ;  /* 0x0000000127297824 */ /* 0x000fc400078e0200 */
[----:B------:R-:W-:Y:S01]  /*3d30*/  @!P4 FADD R5, R5, R3 ;  /* 0x000000030505c221 */ /* 0x000fe20000000000 */
[----:B------:R-:W-:Y:S01]  /*3d40*/  ISETP.NE.AND P4, PT, R12, R14, PT ;  /* 0x0000000e0c00720c */ /* 0x000fe20003f85270 */
[----:B------:R-:W-:Y:S02]  /*3d50*/  IMAD.IADD R43, R20, 0x1, R39 ;  /* 0x00000001142b7824 */ /* 0x000fe400078e0227 */
[----:B------:R-:W-:Y:S02]  /*3d60*/  VIADD R17, R41, 0x1 ;  /* 0x0000000129117836 */ /* 0x000fe40000000000 */
[----:B------:R-:W-:Y:S01]  /*3d70*/  @!P3 FADD R7, R7, R5 ;  /* 0x000000050707b221 */ /* 0x000fe20000000000 */
[----:B------:R-:W-:-:S03]  /*3d80*/  @!P3 IMAD.MOV R17, RZ, RZ, R41 ;  /* 0x000000ffff11b224 */ /* 0x000fc600078e0229 */
[----:B------:R-:W-:Y:S01]  /*3d90*/  @!P2 FADD R9, R9, R7 ;  /* 0x000000070909a221 */ /* 0x000fe20000000000 */
[----:B------:R-:W-:Y:S02]  /*3da0*/  VIADD R16, R17, 0x1 ;  /* 0x0000000111107836 */ /* 0x000fe40000000000 */
[----:B------:R-:W-:Y:S02]  /*3db0*/  @!P2 IMAD.MOV R16, RZ, RZ, R17 ;  /* 0x000000ffff10a224 */ /* 0x000fe400078e0211 */
[----:B------:R-:W-:Y:S01]  /*3dc0*/  @!P0 FADD R11, R11, R9 ;  /* 0x000000090b0b8221 */ /* 0x000fe20000000000 */
[----:B------:R-:W-:Y:S01]  /*3dd0*/  ISETP.NE.AND P2, PT, R14, R32, PT ;  /* 0x000000200e00720c */ /* 0x000fe20003f45270 */
[----:B------:R-:W-:Y:S02]  /*3de0*/  VIADD R38, R16, 0x1 ;  /* 0x0000000110267836 */ /* 0x000fe40000000000 */
[----:B------:R-:W-:Y:S01]  /*3df0*/  @!P1 FADD R13, R13, R11 ;  /* 0x0000000b0d0d9221 */ /* 0x000fe20000000000 */
[----:B------:R-:W-:Y:S01]  /*3e00*/  @!P0 IMAD.MOV R38, RZ, RZ, R16 ;  /* 0x000000ffff268224 */ /* 0x000fe200078e0210 */
[----:B--2---:R-:W-:-:S02]  /*3e10*/  ISETP.GE.AND P0, PT, R21, 0x101, PT ;  /* 0x000001011500780c */ /* 0x004fc40003f06270 */
[----:B------:R-:W-:Y:S01]  /*3e20*/  @!P4 FADD R15, R15, R13 ;  /* 0x0000000d0f0fc221 */ /* 0x000fe20000000000 */
[----:B------:R-:W-:Y:S02]  /*3e30*/  VIADD R19, R38, 0x1 ;  /* 0x0000000126137836 */ /* 0x000fe40000000000 */
[----:B------:R-:W-:-:S03]  /*3e40*/  @!P1 IMAD.MOV R19, RZ, RZ, R38 ;  /* 0x000000ffff139224 */ /* 0x000fc600078e0226 */
[----:B------:R-:W-:Y:S02]  /*3e50*/  @!P2 FADD R33, R33, R15 ;  /* 0x0000000f2121a221 */ /* 0x000fe40000000000 */
[----:B------:R-:W-:Y:S01]  /*3e60*/  IADD3 R18, PT, PT, R19, 0x1, RZ ;  /* 0x0000000113127810 */ /* 0x000fe20007ffe0ff */
[----:B------:R-:W-:-:S04]  /*3e70*/  @!P4 IMAD.MOV R18, RZ, RZ, R19 ;  /* 0x000000ffff12c224 */ /* 0x000fc800078e0213 */
[----:B------:R-:W-:Y:S02]  /*3e80*/  VIADD R0, R18, 0x1 ;  /* 0x0000000112007836 */ /* 0x000fe40000000000 */
[----:B------:R-:W-:Y:S01]  /*3e90*/  @!P2 IMAD.MOV R0, RZ, RZ, R18 ;  /* 0x000000ffff00a224 */ /* 0x000fe200078e0212 */
[----:B------:R-:W-:Y:S06]  /*3ea0*/  @!P0 BRA `(.L_x_1412) ;  /* 0x0000000c00448947 */ /* 0x000fec0003800000 */
[----:B0-----:R-:W0:Y:S01]  /*3eb0*/  LDS R23, [UR8+0x64] ;  /* 0x00006408ff177984 */ /* 0x001e220008000800 */
        /* <DEDUP_REMOVED lines=28> */
[----:B------:R-:W-:Y:S01]  /*4080*/  ISETP.GE.AND P0, PT, R36, R21, PT ;  /* 0x000000152400720c */ /* 0x000fe20003f06270 */
[--C-:B------:R-:W-:Y:S02]  /*4090*/  @P2 IMAD.IADD R0, R0, 0x1, -R23.reuse ;  /* 0x0000000100002824 */ /* 0x100fe400078e0a17 */
[----:B------:R0:W-:Y:S02]  /*40a0*/  @P6 STS.64 [R16], R8 ;  /* 0x0000000810006388 */ /* 0x0001e40000000a00 */
[----:B------:R-:W-:Y:S01]  /*40b0*/  @P3 IMAD.IADD R18, R18, 0x1, -R23 ;  /* 0x0000000112123824 */ /* 0x000fe200078e0a17 */
[----:B------:R-:W-:Y:S01]  /*40c0*/  @P2 LEA R0, R0, UR8, 0x3 ;  /* 0x0000000800002c11 */ /* 0x000fe2000f8e18ff */
[----:B------:R0:W-:Y:S03]  /*40d0*/  @P5 STS.64 [R38], R10 ;  /* 0x0000000a26005388 */ /* 0x0001e60000000a00 */
[----:B------:R-:W-:Y:S01]  /*40e0*/  @P3 LEA R18, R18, UR8, 0x3 ;  /* 0x0000000812123c11 */ /* 0x000fe2000f8e18ff */
[----:B------:R0:W-:Y:S04]  /*40f0*/  @P4 STS.64 [R19], R12 ;  /* 0x0000000c13004388 */ /* 0x0001e80000000a00 */
[----:B------:R0:W-:Y:S04]  /*4100*/  @P3 STS.64 [R18], R14 ;  /* 0x0000000e12003388 */ /* 0x0001e80000000a00 */
[----:B------:R0:W-:Y:S01]  /*4110*/  @P2 STS.64 [R0], R32 ;  /* 0x0000002000002388 */ /* 0x0001e20000000a00 */
[----:B------:R-:W-:Y:S06]  /*4120*/  BAR.SYNC.DEFER_BLOCKING 0x0 ;  /* 0x0000000000007b1d */ /* 0x000fec0000010000 */
[----:B------:R-:W-:Y:S05]  /*4130*/  @P0 EXIT ;  /* 0x000000000000094d */ /* 0x000fea0003800000 */
[----:B0-----:R-:W-:Y:S01]  /*4140*/  LOP3.LUT R0, RZ, R36, RZ, 0x33, !PT ;  /* 0x00000024ff007212 */ /* 0x001fe200078e33ff */
[----:B------:R-:W-:Y:S04]  /*4150*/  BSSY.RECONVERGENT B0, `(.L_x_1413) ;  /* 0x000001a000007945 */ /* 0x000fe80003800200 */
[----:B------:R-:W-:-:S05]  /*4160*/  IMAD.IADD R0, R0, 0x1, R21 ;  /* 0x0000000100007824 */ /* 0x000fca00078e0215 */
[C---:B------:R-:W-:Y:S02]  /*4170*/  LOP3.LUT R2, R0.reuse, 0x300, RZ, 0xc0, !PT ;  /* 0x0000030000027812 */ /* 0x040fe400078ec0ff */
[----:B------:R-:W-:Y:S02]  /*4180*/  ISETP.GE.U32.AND P1, PT, R0, 0x300, PT ;  /* 0x000003000000780c */ /* 0x000fe40003f26070 */
[----:B------:R-:W-:-:S13]  /*4190*/  ISETP.NE.AND P0, PT, R2, 0x300, PT ;  /* 0x000003000200780c */ /* 0x000fda0003f05270 */
[----:B------:R-:W-:Y:S05]  /*41a0*/  @!P0 BRA `(.L_x_1414) ;  /* 0x0000000000508947 */ /* 0x000fea0003800000 */
[----:B------:R-:W0:Y:S01]  /*41b0*/  LDC.64 R8, c[0x0][0x390] ;  /* 0x0000e400ff087b82 */ /* 0x000e220000000a00 */
[----:B------:R-:W-:Y:S01]  /*41c0*/  LEA.HI R0, R0, 0x1, RZ, 0x18 ;  /* 0x0000000100007811 */ /* 0x000fe200078fc0ff */
[C---:B------:R-:W-:Y:S01]  /*41d0*/  IMAD.IADD R11, R36.reuse, 0x1, R23 ;  /* 0x00000001240b7824 */ /* 0x040fe200078e0217 */
[----:B------:R-:W-:Y:S02]  /*41e0*/  LEA R10, R36, UR8, 0x3 ;  /* 0x00000008240a7c11 */ /* 0x000fe4000f8e18ff */
[C---:B------:R-:W-:Y:S02]  /*41f0*/  SHF.L.U32 R2, R0.reuse, 0x8, RZ ;  /* 0x0000000800027819 */ /* 0x040fe400000006ff */
[----:B------:R-:W-:Y:S01]  /*4200*/  LOP3.LUT R0, R0, 0x3, RZ, 0xc0, !PT ;  /* 0x0000000300007812 */ /* 0x000fe200078ec0ff */
[----:B------:R-:W1:Y:S01]  /*4210*/  LDC.64 R6, c[0x0][0x398] ;  /* 0x0000e600ff067b82 */ /* 0x000e620000000a00 */
[----:B------:R-:W-:-:S03]  /*4220*/  LOP3.LUT R3, R2, 0x300, RZ, 0xc0, !PT ;  /* 0x0000030002037812 */ /* 0x000fc600078ec0ff */
[----:B------:R-:W-:Y:S02]  /*4230*/  IMAD.MOV R0, RZ, RZ, -R0 ;  /* 0x000000ffff007224 */ /* 0x000fe400078e0a00 */
[----:B------:R-:W-:-:S07]  /*4240*/  IMAD.IADD R36, R36, 0x1, R3 ;  /* 0x0000000124247824 */ /* 0x000fce00078e0203 */
.L_x_1415:
[----:B--2---:R2:W3:Y:S01]  /*4250*/  LDS.64 R12, [R10] ;  /* 0x000000000a0c7984 */ /* 0x0044e20000000a00 */
[----:B0-----:R-:W-:-:S04]  /*4260*/  IMAD.WIDE R4, R11, 0x4, R8 ;  /* 0x000000040b047825 */ /* 0x001fc800078e0208 */
[----:B-1----:R-:W-:-:S04]  /*4270*/  IMAD.WIDE R2, R11, 0x4, R6 ;  /* 0x000000040b027825 */ /* 0x002fc800078e0206 */
[----:B------:R-:W-:Y:S02]  /*4280*/  VIADD R0, R0, 0x1 ;  /* 0x0000000100007836 */ /* 0x000fe40000000000 */
[----:B------:R-:W-:Y:S02]  /*4290*/  VIADD R11, R11, 0x100 ;  /* 0x000001000b0b7836 */ /* 0x000fe40000000000 */
[----:B--2---:R-:W-:Y:S01]  /*42a0*/  VIADD R10, R10, 0x800 ;  /* 0x000008000a0a7836 */ /* 0x004fe20000000000 */
[----:B------:R-:W-:Y:S01]  /*42b0*/  ISETP.NE.AND P0, PT, R0, RZ, PT ;  /* 0x000000ff0000720c */ /* 0x000fe20003f05270 */
[----:B---3--:R2:W-:Y:S04]  /*42c0*/  STG.E desc[UR12][R4.64], R12 ;  /* 0x0000000c04007986 */ /* 0x0085e8000c10190c */
[----:B------:R2:W-:Y:S08]  /*42d0*/  STG.E desc[UR12][R2.64], R13 ;  /* 0x0000000d02007986 */ /* 0x0005f0000c10190c */
[----:B------:R-:W-:Y:S05]  /*42e0*/  @P0 BRA `(.L_x_1415) ;  /* 0xfffffffc00d80947 */ /* 0x000fea000383ffff */
.L_x_1414:
[----:B------:R-:W-:Y:S05]  /*42f0*/  BSYNC.RECONVERGENT B0 ;  /* 0x0000000000007941 */ /* 0x000fea0003800200 */
.L_x_1413:
[----:B------:R-:W-:Y:S05]  /*4300*/  @!P1 EXIT ;  /* 0x000000000000994d */ /* 0x000fea0003800000 */
[----:B------:R-:W0:Y:S01]  /*4310*/  LDCU.128 UR4, c[0x0][0x390] ;  /* 0x00007200ff0477ac */ /* 0x000e220008000c00 */
[----:B------:R-:W-:Y:S01]  /*4320*/  IMAD.IADD R0, R21, 0x1, -R36 ;  /* 0x0000000115007824 */ /* 0x000fe200078e0a24 */
[----:B------:R-:W-:Y:S01]  /*4330*/  BSSY.RECONVERGENT B0, `(.L_x_1416) ;  /* 0x0000051000007945 */ /* 0x000fe20003800200 */
[----:B------:R-:W-:Y:S01]  /*4340*/  IMAD.IADD R37, R36, 0x1, R23 ;  /* 0x0000000124257824 */ /* 0x000fe200078e0217 */
[----:B------:R-:W-:Y:S02]  /*4350*/  PLOP3.LUT P0, PT, PT, PT, PT, 0x80, 0x8 ;  /* 0x000000000008781c */ /* 0x000fe40003f0f070 */
[----:B------:R-:W-:Y:S02]  /*4360*/  ISETP.GT.AND P1, PT, R0, 0xc00, PT ;  /* 0x00000c000000780c */ /* 0x000fe40003f24270 */
[----:B------:R-:W-:-:S05]  /*4370*/  LEA R0, R36, UR8, 0x3 ;  /* 0x0000000824007c11 */ /* 0x000fca000f8e18ff */
[----:B------:R-:W-:Y:S01]  /*4380*/  VIADD R0, R0, 0x1000 ;  /* 0x0000100000007836 */ /* 0x000fe20000000000 */
[----:B0-----:R-:W-:Y:S02]  /*4390*/  UIADD3 UR4, UP0, UPT, UR4, 0x800, URZ ;  /* 0x0000080004047890 */ /* 0x001fe4000ff1e0ff */
[----:B------:R-:W-:Y:S02]  /*43a0*/  UIADD3 UR6, UP1, UPT, UR6, 0x800, URZ ;  /* 0x0000080006067890 */ /* 0x000fe4000ff3e0ff */
[----:B------:R-:W-:Y:S02]  /*43b0*/  UIADD3.X UR5, UPT, UPT, URZ, UR5, URZ, UP0, !UPT ;  /* 0x00000005ff057290 */ /* 0x000fe400087fe4ff */
[----:B------:R-:W-:Y:S01]  /*43c0*/  UIADD3.X UR7, UPT, UPT, URZ, UR7, URZ, UP1, !UPT ;  /* 0x00000007ff077290 */ /* 0x000fe20008ffe4ff */
[----:B--2---:R-:W-:Y:S02]  /*43d0*/  IMAD.U32 R4, RZ, RZ, UR4 ;  /* 0x00000004ff047e24 */ /* 0x004fe4000f8e00ff */
[----:B------:R-:W-:-:S02]  /*43e0*/  IMAD.U32 R2, RZ, RZ, UR6 ;  /* 0x00000006ff027e24 */ /* 0x000fc4000f8e00ff */
[----:B------:R-:W-:Y:S02]  /*43f0*/  IMAD.U32 R5, RZ, RZ, UR5 ;  /* 0x00000005ff057e24 */ /* 0x000fe4000f8e00ff */
[----:B------:R-:W-:Y:S01]  /*4400*/  IMAD.U32 R3, RZ, RZ, UR7 ;  /* 0x00000007ff037e24 */ /* 0x000fe2000f8e00ff */
[----:B------:R-:W-:Y:S06]  /*4410*/  @!P1 BRA `(.L_x_1417) ;  /* 0x0000000400089947 */ /* 0x000fec0003800000 */
[----:B------:R-:W-:Y:S01]  /*4420*/  PLOP3.LUT P0, PT, PT, PT, PT, 0x8, 0x80 ;  /* 0x000000000080781c */ /* 0x000fe20003f0e170 */
[----:B------:R-:W-:-:S12]  /*4430*/  VIADD R43, R21, 0xfffff400 ;  /* 0xfffff400152b7836 */ /* 0x000fd80000000000 */
.L_x_1418:
[----:B-1----:R-:W0:Y:S01]  /*4440*/  LDS.64 R38, [R0+-0x1000] ;  /* 0xfff0000000267984 */ /* 0x002e220000000a00 */
[C---:B------:R-:W-:Y:S01]  /*4450*/  IMAD.WIDE R44, R37.reuse, 0x4, R4 ;  /* 0x00000004252c7825 */ /* 0x040fe200078e0204 */
[C---:B------:R-:W-:Y:S02]  /*4460*/  IADD3 R41, PT, PT, R37.reuse, 0x400, RZ ;  /* 0x0000040025297810 */ /* 0x040fe40007ffe0ff */
[----:B------:R-:W1:Y:S01]  /*4470*/  LDS.64 R48, [R0+-0x800] ;  /* 0xfff8000000307984 */ /* 0x000e620000000a00 */
[----:B------:R-:W-:-:S03]  /*4480*/  IMAD.WIDE R18, R37, 0x4, R2 ;  /* 0x0000000425127825 */ /* 0x000fc600078e0202 */
[----:B------:R-:W2:Y:S01]  /*4490*/  LDS.64 R46, [R0] ;  /* 0x00000000002e7984 */ /* 0x000ea20000000a00 */
[----:B------:R-:W-:-:S03]  /*44a0*/  VIADD R36, R36, 0x1000 ;  /* 0x0000100024247836 */ /* 0x000fc60000000000 */
[----:B------:R-:W3:Y:S02]  /*44b0*/  LDS.64 R6, [R0+0x800] ;  /* 0x0008000000067984 */ /* 0x000ee40000000a00 */
[----:B------:R-:W-:Y:S02]  /*44c0*/  ISETP.GE.AND P1, PT, R36, R43, PT ;  /* 0x0000002b2400720c */ /* 0x000fe40003f26270 */
[----:B------:R-:W4:Y:S04]  /*44d0*/  LDS.64 R8, [R0+0x1000] ;  /* 0x0010000000087984 */ /* 0x000f280000000a00 */
[----:B------:R-:W5:Y:S04]  /*44e0*/  LDS.64 R10, [R0+0x1800] ;  /* 0x00180000000a7984 */ /* 0x000f680000000a00 */
        /* <DEDUP_REMOVED lines=9> */
[----:B------:R1:W5:Y:S04]  /*4580*/  LDS.64 R34, [R0+0x6800] ;  /* 0x0068000000227984 */ /* 0x0003680000000a00 */
[----:B0-----:R-:W-:Y:S04]  /*4590*/  STG.E desc[UR12][R44.64+-0x800], R38 ;  /* 0xfff800262c007986 */ /* 0x001fe8000c10190c */
[----:B------:R0:W-:Y:S01]  /*45a0*/  STG.E desc[UR12][R18.64+-0x800], R39 ;  /* 0xfff8002712007986 */ /* 0x0001e2000c10190c */
[----:B-1----:R-:W-:-:S03]  /*45b0*/  VIADD R0, R0, 0x8000 ;  /* 0x0000800000007836 */ /* 0x002fc60000000000 */
[----:B------:R-:W-:Y:S04]  /*45c0*/  STG.E desc[UR12][R44.64+-0x400], R48 ;  /* 0xfffc00302c007986 */ /* 0x000fe8000c10190c */
[----:B------:R1:W-:Y:S01]  /*45d0*/  STG.E desc[UR12][R18.64+-0x400], R49 ;  /* 0xfffc003112007986 */ /* 0x0003e2000c10190c */
[----:B0-----:R-:W-:-:S03]  /*45e0*/  IMAD.WIDE R38, R41, 0x4, R4 ;  /* 0x0000000429267825 */ /* 0x001fc600078e0204 */
[----:B--2---:R-:W-:Y:S01]  /*45f0*/  STG.E desc[UR12][R44.64], R46 ;  /* 0x0000002e2c007986 */ /* 0x004fe2000c10190c */
[----:B------:R-:W-:-:S03]  /*4600*/  IMAD.WIDE R40, R41, 0x4, R2 ;  /* 0x0000000429287825 */ /* 0x000fc600078e0202 */
[----:B------:R0:W-:Y:S01]  /*4610*/  STG.E desc[UR12][R18.64], R47 ;  /* 0x0000002f12007986 */ /* 0x0001e2000c10190c */
[----:B-1----:R-:W-:-:S03]  /*4620*/  VIADD R49, R37, 0x800 ;  /* 0x0000080025317836 */ /* 0x002fc60000000000 */
[----:B---3--:R1:W-:Y:S04]  /*4630*/  STG.E desc[UR12][R44.64+0x400], R6 ;  /* 0x000400062c007986 */ /* 0x0083e8000c10190c */
[----:B------:R2:W-:Y:S04]  /*4640*/  STG.E desc[UR12][R18.64+0x400], R7 ;  /* 0x0004000712007986 */ /* 0x0005e8000c10190c */
[----:B----4-:R-:W-:Y:S01]  /*4650*/  STG.E desc[UR12][R38.64+-0x800], R8 ;  /* 0xfff8000826007986 */ /* 0x010fe2000c10190c */
[----:B0-----:R-:W-:-:S03]  /*4660*/  IMAD.WIDE R46, R49, 0x4, R4 ;  /* 0x00000004312e7825 */ /* 0x001fc600078e0204 */
[----:B------:R0:W-:Y:S01]  /*4670*/  STG.E desc[UR12][R40.64+-0x800], R9 ;  /* 0xfff8000928007986 */ /* 0x0001e2000c10190c */
[----:B-1----:R-:W-:-:S03]  /*4680*/  IMAD.WIDE R44, R49, 0x4, R2 ;  /* 0x00000004312c7825 */ /* 0x002fc600078e0202 */
[----:B-----5:R1:W-:Y:S01]  /*4690*/  STG.E desc[UR12][R38.64+-0x400], R10 ;  /* 0xfffc000a26007986 */ /* 0x0203e2000c10190c */
[C---:B--2---:R-:W-:Y:S02]  /*46a0*/  VIADD R19, R37.reuse, 0xc00 ;  /* 0x00000c0025137836 */ /* 0x044fe40000000000 */
[----:B------:R-:W-:Y:S01]  /*46b0*/  VIADD R37, R37, 0x1000 ;  /* 0x0000100025257836 */ /* 0x000fe20000000000 */
[----:B------:R1:W-:Y:S01]  /*46c0*/  STG.E desc[UR12][R40.64+-0x400], R11 ;  /* 0xfffc000b28007986 */ /* 0x0003e2000c10190c */
[----:B------:R-:W-:-:S03]  /*46d0*/  IMAD.WIDE R6, R19, 0x4, R4 ;  /* 0x0000000413067825 */ /* 0x000fc600078e0204 */
[----:B------:R1:W-:Y:S01]  /*46e0*/  STG.E desc[UR12][R38.64], R12 ;  /* 0x0000000c26007986 */ /* 0x0003e2000c10190c */
[----:B0-----:R-:W-:-:S03]  /*46f0*/  IMAD.WIDE R8, R19, 0x4, R2 ;  /* 0x0000000413087825 */ /* 0x001fc600078e0202 */
        /* <DEDUP_REMOVED lines=19> */
[----:B------:R-:W-:Y:S05]  /*4830*/  @!P1 BRA `(.L_x_1418) ;  /* 0xfffffffc00009947 */ /* 0x000fea000383ffff */
.L_x_1417:
[----:B------:R-:W-:Y:S05]  /*4840*/  BSYNC.RECONVERGENT B0 ;  /* 0x0000000000007941 */ /* 0x000fea0003800200 */
.L_x_1416:
[----:B-1----:R-:W-:Y:S01]  /*4850*/  IMAD.IADD R6, R21, 0x1, -R36 ;  /* 0x0000000115067824 */ /* 0x002fe200078e0a24 */
[----:B------:R-:W-:Y:S04]  /*4860*/  BSSY.RECONVERGENT B0, `(.L_x_1419) ;  /* 0x0000024000007945 */ /* 0x000fe80003800200 */
[----:B------:R-:W-:-:S13]  /*4870*/  ISETP.GT.AND P1, PT, R6, 0x400, PT ;  /* 0x000004000600780c */ /* 0x000fda0003f24270 */
[----:B------:R-:W-:Y:S05]  /*4880*/  @!P1 BRA `(.L_x_1420) ;  /* 0x0000000000849947 */ /* 0x000fea0003800000 */
[----:B------:R-:W0:Y:S01]  /*4890*/  LDS.64 R14, [R0+-0x1000] ;  /* 0xfff00000000e7984 */ /* 0x000e220000000a00 */
[C---:B------:R-:W-:Y:S01]  /*48a0*/  IMAD.WIDE R6, R37.reuse, 0x4, R4 ;  /* 0x0000000425067825 */ /* 0x040fe200078e0204 */
[----:B------:R-:W-:Y:S02]  /*48b0*/  PLOP3.LUT P0, PT, PT, PT, PT, 0x8, 0x80 ;  /* 0x000000000080781c */ /* 0x000fe40003f0e170 */
[----:B------:R-:W1:Y:S01]  /*48c0*/  LDS.64 R16, [R0+-0x800] ;  /* 0xfff8000000107984 */ /* 0x000e620000000a00 */
[----:B------:R-:W-:-:S03]  /*48d0*/  IMAD.WIDE R8, R37, 0x4, R2 ;  /* 0x0000000425087825 */ /* 0x000fc600078e0202 */
[----:B------:R-:W2:Y:S01]  /*48e0*/  LDS.64 R18, [R0] ;  /* 0x0000000000127984 */ /* 0x000ea20000000a00 */
[----:B------:R-:W-:Y:S02]  /*48f0*/  VIADD R13, R37, 0x400 ;  /* 0x00000400250d7836 */ /* 0x000fe40000000000 */
[----:B------:R-:W-:Y:S01]  /*4900*/  VIADD R36, R36, 0x800 ;  /* 0x0000080024247836 */ /* 0x000fe20000000000 */
[----:B------:R-:W3:Y:S01]  /*4910*/  LDS.64 R22, [R0+0x800] ;  /* 0x0008000000167984 */ /* 0x000ee20000000a00 */
[----:B------:R-:W-:-:S03]  /*4920*/  IMAD.WIDE R10, R13, 0x4, R4 ;  /* 0x000000040d0a7825 */ /* 0x000fc600078e0204 */
[----:B------:R-:W4:Y:S01]  /*4930*/  LDS.64 R24, [R0+0x1000] ;  /* 0x0010000000187984 */ /* 0x000f220000000a00 */
[----:B------:R-:W-:-:S03]  /*4940*/  IMAD.WIDE R12, R13, 0x4, R2 ;  /* 0x000000040d0c7825 */ /* 0x000fc600078e0202 */
[----:B------:R-:W5:Y:S01]  /*4950*/  LDS.64 R26, [R0+0x1800] ;  /* 0x00180000001a7984 */ /* 0x000f620000000a00 */
[----:B------:R-:W-:-:S03]  /*4960*/  VIADD R37, R37, 0x800 ;  /* 0x0000080025257836 */ /* 0x000fc60000000000 */
[----:B------:R-:W5:Y:S04]  /*4970*/  LDS.64 R28, [R0+0x2000] ;  /* 0x00200000001c7984 */ /* 0x000f680000000a00 */
[----:B------:R0:W5:Y:S02]  /*4980*/  LDS.64 R30, [R0+0x2800] ;  /* 0x00280000001e7984 */ /* 0x0001640000000a00 */
[----:B0-----:R-:W-:Y:S02]  /*4990*/  VIADD R0, R0, 0x4000 ;  /* 0x0000400000007836 */ /* 0x001fe40000000000 */
[----:B------:R0:W-:Y:S04]  /*49a0*/  STG.E desc[UR12][R6.64+-0x800], R14 ;  /* 0xfff8000e06007986 */ /* 0x0001e8000c10190c */
[----:B------:R0:W-:Y:S04]  /*49b0*/  STG.E desc[UR12][R8.64+-0x800], R15 ;  /* 0xfff8000f08007986 */ /* 0x0001e8000c10190c */
[----:B-1----:R0:W-:Y:S04]  /*49c0*/  STG.E desc[UR12][R6.64+-0x400], R16 ;  /* 0xfffc001006007986 */ /* 0x0021e8000c10190c */
[----:B------:R0:W-:Y:S04]  /*49d0*/  STG.E desc[UR12][R8.64+-0x400], R17 ;  /* 0xfffc001108007986 */ /* 0x0001e8000c10190c */
[----:B--2---:R0:W-:Y:S04]  /*49e0*/  STG.E desc[UR12][R6.64], R18 ;  /* 0x0000001206007986 */ /* 0x0041e8000c10190c */
[----:B------:R0:W-:Y:S04]  /*49f0*/  STG.E desc[UR12][R8.64], R19 ;  /* 0x0000001308007986 */ /* 0x0001e8000c10190c */
[----:B---3--:R0:W-:Y:S04]  /*4a00*/  STG.E desc[UR12][R6.64+0x400], R22 ;  /* 0x0004001606007986 */ /* 0x0081e8000c10190c */
[----:B------:R0:W-:Y:S04]  /*4a10*/  STG.E desc[UR12][R8.64+0x400], R23 ;  /* 0x0004001708007986 */ /* 0x0001e8000c10190c */
[----:B----4-:R0:W-:Y:S04]  /*4a20*/  STG.E desc[UR12][R10.64+-0x800], R24 ;  /* 0xfff800180a007986 */ /* 0x0101e8000c10190c */
[----:B------:R0:W-:Y:S04]  /*4a30*/  STG.E desc[UR12][R12.64+-0x800], R25 ;  /* 0xfff800190c007986 */ /* 0x0001e8000c10190c */
[----:B-----5:R0:W-:Y:S04]  /*4a40*/  STG.E desc[UR12][R10.64+-0x400], R26 ;  /* 0xfffc001a0a007986 */ /* 0x0201e8000c10190c */
[----:B------:R0:W-:Y:S04]  /*4a50*/  STG.E desc[UR12][R12.64+-0x400], R27 ;  /* 0xfffc001b0c007986 */ /* 0x0001e8000c10190c */
[----:B------:R0:W-:Y:S04]  /*4a60*/  STG.E desc[UR12][R10.64], R28 ;  /* 0x0000001c0a007986 */ /* 0x0001e8000c10190c */
[----:B------:R0:W-:Y:S04]  /*4a70*/  STG.E desc[UR12][R12.64], R29 ;  /* 0x0000001d0c007986 */ /* 0x0001e8000c10190c */
[----:B------:R0:W-:Y:S04]  /*4a80*/  STG.E desc[UR12][R10.64+0x400], R30 ;  /* 0x0004001e0a007986 */ /* 0x0001e8000c10190c */
[----:B------:R0:W-:Y:S02]  /*4a90*/  STG.E desc[UR12][R12.64+0x400], R31 ;  /* 0x0004001f0c007986 */ /* 0x0001e4000c10190c */
.L_x_1420:
[----:B------:R-:W-:Y:S05]  /*4aa0*/  BSYNC.RECONVERGENT B0 ;  /* 0x0000000000007941 */ /* 0x000fea0003800200 */
.L_x_1419:
[----:B------:R-:W-:-:S13]  /*4ab0*/  ISETP.LT.OR P0, PT, R36, R21, P0 ;  /* 0x000000152400720c */ /* 0x000fda0000701670 */
[----:B------:R-:W-:Y:S05]  /*4ac0*/  @!P0 EXIT ;  /* 0x000000000000894d */ /* 0x000fea0003800000 */
[----:B0-----:R-:W0:Y:S01]  /*4ad0*/  LDS.64 R6, [R0+-0x1000] ;  /* 0xfff0000000067984 */ /* 0x001e220000000a00 */
[----:B------:R-:W-:-:S03]  /*4ae0*/  IMAD.WIDE R4, R37, 0x4, R4 ;  /* 0x0000000425047825 */ /* 0x000fc600078e0204 */
[----:B------:R-:W1:Y:S01]  /*4af0*/  LDS.64 R8, [R0+-0x800] ;  /* 0xfff8000000087984 */ /* 0x000e620000000a00 */
[----:B------:R-:W-:-:S03]  /*4b00*/  IMAD.WIDE R2, R37, 0x4, R2 ;  /* 0x0000000425027825 */ /* 0x000fc600078e0202 */
[----:B------:R-:W2:Y:S04]  /*4b10*/  LDS.64 R10, [R0] ;  /* 0x00000000000a7984 */ /* 0x000ea80000000a00 */
[----:B------:R-:W3:Y:S04]  /*4b20*/  LDS.64 R12, [R0+0x800] ;  /* 0x00080000000c7984 */ /* 0x000ee80000000a00 */
[----:B0-----:R-:W-:Y:S04]  /*4b30*/  STG.E desc[UR12][R4.64+-0x800], R6 ;  /* 0xfff8000604007986 */ /* 0x001fe8000c10190c */
[----:B------:R-:W-:Y:S04]  /*4b40*/  STG.E desc[UR12][R2.64+-0x800], R7 ;  /* 0xfff8000702007986 */ /* 0x000fe8000c10190c */
[----:B-1----:R-:W-:Y:S04]  /*4b50*/  STG.E desc[UR12][R4.64+-0x400], R8 ;  /* 0xfffc000804007986 */ /* 0x002fe8000c10190c */
[----:B------:R-:W-:Y:S04]  /*4b60*/  STG.E desc[UR12][R2.64+-0x400], R9 ;  /* 0xfffc000902007986 */ /* 0x000fe8000c10190c */
[----:B--2---:R-:W-:Y:S04]  /*4b70*/  STG.E desc[UR12][R4.64], R10 ;  /* 0x0000000a04007986 */ /* 0x004fe8000c10190c */
[----:B------:R-:W-:Y:S04]  /*4b80*/  STG.E desc[UR12][R2.64], R11 ;  /* 0x0000000b02007986 */ /* 0x000fe8000c10190c */
[----:B---3--:R-:W-:Y:S04]  /*4b90*/  STG.E desc[UR12][R4.64+0x400], R12 ;  /* 0x0004000c04007986 */ /* 0x008fe8000c10190c */
[----:B------:R-:W-:Y:S01]  /*4ba0*/  STG.E desc[UR12][R2.64+0x400], R13 ;  /* 0x0004000d02007986 */ /* 0x000fe2000c10190c */
[----:B------:R-:W-:Y:S05]  /*4bb0*/  EXIT ;  /* 0x000000000000794d */ /* 0x000fea0003800000 */
.L_x_1412:
[----:B------:R-:W1:Y:S01]  /*4bc0*/  LDC.64 R30, c[0x0][0x390] ;  /* 0x0000e400ff1e7b82 */ /* 0x000e620000000a00 */
[----:B------:R-:W-:Y:S02]  /*4bd0*/  ISETP.NE.AND P0, PT, R34, R2, PT ;  /* 0x000000022200720c */ /* 0x000fe40003f05270 */
[----:B------:R-:W-:Y:S02]  /*4be0*/  ISETP.NE.AND P2, PT, R4, R6, PT ;  /* 0x000000060400720c */ /* 0x000fe40003f45270 */
[----:B------:R-:W-:Y:S02]  /*4bf0*/  ISETP.NE.AND P1, PT, R2, R4, PT ;  /* 0x000000040200720c */ /* 0x000fe40003f25270 */
[----:B------:R-:W-:Y:S01]  /*4c00*/  ISETP.NE.AND P3, PT, R12, R14, PT ;  /* 0x0000000e0c00720c */ /* 0x000fe20003f65270 */
[----:B------:R-:W2:Y:S01]  /*4c10*/  LDC.64 R28, c[0x0][0x398] ;  /* 0x0000e600ff1c7b82 */ /* 0x000ea20000000a00 */
[----:B------:R-:W-:Y:S02]  /*4c20*/  ISETP.NE.AND P4, PT, R14, R32, PT ;  /* 0x000000200e00720c */ /* 0x000fe40003f85270 */
[----:B------:R-:W-:-:S05]  /*4c30*/  ISETP.NE.AND P5, PT, R32, R37, PT ;  /* 0x000000252000720c */ /* 0x000fca0003fa5270 */
[----:B0-----:R-:W0:Y:S08]  /*4c40*/  LDC.64 R22, c[0x0][0x398] ;  /* 0x0000e600ff167b82 */ /* 0x001e300000000a00 */
[----:B------:R-:W3:Y:S01]  /*4c50*/  LDC.64 R26, c[0x0][0x390] ;  /* 0x0000e400ff1a7b82 */ /* 0x000ee20000000a00 */
[----:B-1----:R-:W-:-:S05]  /*4c60*/  @P0 IMAD.WIDE R30, R39, 0x4, R30 ;  /* 0x00000004271e0825 */ /* 0x002fca00078e021e */
[----:B------:R-:W-:Y:S02]  /*4c70*/  @P0 STG.E desc[UR12][R30.64], R34 ;  /* 0x000000221e000986 */ /* 0x000fe4000c10190c */
[----:B------:R-:W1:Y:S01]  /*4c80*/  LDC.64 R20, c[0x0][0x390] ;  /* 0x0000e400ff147b82 */ /* 0x000e620000000a00 */
[----:B--2---:R-:W-:-:S05]  /*4c90*/  @P0 IMAD.WIDE R28, R39, 0x4, R28 ;  /* 0x00000004271c0825 */ /* 0x004fca00078e021c */
[----:B------:R-:W-:Y:S01]  /*4ca0*/  @P0 STG.E desc[UR12][R28.64], R35 ;  /* 0x000000231c000986 */ /* 0x000fe2000c10190c */
[----:B------:R-:W-:Y:S01]  /*4cb0*/  ISETP.NE.AND P0, PT, R6, R8, PT ;  /* 0x000000080600720c */ /* 0x000fe20003f05270 */
[----:B------:R-:W2:Y:S01]  /*4cc0*/  LDC.64 R24, c[0x0][0x398] ;  /* 0x0000e600ff187b82 */ /* 0x000ea20000000a00 */
[----:B0-----:R-:W-:-:S04]  /*4cd0*/  @P2 IMAD.WIDE R50, R41, 0x4, R22 ;  /* 0x0000000429322825 */ /* 0x001fc800078e0216 */
[----:B---3--:R-:W-:-:S03]  /*4ce0*/  @P1 IMAD.WIDE R26, R43, 0x4, R26 ;  /* 0x000000042b1a1825 */ /* 0x008fc600078e021a */
[----:B------:R-:W0:Y:S02]  /*4cf0*/  LDC.64 R22, c[0x0][0x390] ;  /* 0x0000e400ff167b82 */ /* 0x000e240000000a00 */
[----:B------:R3:W-:Y:S01]  /*4d00*/  @P1 STG.E desc[UR12][R26.64], R2 ;  /* 0x000000021a001986 */ /* 0x0007e2000c10190c */
[----:B-1----:R-:W-:-:S05]  /*4d10*/  @P2 IMAD.WIDE R20, R41, 0x4, R20 ;  /* 0x0000000429142825 */ /* 0x002fca00078e0214 */
[----:B------:R-:W1:Y:S01]  /*4d20*/  LDC.64 R46, c[0x0][0x390] ;  /* 0x0000e400ff2e7b82 */ /* 0x000e620000000a00 */
[----:B--2---:R-:W-:-:S07]  /*4d30*/  @P1 IMAD.WIDE R24, R43, 0x4, R24 ;  /* 0x000000042b181825 */ /* 0x004fce00078e0218 */
[----:B------:R-:W2:Y:S01]  /*4d40*/  LDC.64 R40, c[0x0][0x398] ;  /* 0x0000e600ff287b82 */ /* 0x000ea20000000a00 */
[----:B------:R4:W-:Y:S01]  /*4d50*/  @P1 STG.E desc[UR12][R24.64], R3 ;  /* 0x0000000318001986 */ /* 0x0009e2000c10190c */
[----:B------:R-:W-:-:S06]  /*4d60*/  ISETP.NE.AND P1, PT, R8, R10, PT ;  /* 0x0000000a0800720c */ /* 0x000fcc0003f25270 */
[----:B------:R-:W5:Y:S01]  /*4d70*/  LDC.64 R44, c[0x0][0x398] ;  /* 0x0000e600ff2c7b82 */ /* 0x000f620000000a00 */
[----:B------:R4:W-:Y:S01]  /*4d80*/  @P2 STG.E desc[UR12][R20.64], R4 ;  /* 0x0000000414002986 */ /* 0x0009e2000c10190c */
[----:B0-----:R-:W-:-:S03]  /*4d90*/  @P0 IMAD.WIDE R22, R17, 0x4, R22 ;  /* 0x0000000411160825 */ /* 0x001fc600078e0216 */
[----:B------:R4:W-:Y:S01]  /*4da0*/  @P2 STG.E desc[UR12][R50.64], R5 ;  /* 0x0000000532002986 */ /* 0x0009e2000c10190c */
[----:B------:R-:W-:Y:S02]  /*4db0*/  ISETP.NE.AND P2, PT, R10, R12, PT ;  /* 0x0000000c0a00720c */ /* 0x000fe40003f45270 */
[----:B------:R-:W0:Y:S01]  /*4dc0*/  LDC.64 R42, c[0x0][0x390] ;  /* 0x0000e400ff2a7b82 */ /* 0x000e220000000a00 */
[----:B------:R4:W-:Y:S01]  /*4dd0*/  @P0 STG.E desc[UR12][R22.64], R6 ;  /* 0x0000000616000986 */ /* 0x0009e2000c10190c */
[----:B-1----:R-:W-:-:S06]  /*4de0*/  @P1 IMAD.WIDE R46, R16, 0x4, R46 ;  /* 0x00000004102e1825 */ /* 0x002fcc00078e022e */
[----:B------:R-:W1:Y:S01]  /*4df0*/  LDC.64 R48, c[0x0][0x398] ;  /* 0x0000e600ff307b82 */ /* 0x000e620000000a00 */
[----:B--2---:R-:W-:-:S05]  /*4e00*/  @P0 IMAD.WIDE R40, R17, 0x4, R40 ;  /* 0x0000000411280825 */ /* 0x004fca00078e0228 */
[----:B------:R4:W-:Y:S02]  /*4e10*/  @P0 STG.E desc[UR12][R40.64], R7 ;  /* 0x0000000728000986 */ /* 0x0009e4000c10190c */
[----:B---3--:R-:W2:Y:S01]  /*4e20*/  LDC.64 R26, c[0x0][0x390] ;  /* 0x0000e400ff1a7b82 */ /* 0x008ea20000000a00 */
[----:B-----5:R-:W-:Y:S01]  /*4e30*/  @P1 IMAD.WIDE R44, R16, 0x4, R44 ;  /* 0x00000004102c1825 */ /* 0x020fe200078e022c */
[----:B------:R4:W-:Y:S04]  /*4e40*/  @P1 STG.E desc[UR12][R46.64], R8 ;  /* 0x000000082e001986 */ /* 0x0009e8000c10190c */
[----:B------:R4:W-:Y:S02]  /*4e50*/  @P1 STG.E desc[UR12][R44.64], R9 ;  /* 0x000000092c001986 */ /* 0x0009e4000c10190c */
[----:B------:R-:W3:Y:S01]  /*4e60*/  LDC.64 R28, c[0x0][0x398] ;  /* 0x0000e600ff1c7b82 */ /* 0x000ee20000000a00 */
[----:B0-----:R-:W-:-:S05]  /*4e70*/  @P2 IMAD.WIDE R42, R38, 0x4, R42 ;  /* 0x00000004262a2825 */ /* 0x001fca00078e022a */
[----:B------:R4:W-:Y:S02]  /*4e80*/  @P2 STG.E desc[UR12][R42.64], R10 ;  /* 0x0000000a2a002986 */ /* 0x0009e4000c10190c */
[----:B------:R-:W0:Y:S01]  /*4e90*/  LDC.64 R30, c[0x0][0x390] ;  /* 0x0000e400ff1e7b82 */ /* 0x000e220000000a00 */
[----:B-1----:R-:W-:-:S05]  /*4ea0*/  @P2 IMAD.WIDE R48, R38, 0x4, R48 ;  /* 0x0000000426302825 */ /* 0x002fca00078e0230 */
[----:B------:R4:W-:Y:S02]  /*4eb0*/  @P2 STG.E desc[UR12][R48.64], R11 ;  /* 0x0000000b30002986 */ /* 0x0009e4000c10190c */
[----:B------:R-:W1:Y:S01]  /*4ec0*/  LDC.64 R34, c[0x0][0x398] ;  /* 0x0000e600ff227b82 */ /* 0x000e620000000a00 */
[----:B--2---:R-:W-:-:S05]  /*4ed0*/  @P3 IMAD.WIDE R26, R19, 0x4, R26 ;  /* 0x00000004131a3825 */ /* 0x004fca00078e021a */
[----:B------:R4:W-:Y:S01]  /*4ee0*/  @P3 STG.E desc[UR12][R26.64], R12 ;  /* 0x0000000c1a003986 */ /* 0x0009e2000c10190c */
[----:B---3--:R-:W-:-:S05]  /*4ef0*/  @P3 IMAD.WIDE R28, R19, 0x4, R28 ;  /* 0x00000004131c3825 */ /* 0x008fca00078e021c */
[----:B------:R4:W-:Y:S01]  /*4f00*/  @P3 STG.E desc[UR12][R28.64], R13 ;  /* 0x0000000d1c003986 */ /* 0x0009e2000c10190c */
[----:B0-----:R-:W-:-:S05]  /*4f10*/  @P4 IMAD.WIDE R30, R18, 0x4, R30 ;  /* 0x00000004121e4825 */ /* 0x001fca00078e021e */
[----:B------:R4:W-:Y:S01]  /*4f20*/  @P4 STG.E desc[UR12][R30.64], R14 ;  /* 0x0000000e1e004986 */ /* 0x0009e2000c10190c */
[----:B-1----:R-:W-:-:S05]  /*4f30*/  @P4 IMAD.WIDE R34, R18, 0x4, R34 ;  /* 0x0000000412224825 */ /* 0x002fca00078e0222 */
[----:B------:R4:W-:Y:S01]  /*4f40*/  @P4 STG.E desc[UR12][R34.64], R15 ;  /* 0x0000000f22004986 */ /* 0x0009e2000c10190c */
[----:B------:R-:W-:Y:S05]  /*4f50*/  @!P5 EXIT ;  /* 0x000000000000d94d */ /* 0x000fea0003800000 */
[----:B----4-:R-:W0:Y:S08]  /*4f60*/  LDC.64 R2, c[0x0][0x390] ;  /* 0x0000e400ff027b82 */ /* 0x010e300000000a00 */
[----:B------:R-:W1:Y:S01]  /*4f70*/  LDC.64 R4, c[0x0][0x398] ;  /* 0x0000e600ff047b82 */ /* 0x000e620000000a00 */
[----:B0-----:R-:W-:-:S05]  /*4f80*/  IMAD.WIDE R2, R0, 0x4, R2 ;  /* 0x0000000400027825 */ /* 0x001fca00078e0202 */
[----:B------:R-:W-:Y:S01]  /*4f90*/  STG.E desc[UR12][R2.64], R32 ;  /* 0x0000002002007986 */ /* 0x000fe2000c10190c */
[----:B-1----:R-:W-:-:S05]  /*4fa0*/  IMAD.WIDE R4, R0, 0x4, R4 ;  /* 0x0000000400047825 */ /* 0x002fca00078e0204 */
[----:B------:R-:W-:Y:S01]  /*4fb0*/  STG.E desc[UR12][R4.64], R33 ;  /* 0x0000002104007986 */ /* 0x000fe2000c10190c */
[----:B------:R-:W-:Y:S05]  /*4fc0*/  EXIT ;  /* 0x000000000000794d */ /* 0x000fea0003800000 */
.L_x_1388:
[----:B------:R-:W-:-:S13]  /*4fd0*/  ISETP.GE.AND P0, PT, R38, 0x1, PT ;  /* 0x000000012600780c */ /* 0x000fda0003f06270 */
[----:B------:R-:W-:Y:S05]  /*4fe0*/  @!P0 EXIT ;  /* 0x000000000000894d */ /* 0x000fea0003800000 */
[----:B------:R-:W-:-:S13]  /*4ff0*/  ISETP.NE.AND P0, PT, R0, RZ, PT ;  /* 0x000000ff0000720c */ /* 0x000fda0003f05270 */
[----:B------:R-:W-:Y:S05]  /*5000*/  @P0 BRA `(.L_x_1421) ;  /* 0x0000002400700947 */ /* 0x000fea0003800000 */
        /* <DEDUP_REMOVED lines=10> */
[C---:B------:R-:W-:Y:S01]  /*50b0*/  VIADD R13, R15.reuse, 0x60 ;  /* 0x000000600f0d7836 */ /* 0x040fe20000000000 */
[CC--:B------:R-:W-:Y:S01]  /*50c0*/  ISETP.GE.U32.AND P1, PT, R15.reuse, R38.reuse, PT ;  /* 0x000000260f00720c */ /* 0x0c0fe20003f26070 */
[C---:B------:R-:W-:Y:S02]  /*50d0*/  VIADD R3, R15.reuse, 0x20 ;  /* 0x000000200f037836 */ /* 0x040fe40000000000 */
[----:B------:R-:W-:Y:S01]  /*50e0*/  IMAD.SHL.U32 R17, R15, 0x4, RZ ;  /* 0x000000040f117824 */ /* 0x000fe200078e00ff */
[-C--:B------:R-:W-:Y:S01]  /*50f0*/  ISETP.GE.U32.AND P4, PT, R13, R38.reuse, PT ;  /* 0x000000260d00720c */ /* 0x080fe20003f86070 */
[----:B------:R-:W-:Y:S01]  /*5100*/  VIADD R11, R15, 0x40 ;  /* 0x000000400f0b7836 */ /* 0x000fe20000000000 */
[----:B------:R-:W-:Y:S01]  /*5110*/  ISETP.GE.U32.AND P5, PT, R3, R38, PT ;  /* 0x000000260300720c */ /* 0x000fe20003fa6070 */
[C---:B------:R-:W-:Y:S01]  /*5120*/  VIADD R13, R15.reuse, 0xa0 ;  /* 0x000000a00f0d7836 */ /* 0x040fe20000000000 */
[----:B------:R-:W-:Y:S02]  /*5130*/  IADD3 R3, PT, PT, R15, 0x80, RZ ;  /* 0x000000800f037810 */ /* 0x000fe40007ffe0ff */
[----:B------:R-:W-:-:S02]  /*5140*/  IADD3 R2, P6, PT, R8, R17, RZ ;  /* 0x0000001108027210 */ /* 0x000fc40007fde0ff */
[-C--:B------:R-:W-:Y:S01]  /*5150*/  ISETP.GE.U32.AND P0, PT, R11, R38.reuse, PT ;  /* 0x000000260b00720c */ /* 0x080fe20003f06070 */
[----:B------:R-:W-:Y:S01]  /*5160*/  @!P1 IMAD.WIDE.U32 R10, R15, 0x4, R8 ;  /* 0x000000040f0a9825 */ /* 0x000fe200078e0008 */
[-C--:B------:R-:W-:Y:S02]  /*5170*/  ISETP.GE.U32.AND P3, PT, R3, R38.reuse, PT ;  /* 0x000000260300720c */ /* 0x080fe40003f66070 */
[----:B------:R-:W-:Y:S01]  /*5180*/  ISETP.GE.U32.AND P2, PT, R13, R38, PT ;  /* 0x000000260d00720c */ /* 0x000fe20003f46070 */
[----:B------:R-:W-:Y:S02]  /*5190*/  IMAD.X R3, RZ, RZ, R9, P6 ;  /* 0x000000ffff037224 */ /* 0x000fe400030e0609 */
[----:B------:R-:W-:Y:S01]  /*51a0*/  @!P1 IMAD.WIDE.U32 R12, R15, 0x4, R6 ;  /* 0x000000040f0c9825 */ /* 0x000fe200078e0006 */
[----:B0-----:R-:W-:-:S03]  /*51b0*/  IADD3 R6, P6, PT, R17, R6, RZ ;  /* 0x0000000611067210 */ /* 0x001fc60007fde0ff */
[C---:B------:R-:W-:Y:S02]  /*51c0*/  VIADD R19, R15.reuse, 0xc0 ;  /* 0x000000c00f137836 */ /* 0x040fe40000000000 */
[C---:B------:R-:W-:Y:S02]  /*51d0*/  VIADD R21, R15.reuse, 0xe0 ;  /* 0x000000e00f157836 */ /* 0x040fe40000000000 */
[----:B------:R-:W-:Y:S02]  /*51e0*/  IMAD.X R7, RZ, RZ, R7, P6 ;  /* 0x000000ffff077224 */ /* 0x000fe400030e0607 */
[----:B------:R-:W-:Y:S01]  /*51f0*/  VIADD R15, R15, 0x100 ;  /* 0x000001000f0f7836 */ /* 0x000fe20000000000 */
[----:B------:R-:W-:Y:S01]  /*5200*/  ISETP.GE.U32.AND P6, PT, R21, R38, PT ;  /* 0x000000261500720c */ /* 0x000fe20003fc6070 */
[----:B--2---:R-:W-:Y:S02]  /*5210*/  IMAD.MOV.U32 R8, RZ, RZ, R4 ;  /* 0x000000ffff087224 */ /* 0x004fe400078e0004 */
[----:B------:R0:W2:Y:S02]  /*5220*/  @!P1 LDG.E.CONSTANT R4, desc[UR12][R10.64] ;  /* 0x0000000c0a049981 */ /* 0x0000a4000c1e9900 */
[----:B------:R-:W-:-:S02]  /*5230*/  IMAD.MOV.U32 R14, RZ, RZ, R8 ;  /* 0x000000ffff0e7224 */ /* 0x000fc400078e0008 */
[----:B---3--:R-:W-:Y:S02]  /*5240*/  IMAD.MOV.U32 R9, RZ, RZ, R5 ;  /* 0x000000ffff097224 */ /* 0x008fe400078e0005 */
[----:B------:R1:W3:Y:S01]  /*5250*/  @!P1 LDG.E.CONSTANT R5, desc[UR12][R12.64] ;  /* 0x0000000c0c059981 */ /* 0x0002e2000c1e9900 */
[-C--:B------:R-:W-:Y:S01]  /*5260*/  ISETP.GE.U32.AND P1, PT, R19, R38.reuse, PT ;  /* 0x000000261300720c */ /* 0x080fe20003f26070 */
[----:B------:R-:W-:Y:S02]  /*5270*/  IMAD.MOV.U32 R17, RZ, RZ, R9 ;  /* 0x000000ffff117224 */ /* 0x000fe400078e0009 */
[----:B------:R-:W4:Y:S04]  /*5280*/  @!P5 LDG.E.CONSTANT R14, desc[UR12][R2.64+0x80] ;  /* 0x0000800c020ed981 */ /* 0x000f28000c1e9900 */
[----:B------:R-:W5:Y:S01]  /*5290*/  @!P5 LDG.E.CONSTANT R17, desc[UR12][R6.64+0x80] ;  /* 0x0000800c0611d981 */ /* 0x000f62000c1e9900 */
[----:B------:R-:W-:Y:S01]  /*52a0*/  ISETP.GE.U32.AND P5, PT, R15, R38, PT ;  /* 0x000000260f00720c */ /* 0x000fe20003fa6070 */
[--C-:B0-----:R-:W-:Y:S01]  /*52b0*/  IMAD.MOV.U32 R10, RZ, RZ, R8.reuse ;  /* 0x000000ffff0a7224 */ /* 0x101fe200078e0008 */
[----:B------:R-:W-:Y:S01]  /*52c0*/  MOV R15, R8 ;  /* 0x00000008000f7202 */ /* 0x000fe20000000f00 */
[----:B------:R-:W-:-:S02]  /*52d0*/  IMAD.MOV.U32 R11, RZ, RZ, R8 ;  /* 0x000000ffff0b7224 */ /* 0x000fc400078e0008 */
[--C-:B-1----:R-:W-:Y:S02]  /*52e0*/  IMAD.MOV.U32 R12, RZ, RZ, R8.reuse ;  /* 0x000000ffff0c7224 */ /* 0x102fe400078e0008 */
[--C-:B------:R-:W-:Y:S01]  /*52f0*/  IMAD.MOV.U32 R13, RZ, RZ, R8.reuse ;  /* 0x000000ffff0d7224 */ /* 0x100fe200078e0008 */
[----:B------:R-:W3:Y:S01]  /*5300*/  @!P0 LDG.E.CONSTANT R10, desc[UR12][R2.64+0x100] ;  /* 0x0001000c020a8981 */ /* 0x000ee2000c1e9900 */
[----:B------:R-:W-:-:S03]  /*5310*/  IMAD.MOV.U32 R16, RZ, RZ, R8 ;  /* 0x000000ffff107224 */ /* 0x000fc600078e0008 */
        /* <DEDUP_REMOVED lines=19> */
[----:B------:R-:W0:Y:S01]  /*5450*/  S2R R37, SR_LANEID ;  /* 0x0000000000257919 */ /* 0x000e220000000000 */
[----:B------:R-:W1:Y:S01]  /*5460*/  S2UR UR5, SR_CgaCtaId ;  /* 0x00000000000579c3 */ /* 0x000e620000008800 */
[----:B------:R-:W-:Y:S01]  /*5470*/  SHF.R.U32.HI R44, RZ, 0x5, R0 ;  /* 0x00000005ff2c7819 */ /* 0x000fe20000011600 */
[----:B------:R-:W-:-:S02]  /*5480*/  UMOV UR4, 0x400 ;  /* 0x0000040000047882 */ /* 0x000fc40000000000 */
[----:B-1----:R-:W-:Y:S02]  /*5490*/  ULEA UR4, UR5, UR4, 0x18 ;  /* 0x0000000405047291 */ /* 0x002fe4000f8ec0ff */
[----:B0-----:R-:W-:-:S05]  /*54a0*/  IMAD R2, R44, 0x120, R37 ;  /* 0x000001202c027824 */ /* 0x001fca00078e0225 */
[----:B------:R-:W-:-:S05]  /*54b0*/  LEA R2, R2, UR4, 0x2 ;  /* 0x0000000402027c11 */ /* 0x000fca000f8e10ff */
[----:B------:R-:W-:Y:S01]  /*54c0*/  IMAD R39, R37, 0x20, R2 ;  /* 0x0000002025277824 */ /* 0x000fe200078e0202 */
[----:B------:R-:W-:Y:S01]  /*54d0*/  ISETP.NE.AND P3, PT, R0, RZ, PT ;  /* 0x000000ff0000720c */ /* 0x000fe20003f65270 */
[----:B--2---:R-:W-:Y:S04]  /*54e0*/  STS [R2], R4 ;  /* 0x0000000402007388 */ /* 0x004fe80000000800 */
[----:B----4-:R-:W-:Y:S04]  /*54f0*/  STS [R2+0x80], R14 ;  /* 0x0000800e02007388 */ /* 0x010fe80000000800 */
[----:B---3--:R-:W-:Y:S04]  /*5500*/  STS [R2+0x100], R10 ;  /* 0x0001000a02007388 */ /* 0x008fe80000000800 */
[----:B-----5:R-:W-:Y:S04]  /*5510*/  STS [R2+0x180], R11 ;  /* 0x0001800b02007388 */ /* 0x020fe80000000800 */
[----:B------:R0:W-:Y:S04]  /*5520*/  STS [R2+0x200], R12 ;  /* 0x0002000c02007388 */ /* 0x0001e80000000800 */
[----:B------:R-:W-:Y:S04]  /*5530*/  STS [R2+0x280], R13 ;  /* 0x0002800d02007388 */ /* 0x000fe80000000800 */
[----:B------:R-:W-:Y:S04]  /*5540*/  STS [R2+0x300], R15 ;  /* 0x0003000f02007388 */ /* 0x000fe80000000800 */
[----:B------:R-:W-:Y:S04]  /*5550*/  STS [R2+0x380], R16 ;  /* 0x0003801002007388 */ /* 0x000fe80000000800 */
[----:B------:R-:W-:Y:S01]  /*5560*/  STS [R2+0x400], R8 ;  /* 0x0004000802007388 */ /* 0x000fe20000000800 */
[----:B------:R-:W-:-:S03]  /*5570*/  NOP ;  /* 0x0000000000007918 */ /* 0x000fc60000000000 */
[----:B------:R-:W1:Y:S04]  /*5580*/  LDS R3, [R39+0x20] ;  /* 0x0000200027037984 */ /* 0x000e680000000800 */
[----:B------:R-:W-:Y:S04]  /*5590*/  LDS R4, [R39] ;  /* 0x0000000027047984 */ /* 0x000fe80000000800 */
[----:B------:R-:W2:Y:S04]  /*55a0*/  LDS R6, [R39+0x4] ;  /* 0x0000040027067984 */ /* 0x000ea80000000800 */
[----:B------:R-:W-:Y:S04]  /*55b0*/  LDS R24, [R39+0x8] ;  /* 0x0000080027187984 */ /* 0x000fe80000000800 */
[----:B------:R-:W-:Y:S04]  /*55c0*/  LDS R26, [R39+0xc] ;  /* 0x00000c00271a7984 */ /* 0x000fe80000000800 */
[----:B------:R-:W-:Y:S04]  /*55d0*/  LDS R28, [R39+0x10] ;  /* 0x00001000271c7984 */ /* 0x000fe80000000800 */
[----:B------:R-:W-:Y:S04]  /*55e0*/  LDS R30, [R39+0x14] ;  /* 0x00001400271e7984 */ /* 0x000fe80000000800 */
[----:B------:R-:W-:Y:S04]  /*55f0*/  LDS R32, [R39+0x18] ;  /* 0x0000180027207984 */ /* 0x000fe80000000800 */
[----:B------:R-:W-:Y:S01]  /*5600*/  LDS R34, [R39+0x1c] ;  /* 0x00001c0027227984 */ /* 0x000fe20000000800 */
[----:B------:R-:W-:Y:S01]  /*5610*/  BAR.SYNC.DEFER_BLOCKING 0x0 ;  /* 0x0000000000007b1d */ /* 0x000fe20000010000 */
[----:B0-----:R-:W-:-:S05]  /*5620*/  LEA R12, R0, UR4, 0x2 ;  /* 0x00000004000c7c11 */ /* 0x001fca000f8e10ff */
[----:B------:R-:W-:Y:S04]  /*5630*/  STS [R2], R5 ;  /* 0x0000000502007388 */ /* 0x000fe80000000800 */
[----:B------:R-:W-:Y:S04]  /*5640*/  STS [R2+0x80], R17 ;  /* 0x0000801102007388 */ /* 0x000fe80000000800 */
[----:B------:R-:W-:Y:S04]  /*5650*/  STS [R2+0x100], R18 ;  /* 0x0001001202007388 */ /* 0x000fe80000000800 */
[----:B------:R-:W-:Y:S04]  /*5660*/  STS [R2+0x180], R19 ;  /* 0x0001801302007388 */ /* 0x000fe80000000800 */
        /* <DEDUP_REMOVED lines=8> */
[----:B------:R-:W3:Y:S04]  /*56f0*/  LDS R7, [R39+0x4] ;  /* 0x0000040027077984 */ /* 0x000ee80000000800 */
[----:B------:R-:W4:Y:S04]  /*5700*/  LDS R25, [R39+0x8] ;  /* 0x0000080027197984 */ /* 0x000f280000000800 */
[----:B------:R-:W-:Y:S04]  /*5710*/  LDS R27, [R39+0xc] ;  /* 0x00000c00271b7984 */ /* 0x000fe80000000800 */
[----:B------:R-:W-:Y:S04]  /*5720*/  LDS R29, [R39+0x10] ;  /* 0x00001000271d7984 */ /* 0x000fe80000000800 */
[----:B------:R-:W-:Y:S04]  /*5730*/  LDS R31, [R39+0x14] ;  /* 0x00001400271f7984 */ /* 0x000fe80000000800 */
[----:B------:R-:W-:Y:S04]  /*5740*/  LDS R33, [R39+0x18] ;  /* 0x0000180027217984 */ /* 0x000fe80000000800 */
[----:B------:R-:W-:Y:S01]  /*5750*/  LDS R35, [R39+0x1c] ;  /* 0x00001c0027237984 */ /* 0x000fe20000000800 */
[----:B------:R-:W-:Y:S06]  /*5760*/  BAR.SYNC.DEFER_BLOCKING 0x0 ;  /* 0x0000000000007b1d */ /* 0x000fec0000010000 */
[----:B-1----:R-:W-:Y:S02]  /*5770*/  STS [R12+0x47c], R3 ;  /* 0x00047c030c007388 */ /* 0x002fe40000000800 */
[----:B------:R-:W-:Y:S06]  /*5780*/  BAR.SYNC.DEFER_BLOCKING 0x0 ;  /* 0x0000000000007b1d */ /* 0x000fec0000010000 */
[----:B------:R-:W1:Y:S01]  /*5790*/  @P3 LDS R36, [R12+0x478] ;  /* 0x000478000c243984 */ /* 0x000e620000000800 */
[----:B0-----:R-:W-:Y:S01]  /*57a0*/  IMAD R9, R0, 0x9, RZ ;  /* 0x0000000900097824 */ /* 0x001fe200078e02ff */
[----:B--2---:R-:W-:-:S03]  /*57b0*/  ISETP.NE.AND P0, PT, R4, R6, PT ;  /* 0x000000060400720c */ /* 0x004fc60003f05270 */
[----:B------:R-:W-:Y:S02]  /*57c0*/  VIADD R11, R9, 0x1 ;  /* 0x00000001090b7836 */ /* 0x000fe40000000000 */
[----:B---3--:R-:W-:-:S03]  /*57d0*/  FADD R10, R5, R7 ;  /* 0x00000007050a7221 */ /* 0x008fc60000000000 */
[-C--:B------:R-:W-:Y:S01]  /*57e0*/  ISETP.EQ.OR P0, PT, R11, R38.reuse, P0 ;  /* 0x000000260b00720c */ /* 0x080fe20000702670 */
[----:B------:R-:W-:Y:S01]  /*57f0*/  IMAD.MOV.U32 R11, RZ, RZ, 0x1 ;  /* 0x00000001ff0b7424 */ /* 0x000fe200078e00ff */
[C---:B------:R-:W-:Y:S01]  /*5800*/  ISETP.NE.AND P2, PT, R9.reuse, R38, PT ;  /* 0x000000260900720c */ /* 0x040fe20003f45270 */
[----:B------:R-:W-:Y:S01]  /*5810*/  VIADD R13, R9, 0x2 ;  /* 0x00000002090d7836 */ /* 0x000fe20000000000 */
[----:B------:R-:W-:Y:S02]  /*5820*/  FSEL R10, R7, R10, P0 ;  /* 0x0000000a070a7208 */ /* 0x000fe40000000000 */
[----:B------:R-:W-:-:S03]  /*5830*/  SEL R2, RZ, 0x1, P2 ;  /* 0x00000001ff027807 */ /* 0x000fc60001000000 */
[----:B----4-:R-:W-:Y:S01]  /*5840*/  FADD R10, R25, R10 ;  /* 0x0000000a190a7221 */ /* 0x010fe20000000000 */
[----:B-1----:R-:W-:-:S04]  /*5850*/  @P3 ISETP.NE.AND P1, PT, R36, R4, PT ;  /* 0x000000042400320c */ /* 0x002fc80003f25270 */
[----:B------:R-:W-:Y:S02]  /*5860*/  @P3 SEL R11, RZ, 0x1, !P1 ;  /* 0x00000001ff0b3807 */ /* 0x000fe40004800000 */
[----:B------:R-:W-:-:S04]  /*5870*/  ISETP.NE.AND P1, PT, R6, R24, PT ;  /* 0x000000180600720c */ /* 0x000fc80003f25270 */
[----:B------:R-:W-:Y:S02]  /*5880*/  ISETP.EQ.OR P1, PT, R13, R38, P1 ;  /* 0x000000260d00720c */ /* 0x000fe40000f22670 */
[----:B------:R-:W-:Y:S01]  /*5890*/  @P3 SEL R2, R2, R11, !P2 ;  /* 0x0000000b02023207 */ /* 0x000fe20005000000 */
[----:B------:R-:W-:Y:S01]  /*58a0*/  VIADD R11, R9, 0x3 ;  /* 0x00000003090b7836 */ /* 0x000fe20000000000 */
[----:B------:R-:W-:Y:S02]  /*58b0*/  FSEL R12, R25, R10, P1 ;  /* 0x0000000a190c7208 */ /* 0x000fe40000800000 */
[----:B------:R-:W-:-:S03]  /*58c0*/  ISETP.NE.AND P2, PT, R24, R26, PT ;  /* 0x0000001a1800720c */ /* 0x000fc60003f45270 */
[----:B------:R-:W-:Y:S01]  /*58d0*/  FADD R12, R27, R12 ;  /* 0x0000000c1b0c7221 */ /* 0x000fe20000000000 */
[----:B------:R-:W-:Y:S01]  /*58e0*/  ISETP.EQ.OR P2, PT, R11, R38, P2 ;  /* 0x000000260b00720c */ /* 0x000fe20001742670 */
[----:B------:R-:W-:Y:S01]  /*58f0*/  VIADD R11, R9, 0x4 ;  /* 0x00000004090b7836 */ /* 0x000fe20000000000 */
[----:B------:R-:W-:Y:S02]  /*5900*/  ISETP.NE.AND P3, PT, R26, R28, PT ;  /* 0x0000001c1a00720c */ /* 0x000fe40003f65270 */
[----:B------:R-:W-:Y:S02]  /*5910*/  FSEL R12, R27, R12, P2 ;  /* 0x0000000c1b0c7208 */ /* 0x000fe40001000000 */
[----:B------:R-:W-:-:S03]  /*5920*/  ISETP.EQ.OR P3, PT, R11, R38, P3 ;  /* 0x000000260b00720c */ /* 0x000fc60001f62670 */
[----:B------:R-:W-:Y:S01]  /*5930*/  FADD R12, R29, R12 ;  /* 0x0000000c1d0c7221 */ /* 0x000fe20000000000 */
[----:B------:R-:W-:Y:S01]  /*5940*/  VIADD R11, R9, 0x5 ;  /* 0x00000005090b7836 */ /* 0x000fe20000000000 */
[----:B------:R-:W-:Y:S01]  /*5950*/  ISETP.NE.AND P4, PT, R28, R30, PT ;  /* 0x0000001e1c00720c */ /* 0x000fe20003f85270 */
[C---:B------:R-:W-:Y:S02]  /*5960*/  VIADD R42, R2.reuse, 0x1 ;  /* 0x00000001022a7836 */ /* 0x040fe40000000000 */
[----:B------:R-:W-:Y:S02]  /*5970*/  FSEL R12, R29, R12, P3 ;  /* 0x0000000c1d0c7208 */ /* 0x000fe40001800000 */
[----:B------:R-:W-:Y:S01]  /*5980*/  IMAD.MOV.U32 R10, RZ, RZ, R42 ;  /* 0x000000ffff0a7224 */ /* 0x000fe200078e002a */
[----:B------:R-:W-:Y:S02]  /*5990*/  ISETP.EQ.OR P4, PT, R11, R38, P4 ;  /* 0x000000260b00720c */ /* 0x000fe40002782670 */
[----:B------:R-:W-:Y:S01]  /*59a0*/  FADD R12, R31, R12 ;  /* 0x0000000c1f0c7221 */ /* 0x000fe20000000000 */
[----:B------:R-:W-:Y:S01]  /*59b0*/  @!P0 IADD3 R10, PT, PT, R2, RZ, RZ ;  /* 0x000000ff020a8210 */ /* 0x000fe20007ffe0ff */
[----:B------:R-:W-:Y:S01]  /*59c0*/  VIADD R11, R9, 0x6 ;  /* 0x00000006090b7836 */ /* 0x000fe20000000000 */
[----:B------:R-:W-:-:S02]  /*59d0*/  ISETP.NE.AND P5, PT, R30, R32, PT ;  /* 0x000000201e00720c */ /* 0x000fc40003fa5270 */
[----:B------:R-:W-:Y:S01]  /*59e0*/  FSEL R12, R31, R12, P4 ;  /* 0x0000000c1f0c7208 */ /* 0x000fe20002000000 */
[----:B------:R-:W-:Y:S01]  /*59f0*/  VIADD R13, R10, 0x1 ;  /* 0x000000010a0d7836 */ /* 0x000fe20000000000 */
[----:B------:R-:W-:Y:S01]  /*5a00*/  P2R R14, PR, RZ, 0x1 ;  /* 0x00000001ff0e7803 */ /* 0x000fe20000000000 */
[----:B------:R-:W-:Y:S01]  /*5a10*/  @!P1 IMAD.MOV R13, RZ, RZ, R10 ;  /* 0x000000ffff0d9224 */ /* 0x000fe200078e020a */
[----:B------:R-:W-:Y:S01]  /*5a20*/  ISETP.EQ.OR P0, PT, R11, R38, P5 ;  /* 0x000000260b00720c */ /* 0x000fe20002f02670 */
[----:B------:R-:W-:Y:S01]  /*5a30*/  FADD R12, R33, R12 ;  /* 0x0000000c210c7221 */ /* 0x000fe20000000000 */
[----:B------:R-:W-:Y:S01]  /*5a40*/  VIADD R11, R9, 0x7 ;  /* 0x00000007090b7836 */ /* 0x000fe20000000000 */
[----:B------:R-:W-:Y:S01]  /*5a50*/  ISETP.NE.AND P6, PT, R34, R3, PT ;  /* 0x000000032200720c */ /* 0x000fe20003fc5270 */
[----:B------:R-:W-:Y:S02]  /*5a60*/  VIADD R10, R13, 0x1 ;  /* 0x000000010d0a7836 */ /* 0x000fe40000000000 */
[----:B------:R-:W-:-:S02]  /*5a70*/  VIADD R9, R9, 0x8 ;  /* 0x0000000809097836 */ /* 0x000fc40000000000 */
[----:B------:R-:W-:Y:S01]  /*5a80*/  @!P2 IMAD.MOV R10, RZ, RZ, R13 ;  /* 0x000000ffff0aa224 */ /* 0x000fe200078e020d */
[----:B------:R-:W-:Y:S02]  /*5a90*/  FSEL R12, R33, R12, P0 ;  /* 0x0000000c210c7208 */ /* 0x000fe40000000000 */
[----:B------:R-:W-:Y:S01]  /*5aa0*/  ISETP.NE.AND P5, PT, R32, R34, PT ;  /* 0x000000222000720c */ /* 0x000fe20003fa5270 */
[----:B------:R-:W-:Y:S01]  /*5ab0*/  VIADD R15, R10, 0x1 ;  /* 0x000000010a0f7836 */ /* 0x000fe20000000000 */
[-C--:B------:R-:W-:Y:S01]  /*5ac0*/  ISETP.EQ.OR P6, PT, R9, R38.reuse, P6 ;  /* 0x000000260900720c */ /* 0x080fe200037c2670 */
[----:B------:R-:W-:Y:S02]  /*5ad0*/  @!P3 IMAD.MOV R15, RZ, RZ, R10 ;  /* 0x000000ffff0fb224 */ /* 0x000fe400078e020a */
[----:B------:R-:W-:Y:S01]  /*5ae0*/  FADD R12, R35, R12 ;  /* 0x0000000c230c7221 */ /* 0x000fe20000000000 */
[----:B------:R-:W-:Y:S01]  /*5af0*/  ISETP.EQ.OR P5, PT, R11, R38, P5 ;  /* 0x000000260b00720c */ /* 0x000fe20002fa2670 */
[----:B------:R-:W-:-:S02]  /*5b00*/  VIADD R10, R15, 0x1 ;  /* 0x000000010f0a7836 */ /* 0x000fc40000000000 */
[----:B------:R-:W-:Y:S01]  /*5b10*/  @!P4 IMAD.MOV R10, RZ, RZ, R15 ;  /* 0x000000ffff0ac224 */ /* 0x000fe200078e020f */
[----:B------:R-:W-:-:S03]  /*5b20*/  FSEL R9, R35, R12, P5 ;  /* 0x0000000c23097208 */ /* 0x000fc60002800000 */
[C---:B------:R-:W-:Y:S01]  /*5b30*/  VIADD R11, R10.reuse, 0x1 ;  /* 0x000000010a0b7836 */ /* 0x040fe20000000000 */
[----:B------:R-:W-:Y:S01]  /*5b40*/  @!P0 IADD3 R11, PT, PT, R10, RZ, RZ ;  /* 0x000000ff0a0b8210 */ /* 0x000fe20007ffe0ff */
[----:B------:R-:W-:-:S04]  /*5b50*/  @!P6 FADD R8, R8, R9 ;  /* 0x000000090808e221 */ /* 0x000fc80000000000 */
[----:B------:R-:W-:Y:S02]  /*5b60*/  VIADD R10, R11, 0x1 ;  /* 0x000000010b0a7836 */ /* 0x000fe40000000000 */
[----:B------:R-:W-:Y:S02]  /*5b70*/  @!P5 IMAD.MOV R10, RZ, RZ, R11 ;  /* 0x000000ffff0ad224 */ /* 0x000fe400078e020b */
[----:B------:R-:W0:Y:S01]  /*5b80*/  SHFL.UP PT, R11, R8, 0x1, RZ ;  /* 0x04200000080b7989 */ /* 0x000e2200000e00ff */
[----:B------:R-:W-:Y:S02]  /*5b90*/  P2R R39, PR, RZ, 0x20 ;  /* 0x00000020ff277803 */ /* 0x000fe40000000000 */
[----:B------:R-:W-:Y:S01]  /*5ba0*/  ISETP.GE.AND P5, PT, R37, 0x1, PT ;  /* 0x000000012500780c */ /* 0x000fe20003fa6270 */
[----:B------:R-:W-:Y:S02]  /*5bb0*/  VIADD R9, R10, 0x1 ;  /* 0x000000010a097836 */ /* 0x000fe40000000000 */
[----:B------:R-:W-:-:S05]  /*5bc0*/  @!P6 IMAD.MOV R9, RZ, RZ, R10 ;  /* 0x000000ffff09e224 */ /* 0x000fca00078e020a */
[----:B------:R-:W-:Y:S01]  /*5bd0*/  ISETP.NE.AND P6, PT, R9, RZ, PT ;  /* 0x000000ff0900720c */ /* 0x000fe20003fc5270 */
[----:B------:R-:W1:Y:S01]  /*5be0*/  SHFL.UP PT, R10, R9, 0x1, RZ ;  /* 0x04200000090a7989 */ /* 0x000e6200000e00ff */
[----:B0-----:R-:W-:-:S05]  /*5bf0*/  FADD R11, R8, R11 ;  /* 0x0000000b080b7221 */ /* 0x001fca0000000000 */
[----:B------:R-:W-:-:S05]  /*5c00*/  @P5 FSEL R8, R11, R8, !P6 ;  /* 0x000000080b085208 */ /* 0x000fca0007000000 */
[----:B------:R-:W0:Y:S01]  /*5c10*/  SHFL.UP PT, R11, R8, 0x2, RZ ;  /* 0x04400000080b7989 */ /* 0x000e2200000e00ff */
[----:B-1----:R-:W-:Y:S02]  /*5c20*/  SEL R10, R10, RZ, P5 ;  /* 0x000000ff0a0a7207 */ /* 0x002fe40002800000 */
[----:B------:R-:W-:-:S03]  /*5c30*/  ISETP.GE.AND P5, PT, R37, 0x2, PT ;  /* 0x000000022500780c */ /* 0x000fc60003fa6270 */
[----:B------:R-:W-:-:S05]  /*5c40*/  IMAD.IADD R10, R10, 0x1, R9 ;  /* 0x000000010a0a7824 */ /* 0x000fca00078e0209 */
[----:B------:R-:W-:Y:S01]  /*5c50*/  ISETP.NE.AND P6, PT, R10, RZ, PT ;  /* 0x000000ff0a00720c */ /* 0x000fe20003fc5270 */
[----:B0-----:R-:W-:-:S05]  /*5c60*/  FADD R11, R8, R11 ;  /* 0x0000000b080b7221 */ /* 0x001fca0000000000 */
[----:B------:R-:W-:Y:S02]  /*5c70*/  @P5 FSEL R8, R11, R8, !P6 ;  /* 0x000000080b085208 */ /* 0x000fe40007000000 */
[----:B------:R-:W0:Y:S04]  /*5c80*/  SHFL.UP PT, R11, R10, 0x2, RZ ;  /* 0x044000000a0b7989 */ /* 0x000e2800000e00ff */
[----:B------:R-:W1:Y:S01]  /*5c90*/  SHFL.UP PT, R15, R8, 0x4, RZ ;  /* 0x04800000080f7989 */ /* 0x000e6200000e00ff */
[----:B0-----:R-:W-:-:S05]  /*5ca0*/  SEL R11, R11, RZ, P5 ;  /* 0x000000ff0b0b7207 */ /* 0x001fca0002800000 */
[----:B------:R-:W-:-:S05]  /*5cb0*/  IMAD.IADD R11, R10, 0x1, R11 ;  /* 0x000000010a0b7824 */ /* 0x000fca00078e020b */
[----:B------:R-:W0:Y:S01]  /*5cc0*/  SHFL.UP PT, R9, R11, 0x4, RZ ;  /* 0x048000000b097989 */ /* 0x000e2200000e00ff */
[----:B------:R-:W-:Y:S01]  /*5cd0*/  ISETP.GE.AND P5, PT, R37, 0x4, PT ;  /* 0x000000042500780c */ /* 0x000fe20003fa6270 */
[----:B-1----:R-:W-:Y:S01]  /*5ce0*/  FADD R15, R8, R15 ;  /* 0x0000000f080f7221 */ /* 0x002fe20000000000 */
[----:B------:R-:W-:-:S11]  /*5cf0*/  ISETP.NE.AND P6, PT, R11, RZ, PT ;  /* 0x000000ff0b00720c */ /* 0x000fd60003fc5270 */
        /* <DEDUP_REMOVED lines=8> */
[----:B------:R-:W0:Y:S01]  /*5d80*/  SHFL.UP PT, R9, R12, 0x8, RZ ;  /* 0x050000000c097989 */ /* 0x000e2200000e00ff */
[----:B------:R-:W-:-:S03]  /*5d90*/  P2R R13, PR, RZ, 0x1 ;  /* 0x00000001ff0d7803 */ /* 0x000fc60000000000 */
[----:B------:R-:W1:Y:S01]  /*5da0*/  SHFL.UP PT, R15, R8, 0x10, RZ ;  /* 0x06000000080f7989 */ /* 0x000e6200000e00ff */
[----:B0-----:R-:W-:Y:S02]  /*5db0*/  SEL R9, R9, RZ, P5 ;  /* 0x000000ff09097207 */ /* 0x001fe40002800000 */
[----:B------:R-:W-:-:S03]  /*5dc0*/  ISETP.NE.AND P5, PT, R13, RZ, PT ;  /* 0x000000ff0d00720c */ /* 0x000fc60003fa5270 */
[----:B------:R-:W-:-:S05]  /*5dd0*/  IMAD.IADD R13, R12, 0x1, R9 ;  /* 0x000000010c0d7824 */ /* 0x000fca00078e0209 */
[----:B------:R-:W0:Y:S01]  /*5de0*/  SHFL.UP PT, R9, R13, 0x10, RZ ;  /* 0x060000000d097989 */ /* 0x000e2200000e00ff */
[----:B-1----:R-:W-:Y:S01]  /*5df0*/  FADD R15, R8, R15 ;  /* 0x0000000f080f7221 */ /* 0x002fe20000000000 */
        /* <DEDUP_REMOVED lines=9> */
[----:B------:R-:W-:Y:S01]  /*5e90*/  BAR.SYNC.DEFER_BLOCKING 0x0 ;  /* 0x0000000000007b1d */ /* 0x000fe20000010000 */
[----:B------:R-:W-:-:S05]  /*5ea0*/  ISETP.NE.AND P0, PT, R14, RZ, PT ;  /* 0x000000ff0e00720c */ /* 0x000fca0003f05270 */
[----:B------:R-:W0:Y:S04]  /*5eb0*/  LDS.128 R8, [UR4] ;  /* 0x00000004ff087984 */ /* 0x000e280008000c00 */
[----:B------:R-:W1:Y:S01]  /*5ec0*/  LDS.128 R12, [UR4+0x10] ;  /* 0x00001004ff0c7984 */ /* 0x000e620008000c00 */
[----:B0-----:R-:W-:-:S13]  /*5ed0*/  ISETP.NE.AND P6, PT, R10, RZ, PT ;  /* 0x000000ff0a00720c */ /* 0x001fda0003fc5270 */
[----:B------:R-:W-:Y:S01]  /*5ee0*/  @!P6 FADD R11, R9, R11 ;  /* 0x0000000b090be221 */ /* 0x000fe20000000000 */
[----:B-1----:R-:W-:Y:S01]  /*5ef0*/  ISETP.NE.AND P6, PT, R12, RZ, PT ;  /* 0x000000ff0c00720c */ /* 0x002fe20003fc5270 */
[----:B------:R-:W-:-:S12]  /*5f00*/  IMAD.IADD R17, R8, 0x1, R10 ;  /* 0x0000000108117824 */ /* 0x000fd800078e020a */
[----:B------:R-:W-:Y:S01]  /*5f10*/  @!P6 FADD R13, R11, R13 ;  /* 0x0000000d0b0de221 */ /* 0x000fe20000000000 */
[----:B------:R-:W-:-:S04]  /*5f20*/  ISETP.NE.AND P6, PT, R44, 0x2, PT ;  /* 0x000000022c00780c */ /* 0x000fc80003fc5270 */
[----:B------:R-:W-:Y:S02]  /*5f30*/  FSEL R16, R11, R9, !P6 ;  /* 0x000000090b107208 */ /* 0x000fe40007000000 */
[C---:B------:R-:W-:Y:S02]  /*5f40*/  SEL R9, R17.reuse, R8, !P6 ;  /* 0x0000000811097207 */ /* 0x040fe40007000000 */
[----:B------:R-:W-:Y:S01]  /*5f50*/  ISETP.NE.AND P6, PT, R14, RZ, PT ;  /* 0x000000ff0e00720c */ /* 0x000fe20003fc5270 */
[----:B------:R-:W-:-:S12]  /*5f60*/  IMAD.IADD R11, R17, 0x1, R12 ;  /* 0x00000001110b7824 */ /* 0x000fd800078e020c */
        /* <DEDUP_REMOVED lines=9> */
[----:B------:R-:W-:Y:S02]  /*6000*/  FSEL R20, R15, R20, !P6 ;  /* 0x000000140f147208 */ /* 0x000fe40007000000 */
[----:B------:R-:W-:Y:S02]  /*6010*/  SEL R9, R11, R9, !P6 ;  /* 0x000000090b097207 */ /* 0x000fe40007000000 */
[----:B------:R-:W-:-:S13]  /*6020*/  ISETP.NE.AND P6, PT, R18, RZ, PT ;  /* 0x000000ff1200720c */ /* 0x000fda0003fc5270 */
[----:B------:R-:W-:Y:S01]  /*6030*/  @!P6 FADD R19, R19, R17 ;  /* 0x000000111313e221 */ /* 0x000fe20000000000 */
[----:B------:R-:W-:-:S04]  /*6040*/  ISETP.NE.AND P6, PT, R44, 0x5, PT ;  /* 0x000000052c00780c */ /* 0x000fc80003fc5270 */
[----:B------:R-:W-:Y:S02]  /*6050*/  FSEL R46, R17, R20, !P6 ;  /* 0x00000014112e7208 */ /* 0x000fe40007000000 */
[----:B------:R-:W0:Y:S01]  /*6060*/  LDS.128 R20, [UR4+0x30] ;  /* 0x00003004ff147984 */ /* 0x000e220008000c00 */
[----:B------:R-:W-:-:S05]  /*6070*/  IMAD.IADD R11, R11, 0x1, R16 ;  /* 0x000000010b0b7824 */ /* 0x000fca00078e0210 */
[----:B------:R-:W-:Y:S01]  /*6080*/  SEL R9, R11, R9, !P6 ;  /* 0x000000090b097207 */ /* 0x000fe20007000000 */
[----:B------:R-:W-:Y:S01]  /*6090*/  IMAD.IADD R11, R18, 0x1, R11 ;  /* 0x00000001120b7824 */ /* 0x000fe200078e020b */
[----:B------:R-:W1:Y:S01]  /*60a0*/  SHFL.UP PT, R40, R40, 0x1, RZ ;  /* 0x0420000028287989 */ /* 0x000e6200000e00ff */
[----:B0-----:R-:W-:-:S03]  /*60b0*/  ISETP.NE.AND P6, PT, R20, RZ, PT ;  /* 0x000000ff1400720c */ /* 0x001fc60003fc5270 */
[----:B------:R-:W-:-:S10]  /*60c0*/  IADD3 R41, PT, PT, R11, R20, RZ ;  /* 0x000000140b297210 */ /* 0x000fd40007ffe0ff */
[----:B------:R-:W-:Y:S01]  /*60d0*/  @!P6 FADD R21, R19, R21 ;  /* 0x000000151315e221 */ /* 0x000fe20000000000 */
[----:B------:R-:W-:-:S04]  /*60e0*/  ISETP.NE.AND P6, PT, R44, 0x6, PT ;  /* 0x000000062c00780c */ /* 0x000fc80003fc5270 */
[----:B------:R-:W-:Y:S02]  /*60f0*/  FSEL R48, R19, R46, !P6 ;  /* 0x0000002e13307208 */ /* 0x000fe40007000000 */
[----:B------:R-:W-:Y:S02]  /*6100*/  SEL R46, R11, R9, !P6 ;  /* 0x000000090b2e7207 */ /* 0x000fe40007000000 */
[----:B------:R-:W-:-:S04]  /*6110*/  ISETP.NE.AND P6, PT, R44, 0x7, PT ;  /* 0x000000072c00780c */ /* 0x000fc80003fc5270 */
[----:B------:R-:W-:Y:S02]  /*6120*/  SEL R46, R41, R46, !P6 ;  /* 0x0000002e292e7207 */ /* 0x000fe40007000000 */
[----:B------:R-:W-:Y:S02]  /*6130*/  FSEL R48, R21, R48, !P6 ;  /* 0x0000003015307208 */ /* 0x000fe40007000000 */
[----:B------:R-:W-:Y:S01]  /*6140*/  ISETP.NE.AND P6, PT, R46, RZ, PT ;  /* 0x000000ff2e00720c */ /* 0x000fe20003fc5270 */
[----:B------:R-:W0:-:S12]  /*6150*/  SHFL.UP PT, R9, R43, 0x1, RZ ;  /* 0x042000002b097989 */ /* 0x000e1800000e00ff */
[----:B------:R-:W-:Y:S01]  /*6160*/  @!P6 FADD R48, RZ, R48 ;  /* 0x00000030ff30e221 */ /* 0x000fe20000000000 */
[----:B------:R-:W-:-:S04]  /*6170*/  ISETP.GE.U32.AND P6, PT, R0, 0x20, PT ;  /* 0x000000200000780c */ /* 0x000fc80003fc6070 */
[----:B------:R-:W-:Y:S02]  /*6180*/  SEL R53, R46, RZ, P6 ;  /* 0x000000ff2e357207 */ /* 0x000fe40003000000 */
[----:B------:R-:W-:Y:S02]  /*6190*/  FSEL R48, R48, RZ, P6 ;  /* 0x000000ff30307208 */ /* 0x000fe40003000000 */
[----:B-1----:R-:W-:-:S13]  /*61a0*/  ISETP.NE.AND P6, PT, R40, RZ, PT ;  /* 0x000000ff2800720c */ /* 0x002fda0003fc5270 */
[----:B0-----:R-:W-:Y:S01]  /*61b0*/  @!P6 FADD R9, R9, R48 ;  /* 0x000000300909e221 */ /* 0x001fe20000000000 */
[----:B------:R-:W-:-:S04]  /*61c0*/  ISETP.NE.AND P6, PT, R37, RZ, PT ;  /* 0x000000ff2500720c */ /* 0x000fc80003fc5270 */
[----:B------:R-:W-:Y:S02]  /*61d0*/  SEL R44, R40, RZ, P6 ;  /* 0x000000ff282c7207 */ /* 0x000fe40003000000 */
[----:B------:R-:W-:Y:S02]  /*61e0*/  FSEL R37, R48, R9, !P6 ;  /* 0x0000000930257208 */ /* 0x000fe40007000000 */
[----:B------:R-:W-:Y:S01]  /*61f0*/  ISETP.NE.AND P6, PT, R22, RZ, PT ;  /* 0x000000ff1600720c */ /* 0x000fe20003fc5270 */
[----:B------:R-:W-:Y:S02]  /*6200*/  IMAD.IADD R53, R53, 0x1, R44 ;  /* 0x0000000135357824 */ /* 0x000fe400078e022c */
[----:B------:R-:W-:-:S10]  /*6210*/  @!P0 IMAD.MOV R42, RZ, RZ, R2 ;  /* 0x000000ffff2a8224 */ /* 0x000fd400078e0202 */
[----:B------:R-:W-:Y:S01]  /*6220*/  @!P6 FADD R23, R23, R21 ;  /* 0x000000151717e221 */ /* 0x000fe20000000000 */
[----:B------:R-:W-:Y:S01]  /*6230*/  ISETP.NE.AND P6, PT, R2, RZ, PT ;  /* 0x000000ff0200720c */ /* 0x000fe20003fc5270 */
[----:B------:R-:W-:-:S04]  /*6240*/  IMAD.IADD R19, R53, 0x1, R42 ;  /* 0x0000000135137824 */ /* 0x000fc800078e022a */
[----:B------:R-:W-:Y:S02]  /*6250*/  VIADD R17, R19, 0x1 ;  /* 0x0000000113117836 */ /* 0x000fe40000000000 */
[----:B------:R-:W-:-:S06]  /*6260*/  @!P1 IMAD.MOV R17, RZ, RZ, R19 ;  /* 0x000000ffff119224 */ /* 0x000fcc00078e0213 */
[----:B------:R-:W-:-:S04]  /*6270*/  @!P6 FADD R5, R5, R37 ;  /* 0x000000250505e221 */ /* 0x000fc80000000000 */
[----:B------:R-:W-:Y:S01]  /*6280*/  @!P0 FADD R7, R7, R5 ;  /* 0x0000000507078221 */ /* 0x000fe20000000000 */
[----:B------:R-:W-:Y:S02]  /*6290*/  VIADD R15, R17, 0x1 ;  /* 0x00000001110f7836 */ /* 0x000fe40000000000 */
[----:B------:R-:W-:Y:S02]  /*62a0*/  @!P2 IMAD.MOV R15, RZ, RZ, R17 ;  /* 0x000000ffff0fa224 */ /* 0x000fe400078e0211 */
[----:B------:R-:W-:Y:S02]  /*62b0*/  @!P1 FADD R25, R25, R7 ;  /* 0x0000000719199221 */ /* 0x000fe40000000000 */
[----:B------:R-:W-:Y:S02]  /*62c0*/  VIADD R13, R15, 0x1 ;  /* 0x000000010f0d7836 */ /* 0x000fe40000000000 */
[----:B------:R-:W-:Y:S01]  /*62d0*/  @!P2 FADD R27, R27, R25 ;  /* 0x000000191b1ba221 */ /* 0x000fe20000000000 */
[----:B------:R-:W-:-:S03]  /*62e0*/  @!P3 IMAD.MOV R13, RZ, RZ, R15 ;  /* 0x000000ffff0db224 */ /* 0x000fc600078e020f */
[----:B------:R-:W-:Y:S01]  /*62f0*/  @!P3 FADD R29, R29, R27 ;  /* 0x0000001b1d1db221 */ /* 0x000fe20000000000 */
[----:B------:R-:W-:Y:S02]  /*6300*/  VIADD R11, R13, 0x1 ;  /* 0x000000010d0b7836 */ /* 0x000fe40000000000 */
[----:B------:R-:W-:Y:S02]  /*6310*/  @!P4 IMAD.MOV R11, RZ, RZ, R13 ;  /* 0x000000ffff0bc224 */ /* 0x000fe400078e020d */
[----:B------:R-:W-:Y:S02]  /*6320*/  @!P4 FADD R31, R31, R29 ;  /* 0x0000001d1f1fc221 */ /* 0x000fe40000000000 */
[----:B------:R-:W-:Y:S02]  /*6330*/  VIADD R9, R11, 0x1 ;  /* 0x000000010b097836 */ /* 0x000fe40000000000 */
[----:B------:R-:W-:Y:S01]  /*6340*/  @!P5 FADD R33, R33, R31 ;  /* 0x0000001f2121d221 */ /* 0x000fe20000000000 */
[----:B------:R-:W-:Y:S01]  /*6350*/  @!P5 IMAD.MOV R9, RZ, RZ, R11 ;  /* 0x000000ffff09d224 */ /* 0x000fe200078e020b */
[----:B------:R-:W-:-:S02]  /*6360*/  ISETP.NE.AND P5, PT, R39, RZ, PT ;  /* 0x000000ff2700720c */ /* 0x000fc40003fa5270 */
[----:B------:R-:W-:Y:S01]  /*6370*/  IADD3 R39, PT, PT, R22, R41, RZ ;  /* 0x0000002916277210 */ /* 0x000fe20007ffe0ff */
[----:B------:R-:W-:-:S10]  /*6380*/  VIADD R44, R9, 0x1 ;  /* 0x00000001092c7836 */ /* 0x000fd40000000000 */
[----:B------:R-:W-:Y:S02]  /*6390*/  @!P5 IMAD.MOV R44, RZ, RZ, R9 ;  /* 0x000000ffff2cd224 */ /* 0x000fe400078e0209 */
[----:B------:R-:W-:Y:S01]  /*63a0*/  @!P5 FADD R35, R35, R33 ;  /* 0x000000212323d221 */ /* 0x000fe20000000000 */
[----:B------:R-:W-:Y:S01]  /*63b0*/  ISETP.GE.AND P5, PT, R39, 0x101, PT ;  /* 0x000001012700780c */ /* 0x000fe20003fa6270 */
[----:B------:R-:W-:Y:S01]  /*63c0*/  BSSY.RECONVERGENT B0, `(.L_x_1422) ;  /* 0x0000113000007945 */ /* 0x000fe20003800200 */
[----:B------:R-:W-:-:S11]  /*63d0*/  IMAD.IADD R45, R2, 0x1, R53 ;  /* 0x00000001022d7824 */ /* 0x000fd600078e0235 */
[----:B------:R-:W-:Y:S05]  /*63e0*/  @!P5 BRA `(.L_x_1423) ;  /* 0x0000000c0040d947 */ /* 0x000fea0003800000 */
[----:B------:R-:W-:Y:S01]  /*63f0*/  BAR.SYNC.DEFER_BLOCKING 0x0 ;  /* 0x0000000000007b1d */ /* 0x000fe20000010000 */
[----:B------:R-:W-:Y:S01]  /*6400*/  @P6 LEA R53, R53, UR4, 0x3 ;  /* 0x0000000435356c11 */ /* 0x000fe2000f8e18ff */
[----:B------:R-:W-:Y:S01]  /*6410*/  IMAD.MOV.U32 R43, RZ, RZ, 0x9 ;  /* 0x00000009ff2b7424 */ /* 0x000fe200078e00ff */
[----:B------:R-:W-:Y:S02]  /*6420*/  @P0 LEA R45, R45, UR4, 0x3 ;  /* 0x000000042d2d0c11 */ /* 0x000fe4000f8e18ff */
[----:B------:R-:W-:Y:S01]  /*6430*/  ISETP.NE.AND P5, PT, R30, R32, PT ;  /* 0x000000201e00720c */ /* 0x000fe20003fa5270 */
[CC--:B------:R-:W-:Y:S01]  /*6440*/  IMAD R21, R0.reuse, R43.reuse, 0x6 ;  /* 0x0000000600157424 */ /* 0x0c0fe200078e022b */
[----:B------:R-:W-:Y:S01]  /*6450*/  @P1 LEA R19, R19, UR4, 0x3 ;  /* 0x0000000413131c11 */ /* 0x000fe2000f8e18ff */
[CC--:B------:R-:W-:Y:S01]  /*6460*/  IMAD R41, R0.reuse, R43.reuse, 0x7 ;  /* 0x0000000700297424 */ /* 0x0c0fe200078e022b */
[----:B------:R-:W-:Y:S01]  /*6470*/  @P2 LEA R17, R17, UR4, 0x3 ;  /* 0x0000000411112c11 */ /* 0x000fe2000f8e18ff */
[----:B------:R-:W-:Y:S01]  /*6480*/  IMAD R43, R0, R43, 0x8 ;  /* 0x00000008002b7424 */ /* 0x000fe200078e022b */
[----:B------:R-:W-:-:S02]  /*6490*/  ISETP.NE.AND P5, PT, R21, R38, !P5 ;  /* 0x000000261500720c */ /* 0x000fc40006fa5270 */
[----:B------:R-:W-:Y:S02]  /*64a0*/  @P3 LEA R15, R15, UR4, 0x3 ;  /* 0x000000040f0f3c11 */ /* 0x000fe4000f8e18ff */
[----:B------:R-:W-:Y:S01]  /*64b0*/  @P4 LEA R13, R13, UR4, 0x3 ;  /* 0x000000040d0d4c11 */ /* 0x000fe2000f8e18ff */
[----:B------:R0:W-:Y:S01]  /*64c0*/  @P6 STS.64 [R53], R36 ;  /* 0x0000002435006388 */ /* 0x0001e20000000a00 */
[----:B------:R-:W-:-:S07]  /*64d0*/  ISETP.NE.AND P6, PT, R32, R34, PT ;  /* 0x000000222000720c */ /* 0x000fce0003fc5270 */
[----:B------:R-:W-:Y:S01]  /*64e0*/  @!P5 LEA R11, R11, UR4, 0x3 ;  /* 0x000000040b0bdc11 */ /* 0x000fe2000f8e18ff */
[----:B------:R0:W-:Y:S01]  /*64f0*/  @P0 STS.64 [R45], R4 ;  /* 0x000000042d000388 */ /* 0x0001e20000000a00 */
[----:B------:R-:W-:Y:S02]  /*6500*/  ISETP.NE.AND P0, PT, R34, R3, PT ;  /* 0x000000032200720c */ /* 0x000fe40003f05270 */
[-C--:B------:R-:W-:Y:S01]  /*6510*/  ISETP.NE.AND P6, PT, R41, R38.reuse, !P6 ;  /* 0x000000262900720c */ /* 0x080fe200077c5270 */
[----:B------:R0:W-:Y:S01]  /*6520*/  @P1 STS.64 [R19], R6 ;  /* 0x0000000613001388 */ /* 0x0001e20000000a00 */
[----:B------:R-:W-:-:S03]  /*6530*/  ISETP.NE.AND P0, PT, R43, R38, !P0 ;  /* 0x000000262b00720c */ /* 0x000fc60004705270 */
[----:B------:R0:W-:Y:S04]  /*6540*/  @P2 STS.64 [R17], R24 ;  /* 0x0000001811002388 */ /* 0x0001e80000000a00 */
[----:B------:R0:W-:Y:S04]  /*6550*/  @P3 STS.64 [R15], R26 ;  /* 0x0000001a0f003388 */ /* 0x0001e80000000a00 */
[----:B------:R-:W-:Y:S01]  /*6560*/  @!P6 LEA R9, R9, UR4, 0x3 ;  /* 0x000000040909ec11 */ /* 0x000fe2000f8e18ff */
[----:B------:R0:W-:Y:S01]  /*6570*/  @P4 STS.64 [R13], R28 ;  /* 0x0000001c0d004388 */ /* 0x0001e20000000a00 */
[----:B------:R-:W-:-:S03]  /*6580*/  @!P0 LEA R44, R44, UR4, 0x3 ;  /* 0x000000042c2c8c11 */ /* 0x000fc6000f8e18ff */
[----:B------:R0:W-:Y:S04]  /*6590*/  @!P5 STS.64 [R11], R30 ;  /* 0x0000001e0b00d388 */ /* 0x0001e80000000a00 */
[----:B------:R0:W-:Y:S04]  /*65a0*/  @!P6 STS.64 [R9], R32 ;  /* 0x000000200900e388 */ /* 0x0001e80000000a00 */
[----:B------:R0:W-:Y:S01]  /*65b0*/  @!P0 STS.64 [R44], R34 ;  /* 0x000000222c008388 */ /* 0x0001e20000000a00 */
[----:B------:R-:W-:Y:S01]  /*65c0*/  BAR.SYNC.DEFER_BLOCKING 0x0 ;  /* 0x0000000000007b1d */ /* 0x000fe20000010000 */
[----:B------:R-:W-:-:S13]  /*65d0*/  ISETP.GE.U32.AND P0, PT, R0, R39, PT ;  /* 0x000000270000720c */ /* 0x000fda0003f06070 */
[----:B0-----:R-:W-:Y:S05]  /*65e0*/  @P0 BRA `(.L_x_1424) ;  /* 0x0000000c00c00947 */ /* 0x001fea0003800000 */
[----:B------:R-:W-:Y:S01]  /*65f0*/  IADD3 R5, PT, PT, R14, R10, R12 ;  /* 0x0000000a0e057210 */ /* 0x000fe20007ffe00c */
[----:B------:R-:W-:Y:S01]  /*6600*/  BSSY.RECONVERGENT B1, `(.L_x_1425) ;  /* 0x0000028000017945 */ /* 0x000fe20003800200 */
[----:B------:R-:W-:Y:S02]  /*6610*/  LOP3.LUT R2, RZ, R0, RZ, 0x33, !PT ;  /* 0x00000000ff027212 */ /* 0x000fe400078e33ff */
[----:B------:R-:W-:-:S04]  /*6620*/  IADD3 R5, PT, PT, R18, R5, R16 ;  /* 0x0000000512057210 */ /* 0x000fc80007ffe010 */
[----:B------:R-:W-:-:S04]  /*6630*/  IADD3 R5, PT, PT, R22, R5, R20 ;  /* 0x0000000516057210 */ /* 0x000fc80007ffe014 */
[----:B------:R-:W-:-:S04]  /*6640*/  IADD3 R8, PT, PT, R2, R5, R8 ;  /* 0x0000000502087210 */ /* 0x000fc80007ffe008 */
[C---:B------:R-:W-:Y:S02]  /*6650*/  LOP3.LUT R2, R8.reuse, 0x300, RZ, 0xc0, !PT ;  /* 0x0000030008027812 */ /* 0x040fe400078ec0ff */
[----:B------:R-:W-:Y:S02]  /*6660*/  ISETP.GE.U32.AND P1, PT, R8, 0x300, PT ;  /* 0x000003000800780c */ /* 0x000fe40003f26070 */
[----:B------:R-:W-:Y:S01]  /*6670*/  ISETP.NE.AND P0, PT, R2, 0x300, PT ;  /* 0x000003000200780c */ /* 0x000fe20003f05270 */
[----:B------:R-:W-:-:S12]  /*6680*/  IMAD.MOV.U32 R2, RZ, RZ, R0 ;  /* 0x000000ffff027224 */ /* 0x000fd800078e0000 */
[----:B------:R-:W-:Y:S05]  /*6690*/  @!P0 BRA `(.L_x_1426) ;  /* 0x0000000000788947 */ /* 0x000fea0003800000 */
[----:B------:R-:W0:Y:S01]  /*66a0*/  LDC.64 R4, c[0x0][0x398] ;  /* 0x0000e600ff047b82 */ /* 0x000e220000000a00 */
[----:B------:R-:W-:Y:S02]  /*66b0*/  LEA.HI R8, R8, 0x1, RZ, 0x18 ;  /* 0x0000000108087811 */ /* 0x000fe400078fc0ff */
[----:B------:R-:W-:-:S03]  /*66c0*/  LEA R9, R0, UR4, 0x3 ;  /* 0x0000000400097c11 */ /* 0x000fc6000f8e18ff */
[C---:B------:R-:W-:Y:S01]  /*66d0*/  IMAD.SHL.U32 R2, R8.reuse, 0x100, RZ ;  /* 0x0000010008027824 */ /* 0x040fe200078e00ff */
[----:B------:R-:W-:Y:S01]  /*66e0*/  LOP3.LUT R8, R8, 0x3, RZ, 0xc0, !PT ;  /* 0x0000000308087812 */ /* 0x000fe200078ec0ff */
[----:B------:R-:W1:Y:S04]  /*66f0*/  LDC.64 R6, c[0x0][0x390] ;  /* 0x0000e400ff067b82 */ /* 0x000e680000000a00 */
[----:B------:R-:W-:Y:S02]  /*6700*/  IMAD.MOV R8, RZ, RZ, -R8 ;  /* 0x000000ffff087224 */ /* 0x000fe400078e0a08 */
[----:B0-----:R-:W-:-:S04]  /*6710*/  IMAD.WIDE.U32 R4, R0, 0x4, R4 ;  /* 0x0000000400047825 */ /* 0x001fc800078e0004 */
[----:B------:R-:W-:Y:S01]  /*6720*/  IMAD.MOV.U32 R15, RZ, RZ, R5 ;  /* 0x000000ffff0f7224 */ /* 0x000fe200078e0005 */
[----:B------:R-:W-:Y:S01]  /*6730*/  LOP3.LUT R5, R2, 0x300, RZ, 0xc0, !PT ;  /* 0x0000030002057812 */ /* 0x000fe200078ec0ff */
[----:B------:R-:W-:Y:S02]  /*6740*/  IMAD.MOV.U32 R14, RZ, RZ, R4 ;  /* 0x000000ffff0e7224 */ /* 0x000fe400078e0004 */
[----:B-1----:R-:W-:-:S04]  /*6750*/  IMAD.WIDE.U32 R6, R0, 0x4, R6 ;  /* 0x0000000400067825 */ /* 0x002fc800078e0006 */
[----:B------:R-:W-:Y:S02]  /*6760*/  IMAD.MOV.U32 R12, RZ, RZ, R6 ;  /* 0x000000ffff0c7224 */ /* 0x000fe400078e0006 */
[----:B------:R-:W-:Y:S02]  /*6770*/  IMAD.MOV.U32 R13, RZ, RZ, R7 ;  /* 0x000000ffff0d7224 */ /* 0x000fe400078e0007 */
[----:B------:R-:W-:-:S07]  /*6780*/  IMAD.IADD R2, R5, 0x1, R0 ;  /* 0x0000000105027824 */ /* 0x000fce00078e0200 */
.L_x_1427:
[----:B0-----:R0:W1:Y:S01]  /*6790*/  LDS.64 R10, [R9] ;  /* 0x00000000090a7984 */ /* 0x0010620000000a00 */
[----:B------:R-:W-:Y:S01]  /*67a0*/  IMAD.MOV.U32 R4, RZ, RZ, R12 ;  /* 0x000000ffff047224 */ /* 0x000fe200078e000c */
[----:B------:R-:W-:Y:S01]  /*67b0*/  MOV R7, R15 ;  /* 0x0000000f00077202 */ /* 0x000fe20000000f00 */
[----:B------:R-:W-:Y:S01]  /*67c0*/  IMAD.MOV.U32 R5, RZ, RZ, R13 ;  /* 0x000000ffff057224 */ /* 0x000fe200078e000d */
[----:B------:R-:W-:Y:S01]  /*67d0*/  IADD3 R12, P3, PT, R12, 0x400, RZ ;  /* 0x000004000c0c7810 */ /* 0x000fe20007f7e0ff */
[----:B------:R-:W-:Y:S01]  /*67e0*/  IMAD.MOV.U32 R6, RZ, RZ, R14 ;  /* 0x000000ffff067224 */ /* 0x000fe200078e000e */
[----:B------:R-:W-:Y:S01]  /*67f0*/  IADD3 R14, P2, PT, R14, 0x400, RZ ;  /* 0x000004000e0e7810 */ /* 0x000fe20007f5e0ff */
[----:B------:R-:W-:Y:S02]  /*6800*/  VIADD R8, R8, 0x1 ;  /* 0x0000000108087836 */ /* 0x000fe40000000000 */
[----:B0-----:R-:W-:Y:S02]  /*6810*/  VIADD R9, R9, 0x800 ;  /* 0x0000080009097836 */ /* 0x001fe40000000000 */
[----:B------:R-:W-:Y:S01]  /*6820*/  IMAD.X R15, RZ, RZ, R15, P2 ;  /* 0x000000ffff0f7224 */ /* 0x000fe200010e060f */
[----:B------:R-:W-:Y:S01]  /*6830*/  ISETP.NE.AND P0, PT, R8, RZ, PT ;  /* 0x000000ff0800720c */ /* 0x000fe20003f05270 */
[----:B------:R-:W-:Y:S01]  /*6840*/  IMAD.X R13, RZ, RZ, R13, P3 ;  /* 0x000000ffff0d7224 */ /* 0x000fe200018e060d */
[----:B-1----:R0:W-:Y:S04]  /*6850*/  STG.E desc[UR12][R4.64], R10 ;  /* 0x0000000a04007986 */ /* 0x0021e8000c10190c */
[----:B------:R0:W-:Y:S07]  /*6860*/  STG.E desc[UR12][R6.64], R11 ;  /* 0x0000000b06007986 */ /* 0x0001ee000c10190c */
[----:B------:R-:W-:Y:S05]  /*6870*/  @P0 BRA `(.L_x_1427) ;  /* 0xfffffffc00c40947 */ /* 0x000fea000383ffff */
.L_x_1426:
[----:B------:R-:W-:Y:S05]  /*6880*/  BSYNC.RECONVERGENT B1 ;  /* 0x0000000000017941 */ /* 0x000fea0003800200 */
.L_x_1425:
[----:B------:R-:W-:Y:S05]  /*6890*/  @!P1 BRA `(.L_x_1424) ;  /* 0x0000000c00149947 */ /* 0x000fea0003800000 */
[----:B------:R-:W1:Y:S01]  /*68a0*/  LDCU.128 UR8, c[0x0][0x390] ;  /* 0x00007200ff0877ac */ /* 0x000e620008000c00 */
[----:B0-----:R-:W-:Y:S01]  /*68b0*/  IMAD.IADD R7, R39, 0x1, -R2 ;  /* 0x0000000127077824 */ /* 0x001fe200078e0a02 */
[----:B------:R-:W-:Y:S01]  /*68c0*/  LEA R22, R2, UR4, 0x3 ;  /* 0x0000000402167c11 */ /* 0x000fe2000f8e18ff */
[----:B------:R-:W-:Y:S01]  /*68d0*/  IMAD.MOV.U32 R4, RZ, RZ, 0x800 ;  /* 0x00000800ff047424 */ /* 0x000fe200078e00ff */
[----:B------:R-:W-:Y:S01]  /*68e0*/  BSSY.RECONVERGENT B1, `(.L_x_1428) ;  /* 0x0000049000017945 */ /* 0x000fe20003800200 */
[----:B------:R-:W-:Y:S01]  /*68f0*/  IMAD.MOV.U32 R5, RZ, RZ, 0x0 ;  /* 0x00000000ff057424 */ /* 0x000fe200078e00ff */
[----:B------:R-:W-:Y:S01]  /*6900*/  ISETP.GT.AND P1, PT, R7, 0xc00, PT ;  /* 0x00000c000700780c */ /* 0x000fe20003f24270 */
[----:B------:R-:W-:Y:S02]  /*6910*/  VIADD R22, R22, 0x1000 ;  /* 0x0000100016167836 */ /* 0x000fe40000000000 */
[----:B------:R-:W-:-:S03]  /*6920*/  IMAD.WIDE.U32 R4, R2, 0x4, R4 ;  /* 0x0000000402047825 */ /* 0x000fc600078e0004 */
[C---:B-1----:R-:W-:Y:S02]  /*6930*/  IADD3 R6, P0, PT, R4.reuse, UR8, RZ ;  /* 0x0000000804067c10 */ /* 0x042fe4000ff1e0ff */
[----:B------:R-:W-:Y:S02]  /*6940*/  IADD3 R8, P2, PT, R4, UR10, RZ ;  /* 0x0000000a04087c10 */ /* 0x000fe4000ff5e0ff */
[C---:B------:R-:W-:Y:S02]  /*6950*/  IADD3.X R7, PT, PT, R5.reuse, UR9, RZ, P0, !PT ;  /* 0x0000000905077c10 */ /* 0x040fe400087fe4ff */
[----:B------:R-:W-:Y:S02]  /*6960*/  IADD3.X R9, PT, PT, R5, UR11, RZ, P2, !PT ;  /* 0x0000000b05097c10 */ /* 0x000fe400097fe4ff */
[----:B------:R-:W-:Y:S01]  /*6970*/  PLOP3.LUT P0, PT, PT, PT, PT, 0x80, 0x8 ;  /* 0x000000000008781c */ /* 0x000fe20003f0f070 */
[----:B------:R-:W-:-:S12]  /*6980*/  @!P1 BRA `(.L_x_1429) ;  /* 0x0000000000f89947 */ /* 0x000fd80003800000 */
[----:B------:R-:W-:Y:S01]  /*6990*/  PLOP3.LUT P0, PT, PT, PT, PT, 0x8, 0x80 ;  /* 0x000000000080781c */ /* 0x000fe20003f0e170 */
[----:B------:R-:W-:-:S12]  /*69a0*/  VIADD R45, R39, 0xfffff400 ;  /* 0xfffff400272d7836 */ /* 0x000fd80000000000 */
.L_x_1430:
[----:B------:R-:W0:Y:S01]  /*69b0*/  LDS.64 R42, [R22+-0x1000] ;  /* 0xfff00000162a7984 */ /* 0x000e220000000a00 */
[----:B------:R-:W-:-:S03]  /*69c0*/  VIADD R2, R2, 0x1000 ;  /* 0x0000100002027836 */ /* 0x000fc60000000000 */
[----:B------:R-:W1:Y:S02]  /*69d0*/  LDS.64 R10, [R22+-0x800] ;  /* 0xfff80000160a7984 */ /* 0x000e640000000a00 */
[----:B------:R-:W-:Y:S02]  /*69e0*/  ISETP.GE.AND P1, PT, R2, R45, PT ;  /* 0x0000002d0200720c */ /* 0x000fe40003f26270 */
[----:B------:R-:W2:Y:S04]  /*69f0*/  LDS.64 R12, [R22] ;  /* 0x00000000160c7984 */ /* 0x000ea80000000a00 */
[----:B------:R-:W3:Y:S04]  /*6a00*/  LDS.64 R14, [R22+0x800] ;  /* 0x00080000160e7984 */ /* 0x000ee80000000a00 */
        /* <DEDUP_REMOVED lines=13> */
[----:B------:R-:W-:Y:S01]  /*6ae0*/  STG.E desc[UR12][R8.64+-0x800], R43 ;  /* 0xfff8002b08007986 */ /* 0x000fe2000c10190c */
[----:B-1----:R-:W-:-:S03]  /*6af0*/  VIADD R22, R22, 0x8000 ;  /* 0x0000800016167836 */ /* 0x002fc60000000000 */
[----:B------:R0:W-:Y:S04]  /*6b00*/  STG.E desc[UR12][R6.64+-0x400], R10 ;  /* 0xfffc000a06007986 */ /* 0x0001e8000c10190c */
[----:B------:R1:W-:Y:S04]  /*6b10*/  STG.E desc[UR12][R8.64+-0x400], R11 ;  /* 0xfffc000b08007986 */ /* 0x0003e8000c10190c */
[----:B--2---:R2:W-:Y:S04]  /*6b20*/  STG.E desc[UR12][R6.64], R12 ;  /* 0x0000000c06007986 */ /* 0x0045e8000c10190c */
[----:B------:R4:W-:Y:S01]  /*6b30*/  STG.E desc[UR12][R8.64], R13 ;  /* 0x0000000d08007986 */ /* 0x0009e2000c10190c */
[----:B0-----:R-:W-:-:S03]  /*6b40*/  IADD3 R10, P3, PT, R8, 0x4000, RZ ;  /* 0x00004000080a7810 */ /* 0x001fc60007f7e0ff */
[----:B---3--:R-:W-:Y:S02]  /*6b50*/  STG.E desc[UR12][R6.64+0x400], R14 ;  /* 0x0004000e06007986 */ /* 0x008fe4000c10190c */
[----:B-1----:R-:W-:Y:S02]  /*6b60*/  IMAD.X R11, RZ, RZ, R9, P3 ;  /* 0x000000ffff0b7224 */ /* 0x002fe400018e0609 */
[----:B------:R-:W-:Y:S01]  /*6b70*/  STG.E desc[UR12][R8.64+0x400], R15 ;  /* 0x0004000f08007986 */ /* 0x000fe2000c10190c */
[----:B--2---:R-:W-:-:S03]  /*6b80*/  IADD3 R12, P2, PT, R6, 0x4000, RZ ;  /* 0x00004000060c7810 */ /* 0x004fc60007f5e0ff */
[----:B----4-:R-:W-:Y:S02]  /*6b90*/  STG.E desc[UR12][R6.64+0x800], R16 ;  /* 0x0008001006007986 */ /* 0x010fe4000c10190c */
[----:B------:R-:W-:Y:S02]  /*6ba0*/  IMAD.X R13, RZ, RZ, R7, P2 ;  /* 0x000000ffff0d7224 */ /* 0x000fe400010e0607 */
[----:B------:R-:W-:Y:S04]  /*6bb0*/  STG.E desc[UR12][R8.64+0x800], R17 ;  /* 0x0008001108007986 */ /* 0x000fe8000c10190c */
        /* <DEDUP_REMOVED lines=22> */
[----:B0-----:R-:W-:Y:S01]  /*6d20*/  IMAD.MOV.U32 R6, RZ, RZ, R12 ;  /* 0x000000ffff067224 */ /* 0x001fe200078e000c */
[----:B------:R-:W-:Y:S01]  /*6d30*/  MOV R7, R13 ;  /* 0x0000000d00077202 */ /* 0x000fe20000000f00 */
[----:B-1----:R-:W-:-:S02]  /*6d40*/  IMAD.MOV.U32 R8, RZ, RZ, R10 ;  /* 0x000000ffff087224 */ /* 0x002fc400078e000a */
[----:B------:R-:W-:Y:S01]  /*6d50*/  IMAD.MOV.U32 R9, RZ, RZ, R11 ;  /* 0x000000ffff097224 */ /* 0x000fe200078e000b */
[----:B------:R-:W-:Y:S06]  /*6d60*/  @!P1 BRA `(.L_x_1430) ;  /* 0xfffffffc00109947 */ /* 0x000fec000383ffff */
.L_x_1429:
[----:B------:R-:W-:Y:S05]  /*6d70*/  BSYNC.RECONVERGENT B1 ;  /* 0x0000000000017941 */ /* 0x000fea0003800200 */
.L_x_1428:
[----:B------:R-:W-:Y:S01]  /*6d80*/  IMAD.IADD R4, R39, 0x1, -R2 ;  /* 0x0000000127047824 */ /* 0x000fe200078e0a02 */
[----:B------:R-:W-:Y:S04]  /*6d90*/  BSSY.RECONVERGENT B1, `(.L_x_1431) ;  /* 0x0000026000017945 */ /* 0x000fe80003800200 */
[----:B------:R-:W-:-:S13]  /*6da0*/  ISETP.GT.AND P1, PT, R4, 0x400, PT ;  /* 0x000004000400780c */ /* 0x000fda0003f24270 */
[----:B------:R-:W-:Y:S05]  /*6db0*/  @!P1 BRA `(.L_x_1432) ;  /* 0x00000000008c9947 */ /* 0x000fea0003800000 */
[----:B------:R-:W0:Y:S01]  /*6dc0*/  LDS.64 R4, [R22+-0x1000] ;  /* 0xfff0000016047984 */ /* 0x000e220000000a00 */
[----:B------:R-:W-:Y:S01]  /*6dd0*/  PLOP3.LUT P0, PT, PT, PT, PT, 0x8, 0x80 ;  /* 0x000000000080781c */ /* 0x000fe20003f0e170 */
[----:B------:R-:W-:Y:S02]  /*6de0*/  VIADD R2, R2, 0x800 ;  /* 0x0000080002027836 */ /* 0x000fe40000000000 */
[----:B------:R-:W1:Y:S04]  /*6df0*/  LDS.64 R10, [R22+-0x800] ;  /* 0xfff80000160a7984 */ /* 0x000e680000000a00 */
[----:B------:R-:W2:Y:S04]  /*6e00*/  LDS.64 R12, [R22] ;  /* 0x00000000160c7984 */ /* 0x000ea80000000a00 */
[----:B------:R-:W3:Y:S04]  /*6e10*/  LDS.64 R14, [R22+0x800] ;  /* 0x00080000160e7984 */ /* 0x000ee80000000a00 */
[----:B------:R-:W4:Y:S04]  /*6e20*/  LDS.64 R16, [R22+0x1000] ;  /* 0x0010000016107984 */ /* 0x000f280000000a00 */
[----:B------:R-:W5:Y:S04]  /*6e30*/  LDS.64 R18, [R22+0x1800] ;  /* 0x0018000016127984 */ /* 0x000f680000000a00 */
[----:B------:R-:W5:Y:S04]  /*6e40*/  LDS.64 R20, [R22+0x2000] ;  /* 0x0020000016147984 */ /* 0x000f680000000a00 */
[----:B------:R0:W5:Y:S02]  /*6e50*/  LDS.64 R24, [R22+0x2800] ;  /* 0x0028000016187984 */ /* 0x0001640000000a00 */
[----:B0-----:R-:W-:-:S02]  /*6e60*/  VIADD R22, R22, 0x4000 ;  /* 0x0000400016167836 */ /* 0x001fc40000000000 */
[----:B------:R0:W-:Y:S04]  /*6e70*/  STG.E desc[UR12][R6.64+-0x800], R4 ;  /* 0xfff8000406007986 */ /* 0x0001e8000c10190c */
[----:B------:R3:W-:Y:S04]  /*6e80*/  STG.E desc[UR12][R8.64+-0x800], R5 ;  /* 0xfff8000508007986 */ /* 0x0007e8000c10190c */
[----:B-1----:R1:W-:Y:S04]  /*6e90*/  STG.E desc[UR12][R6.64+-0x400], R10 ;  /* 0xfffc000a06007986 */ /* 0x0023e8000c10190c */
[----:B------:R4:W-:Y:S01]  /*6ea0*/  STG.E desc[UR12][R8.64+-0x400], R11 ;  /* 0xfffc000b08007986 */ /* 0x0009e2000c10190c */
[----:B0-----:R-:W-:-:S03]  /*6eb0*/  IADD3 R4, P2, PT, R8, 0x2000, RZ ;  /* 0x0000200008047810 */ /* 0x001fc60007f5e0ff */
[----:B--2---:R-:W-:Y:S02]  /*6ec0*/  STG.E desc[UR12][R6.64], R12 ;  /* 0x0000000c06007986 */ /* 0x004fe4000c10190c */
[----:B---3--:R-:W-:Y:S02]  /*6ed0*/  IMAD.X R5, RZ, RZ, R9, P2 ;  /* 0x000000ffff057224 */ /* 0x008fe400010e0609 */
[----:B------:R-:W-:Y:S01]  /*6ee0*/  STG.E desc[UR12][R8.64], R13 ;  /* 0x0000000d08007986 */ /* 0x000fe2000c10190c */
[----:B-1----:R-:W-:-:S03]  /*6ef0*/  IADD3 R10, P1, PT, R6, 0x2000, RZ ;  /* 0x00002000060a7810 */ /* 0x002fc60007f3e0ff */
[----:B------:R-:W-:Y:S02]  /*6f00*/  STG.E desc[UR12][R6.64+0x400], R14 ;  /* 0x0004000e06007986 */ /* 0x000fe4000c10190c */
[----:B----4-:R-:W-:Y:S02]  /*6f10*/  IMAD.X R11, RZ, RZ, R7, P1 ;  /* 0x000000ffff0b7224 */ /* 0x010fe400008e0607 */
[----:B------:R-:W-:Y:S04]  /*6f20*/  STG.E desc[UR12][R8.64+0x400], R15 ;  /* 0x0004000f08007986 */ /* 0x000fe8000c10190c */
[----:B------:R-:W-:Y:S04]  /*6f30*/  STG.E desc[UR12][R6.64+0x800], R16 ;  /* 0x0008001006007986 */ /* 0x000fe8000c10190c */
[----:B------:R-:W-:Y:S04]  /*6f40*/  STG.E desc[UR12][R8.64+0x800], R17 ;  /* 0x0008001108007986 */ /* 0x000fe8000c10190c */
[----:B-----5:R-:W-:Y:S04]  /*6f50*/  STG.E desc[UR12][R6.64+0xc00], R18 ;  /* 0x000c001206007986 */ /* 0x020fe8000c10190c */
        /* <DEDUP_REMOVED lines=9> */
.L_x_1432:
[----:B------:R-:W-:Y:S05]  /*6ff0*/  BSYNC.RECONVERGENT B1 ;  /* 0x0000000000017941 */ /* 0x000fea0003800200 */
.L_x_1431:
[----:B------:R-:W-:-:S13]  /*7000*/  ISETP.LT.OR P0, PT, R2, R39, P0 ;  /* 0x000000270200720c */ /* 0x000fda0000701670 */
[----:B------:R-:W-:Y:S05]  /*7010*/  @!P0 BRA `(.L_x_1424) ;  /* 0x0000000400348947 */ /* 0x000fea0003800000 */
[----:B------:R-:W0:Y:S04]  /*7020*/  LDS.64 R4, [R22+-0x1000] ;  /* 0xfff0000016047984 */ /* 0x000e280000000a00 */
[----:B------:R-:W1:Y:S04]  /*7030*/  LDS.64 R10, [R22+-0x800] ;  /* 0xfff80000160a7984 */ /* 0x000e680000000a00 */
[----:B------:R-:W2:Y:S04]  /*7040*/  LDS.64 R12, [R22] ;  /* 0x00000000160c7984 */ /* 0x000ea80000000a00 */
[----:B------:R-:W3:Y:S04]  /*7050*/  LDS.64 R14, [R22+0x800] ;  /* 0x00080000160e7984 */ /* 0x000ee80000000a00 */
        /* <DEDUP_REMOVED lines=8> */
[----:B------:R-:W-:Y:S05]  /*70e0*/  BRA `(.L_x_1424) ;  /* 0x0000000400007947 */ /* 0x000fea0003800000 */
.L_x_1423:
[----:B------:R-:W0:Y:S08]  /*70f0*/  LDC.64 R54, c[0x0][0x390] ;  /* 0x0000e400ff367b82 */ /* 0x000e300000000a00 */
[----:B------:R-:W1:Y:S08]  /*7100*/  LDC.64 R20, c[0x0][0x398] ;  /* 0x0000e600ff147b82 */ /* 0x000e700000000a00 */
[----:B------:R-:W2:Y:S01]  /*7110*/  LDC.64 R46, c[0x0][0x390] ;  /* 0x0000e400ff2e7b82 */ /* 0x000ea20000000a00 */
[----:B0-----:R-:W-:-:S07]  /*7120*/  @P6 IMAD.WIDE R54, R53, 0x4, R54 ;  /* 0x0000000435366825 */ /* 0x001fce00078e0236 */
[----:B------:R-:W0:Y:S01]  /*7130*/  LDC.64 R48, c[0x0][0x398] ;  /* 0x0000e600ff307b82 */ /* 0x000e220000000a00 */
[----:B------:R-:W-:Y:S01]  /*7140*/  @P6 STG.E desc[UR12][R54.64], R36 ;  /* 0x0000002436006986 */ /* 0x000fe2000c10190c */
[----:B-1----:R-:W-:-:S06]  /*7150*/  @P6 IMAD.WIDE R52, R53, 0x4, R20 ;  /* 0x0000000435346825 */ /* 0x002fcc00078e0214 */
[----:B------:R-:W1:Y:S01]  /*7160*/  LDC.64 R40, c[0x0][0x390] ;  /* 0x0000e400ff287b82 */ /* 0x000e620000000a00 */
[----:B------:R0:W-:Y:S01]  /*7170*/  @P6 STG.E desc[UR12][R52.64], R37 ;  /* 0x0000002534006986 */ /* 0x0001e2000c10190c */
[----:B--2---:R-:W-:-:S06]  /*7180*/  @P0 IMAD.WIDE R46, R45, 0x4, R46 ;  /* 0x000000042d2e0825 */ /* 0x004fcc00078e022e */
[----:B------:R-:W2:Y:S01]  /*7190*/  LDC.64 R20, c[0x0][0x398] ;  /* 0x0000e600ff147b82 */ /* 0x000ea20000000a00 */
[----:B------:R-:W-:Y:S07]  /*71a0*/  @P0 STG.E desc[UR12][R46.64], R4 ;  /* 0x000000042e000986 */ /* 0x000fee000c10190c */
[----:B------:R-:W3:Y:S01]  /*71b0*/  LDC.64 R50, c[0x0][0x390] ;  /* 0x0000e400ff327b82 */ /* 0x000ee20000000a00 */
[----:B0-----:R-:W-:-:S07]  /*71c0*/  @P2 IMAD.WIDE R52, R17, 0x4, R48 ;  /* 0x0000000411342825 */ /* 0x001fce00078e0230 */
[----:B------:R-:W0:Y:S01]  /*71d0*/  LDC.64 R42, c[0x0][0x398] ;  /* 0x0000e600ff2a7b82 */ /* 0x000e220000000a00 */
[----:B-1----:R-:W-:-:S04]  /*71e0*/  @P1 IMAD.WIDE R40, R19, 0x4, R40 ;  /* 0x0000000413281825 */ /* 0x002fc800078e0228 */
[----:B--2---:R-:W-:-:S03]  /*71f0*/  @P0 IMAD.WIDE R56, R45, 0x4, R20 ;  /* 0x000000042d380825 */ /* 0x004fc600078e0214 */
[----:B------:R-:W1:Y:S01]  /*7200*/  LDC.64 R36, c[0x0][0x390] ;  /* 0x0000e400ff247b82 */ /* 0x000e620000000a00 */
[----:B------:R-:W-:Y:S01]  /*7210*/  IMAD.MOV.U32 R45, RZ, RZ, 0x9 ;  /* 0x00000009ff2d7424 */ /* 0x000fe200078e00ff */
[----:B------:R2:W-:Y:S01]  /*7220*/  @P0 STG.E desc[UR12][R56.64], R5 ;  /* 0x0000000538000986 */ /* 0x0005e2000c10190c */
[----:B------:R-:W-:Y:S02]  /*7230*/  ISETP.NE.AND P0, PT, R30, R32, PT ;  /* 0x000000201e00720c */ /* 0x000fe40003f05270 */
[----:B------:R-:W-:-:S03]  /*7240*/  IMAD R49, R0, R45, 0x6 ;  /* 0x0000000600317424 */ /* 0x000fc600078e022d */
[----:B------:R-:W4:Y:S01]  /*7250*/  LDC.64 R20, c[0x0][0x390] ;  /* 0x0000e400ff147b82 */ /* 0x000f220000000a00 */
[----:B---3--:R-:W-:Y:S01]  /*7260*/  @P2 IMAD.WIDE R50, R17, 0x4, R50 ;  /* 0x0000000411322825 */ /* 0x008fe200078e0232 */
[----:B------:R-:W-:Y:S01]  /*7270*/  @P1 STG.E desc[UR12][R40.64], R6 ;  /* 0x0000000628001986 */ /* 0x000fe2000c10190c */
[----:B------:R-:W-:Y:S02]  /*7280*/  ISETP.NE.AND P0, PT, R49, R38, !P0 ;  /* 0x000000263100720c */ /* 0x000fe40004705270 */
[CC--:B------:R-:W-:Y:S02]  /*7290*/  IMAD R55, R0.reuse, R45.reuse, 0x7 ;  /* 0x0000000700377424 */ /* 0x0c0fe400078e022d */
[----:B0-----:R-:W-:Y:S01]  /*72a0*/  @P1 IMAD.WIDE R42, R19, 0x4, R42 ;  /* 0x00000004132a1825 */ /* 0x001fe200078e022a */
[----:B------:R-:W0:Y:S03]  /*72b0*/  LDC.64 R16, c[0x0][0x398] ;  /* 0x0000e600ff107b82 */ /* 0x000e260000000a00 */
[----:B------:R-:W-:Y:S01]  /*72c0*/  IMAD R45, R0, R45, 0x8 ;  /* 0x00000008002d7424 */ /* 0x000fe200078e022d */
[----:B------:R3:W-:Y:S01]  /*72d0*/  @P1 STG.E desc[UR12][R42.64], R7 ;  /* 0x000000072a001986 */ /* 0x0007e2000c10190c */
[----:B------:R-:W-:-:S03]  /*72e0*/  ISETP.NE.AND P1, PT, R32, R34, PT ;  /* 0x000000222000720c */ /* 0x000fc60003f25270 */
[----:B------:R-:W5:Y:S01]  /*72f0*/  LDC.64 R18, c[0x0][0x398] ;  /* 0x0000e600ff127b82 */ /* 0x000f620000000a00 */
[----:B------:R0:W-:Y:S01]  /*7300*/  @P2 STG.E desc[UR12][R50.64], R24 ;  /* 0x0000001832002986 */ /* 0x0001e2000c10190c */
[-C--:B------:R-:W-:Y:S01]  /*7310*/  ISETP.NE.AND P1, PT, R55, R38.reuse, !P1 ;  /* 0x000000263700720c */ /* 0x080fe20004f25270 */
[----:B-1----:R-:W-:Y:S02]  /*7320*/  @P3 IMAD.WIDE R36, R15, 0x4, R36 ;  /* 0x000000040f243825 */ /* 0x002fe400078e0224 */
[----:B------:R1:W-:Y:S01]  /*7330*/  @P2 STG.E desc[UR12][R52.64], R25 ;  /* 0x0000001934002986 */ /* 0x0003e2000c10190c */
[----:B------:R-:W-:Y:S02]  /*7340*/  ISETP.NE.AND P2, PT, R34, R3, PT ;  /* 0x000000032200720c */ /* 0x000fe40003f45270 */
[----:B--2---:R-:W2:Y:S01]  /*7350*/  LDC.64 R4, c[0x0][0x390] ;  /* 0x0000e400ff047b82 */ /* 0x004ea20000000a00 */
[----:B----4-:R-:W-:Y:S01]  /*7360*/  @P4 IMAD.WIDE R20, R13, 0x4, R20 ;  /* 0x000000040d144825 */ /* 0x010fe200078e0214 */
[----:B------:R-:W-:Y:S01]  /*7370*/  ISETP.NE.AND P2, PT, R45, R38, !P2 ;  /* 0x000000262d00720c */ /* 0x000fe20005745270 */
[----:B------:R1:W-:Y:S05]  /*7380*/  @P3 STG.E desc[UR12][R36.64], R26 ;  /* 0x0000001a24003986 */ /* 0x0003ea000c10190c */
[----:B------:R-:W4:Y:S01]  /*7390*/  LDC.64 R48, c[0x0][0x398] ;  /* 0x0000e600ff307b82 */ /* 0x000f220000000a00 */
[----:B0-----:R-:W-:-:S05]  /*73a0*/  @P3 IMAD.WIDE R16, R15, 0x4, R16 ;  /* 0x000000040f103825 */ /* 0x001fca00078e0210 */
[----:B------:R1:W-:Y:S02]  /*73b0*/  @P3 STG.E desc[UR12][R16.64], R27 ;  /* 0x0000001b10003986 */ /* 0x0003e4000c10190c */
[----:B------:R-:W0:Y:S01]  /*73c0*/  LDC.64 R46, c[0x0][0x390] ;  /* 0x0000e400ff2e7b82 */ /* 0x000e220000000a00 */
[----:B-----5:R-:W-:Y:S01]  /*73d0*/  @P4 IMAD.WIDE R18, R13, 0x4, R18 ;  /* 0x000000040d124825 */ /* 0x020fe200078e0212 */
[----:B------:R1:W-:Y:S04]  /*73e0*/  @P4 STG.E desc[UR12][R20.64], R28 ;  /* 0x0000001c14004986 */ /* 0x0003e8000c10190c */
[----:B------:R1:W-:Y:S02]  /*73f0*/  @P4 STG.E desc[UR12][R18.64], R29 ;  /* 0x0000001d12004986 */ /* 0x0003e4000c10190c */
[----:B---3--:R-:W3:Y:S01]  /*7400*/  LDC.64 R42, c[0x0][0x398] ;  /* 0x0000e600ff2a7b82 */ /* 0x008ee20000000a00 */
[----:B--2---:R-:W-:-:S05]  /*7410*/  @!P0 IMAD.WIDE R4, R11, 0x4, R4 ;  /* 0x000000040b048825 */ /* 0x004fca00078e0204 */
[----:B------:R1:W-:Y:S02]  /*7420*/  @!P0 STG.E desc[UR12][R4.64], R30 ;  /* 0x0000001e04008986 */ /* 0x0003e4000c10190c */
[----:B------:R-:W2:Y:S01]  /*7430*/  LDC.64 R6, c[0x0][0x390] ;  /* 0x0000e400ff067b82 */ /* 0x000ea20000000a00 */
[----:B----4-:R-:W-:-:S05]  /*7440*/  @!P0 IMAD.WIDE R48, R11, 0x4, R48 ;  /* 0x000000040b308825 */ /* 0x010fca00078e0230 */
[----:B------:R1:W-:Y:S02]  /*7450*/  @!P0 STG.E desc[UR12][R48.64], R31 ;  /* 0x0000001f30008986 */ /* 0x0003e4000c10190c */
[----:B------:R-:W4:Y:S01]  /*7460*/  LDC.64 R40, c[0x0][0x398] ;  /* 0x0000e600ff287b82 */ /* 0x000f220000000a00 */
[----:B0-----:R-:W-:-:S05]  /*7470*/  @!P1 IMAD.WIDE R46, R9, 0x4, R46 ;  /* 0x00000004092e9825 */ /* 0x001fca00078e022e */
[----:B------:R1:W-:Y:S01]  /*7480*/  @!P1 STG.E desc[UR12][R46.64], R32 ;  /* 0x000000202e009986 */ /* 0x0003e2000c10190c */
[----:B---3--:R-:W-:-:S05]  /*7490*/  @!P1 IMAD.WIDE R42, R9, 0x4, R42 ;  /* 0x00000004092a9825 */ /* 0x008fca00078e022a */
[----:B------:R1:W-:Y:S01]  /*74a0*/  @!P1 STG.E desc[UR12][R42.64], R33 ;  /* 0x000000212a009986 */ /* 0x0003e2000c10190c */
[----:B--2---:R-:W-:-:S05]  /*74b0*/  @!P2 IMAD.WIDE R6, R44, 0x4, R6 ;  /* 0x000000042c06a825 */ /* 0x004fca00078e0206 */
[----:B------:R1:W-:Y:S01]  /*74c0*/  @!P2 STG.E desc[UR12][R6.64], R34 ;  /* 0x000000220600a986 */ /* 0x0003e2000c10190c */
[----:B----4-:R-:W-:-:S05]  /*74d0*/  @!P2 IMAD.WIDE R40, R44, 0x4, R40 ;  /* 0x000000042c28a825 */ /* 0x010fca00078e0228 */
[----:B------:R1:W-:Y:S02]  /*74e0*/  @!P2 STG.E desc[UR12][R40.64], R35 ;  /* 0x000000232800a986 */ /* 0x0003e4000c10190c */
.L_x_1424:
[----:B------:R-:W-:Y:S05]  /*74f0*/  BSYNC.RECONVERGENT B0 ;  /* 0x0000000000007941 */ /* 0x000fea0003800200 */
.L_x_1422:
[----:B------:R-:W-:-:S13]  /*7500*/  ISETP.NE.AND P0, PT, R0, 0xff, PT ;  /* 0x000000ff0000780c */ /* 0x000fda0003f05270 */
[----:B------:R-:W-:Y:S05]  /*7510*/  @P0 EXIT ;  /* 0x000000000000094d */ /* 0x000fea0003800000 */
[----:B01--4-:R-:W0:Y:S01]  /*7520*/  LDC.64 R4, c[0x0][0x390] ;  /* 0x0000e400ff047b82 */ /* 0x013e220000000a00 */
[----:B------:R-:W-:-:S07]  /*7530*/  ISETP.NE.AND P0, PT, R38, 0x900, PT ;  /* 0x000009002600780c */ /* 0x000fce0003f05270 */
[----:B------:R-:W1:Y:S08]  /*7540*/  LDC.64 R6, c[0x0][0x398] ;  /* 0x0000e600ff067b82 */ /* 0x000e700000000a00 */
[----:B------:R-:W2:Y:S01]  /*7550*/  LDC.64 R8, c[0x0][0x3a0] ;  /* 0x0000e800ff087b82 */ /* 0x000ea20000000a00 */
[----:B0-----:R-:W-:-:S05]  /*7560*/  @!P0 IMAD.WIDE R4, R39, 0x4, R4 ;  /* 0x0000000427048825 */ /* 0x001fca00078e0204 */
[----:B------:R-:W-:Y:S01]  /*7570*/  @!P0 STG.E desc[UR12][R4.64], R3 ;  /* 0x0000000304008986 */ /* 0x000fe2000c10190c */
[----:B-1----:R-:W-:-:S04]  /*7580*/  @!P0 IMAD.WIDE R6, R39, 0x4, R6 ;  /* 0x0000000427068825 */ /* 0x002fc800078e0206 */
[----:B------:R-:W-:Y:S01]  /*7590*/  @!P0 VIADD R39, R39, 0x1 ;  /* 0x0000000127278836 */ /* 0x000fe20000000000 */
[----:B------:R-:W-:Y:S04]  /*75a0*/  @!P0 STG.E desc[UR12][R6.64], R23 ;  /* 0x0000001706008986 */ /* 0x000fe8000c10190c */
[----:B--2---:R-:W-:Y:S01]  /*75b0*/  STG.E desc[UR12][R8.64], R39 ;  /* 0x0000002708007986 */ /* 0x004fe2000c10190c */
[----:B------:R-:W-:Y:S05]  /*75c0*/  EXIT ;  /* 0x000000000000794d */ /* 0x000fea0003800000 */
.L_x_1421:
        /* <DEDUP_REMOVED lines=12> */
[C---:B------:R-:W-:Y:S01]  /*7690*/  VIADD R15, R17.reuse, 0x60 ;  /* 0x00000060110f7836 */ /* 0x040fe20000000000 */
[C---:B------:R-:W-:Y:S01]  /*76a0*/  IADD3 R9, PT, PT, R17.reuse, 0x40, RZ ;  /* 0x0000004011097810 */ /* 0x040fe20007ffe0ff */
[----:B------:R-:W-:Y:S01]  /*76b0*/  VIADD R21, R17, 0x80 ;  /* 0x0000008011157836 */ /* 0x000fe20000000000 */
[-C--:B------:R-:W-:Y:S02]  /*76c0*/  ISETP.GE.U32.AND P0, PT, R7, R38.reuse, PT ;  /* 0x000000260700720c */ /* 0x080fe40003f06070 */
[-C--:B------:R-:W-:Y:S01]  /*76d0*/  ISETP.GE.U32.AND P1, PT, R9, R38.reuse, PT ;  /* 0x000000260900720c */ /* 0x080fe20003f26070 */
[----:B------:R-:W-:Y:S01]  /*76e0*/  VIADD R9, R17, 0xa0 ;  /* 0x000000a011097836 */ /* 0x000fe20000000000 */
[-C--:B------:R-:W-:Y:S01]  /*76f0*/  ISETP.GE.U32.AND P2, PT, R15, R38.reuse, PT ;  /* 0x000000260f00720c */ /* 0x080fe20003f46070 */
[----:B------:R-:W-:Y:S01]  /*7700*/  VIADD R23, R17, 0xe0 ;  /* 0x000000e011177836 */ /* 0x000fe20000000000 */
[----:B------:R-:W-:-:S02]  /*7710*/  ISETP.GE.U32.AND P3, PT, R21, R38, PT ;  /* 0x000000261500720c */ /* 0x000fc40003f66070 */
[----:B------:R-:W-:Y:S01]  /*7720*/  ISETP.GE.U32.AND P4, PT, R9, R38, PT ;  /* 0x000000260900720c */ /* 0x000fe20003f86070 */
[C-C-:B------:R-:W-:Y:S02]  /*7730*/  @!P6 IMAD.IADD R7, R6.reuse, 0x1, R17.reuse ;  /* 0x000000010607e824 */ /* 0x140fe400078e0211 */
[----:B------:R-:W-:Y:S02]  /*7740*/  @!P6 IMAD.IADD R15, R6, 0x1, R17 ;  /* 0x00000001060fe824 */ /* 0x000fe400078e0211 */
[----:B------:R-:W-:-:S04]  /*7750*/  @!P6 IMAD.WIDE.U32 R18, R7, 0x4, R18 ;  /* 0x000000040712e825 */ /* 0x000fc800078e0012 */
[----:B------:R-:W-:-:S05]  /*7760*/  IMAD.SHL.U32 R7, R17, 0x4, RZ ;  /* 0x0000000411077824 */ /* 0x000fca00078e00ff */
[----:B------:R-:W-:Y:S01]  /*7770*/  IADD3 R8, P5, PT, R2, R7, RZ ;  /* 0x0000000702087210 */ /* 0x000fe20007fbe0ff */
[----:B------:R-:W-:-:S04]  /*7780*/  @!P6 IMAD.WIDE.U32 R12, R15, 0x4, R12 ;  /* 0x000000040f0ce825 */ /* 0x000fc800078e000c */
[----:B------:R-:W-:Y:S01]  /*7790*/  IMAD.X R9, RZ, RZ, R3, P5 ;  /* 0x000000ffff097224 */ /* 0x000fe200028e0603 */
[----:B------:R-:W-:Y:S01]  /*77a0*/  IADD3 R6, P5, PT, R7, R10, RZ ;  /* 0x0000000a07067210 */ /* 0x000fe20007fbe0ff */
[C---:B------:R-:W-:Y:S01]  /*77b0*/  VIADD R21, R17.reuse, 0xc0 ;  /* 0x000000c011157836 */ /* 0x040fe20000000000 */
[----:B------:R-:W-:-:S03]  /*77c0*/  IADD3 R17, PT, PT, R17, 0x100, RZ ;  /* 0x0000010011117810 */ /* 0x000fc60007ffe0ff */
[----:B------:R-:W-:Y:S01]  /*77d0*/  IMAD.X R7, RZ, RZ, R11, P5 ;  /* 0x000000ffff077224 */ /* 0x000fe200028e060b */
[----:B------:R-:W-:Y:S01]  /*77e0*/  ISETP.GE.U32.AND P5, PT, R23, R38, PT ;  /* 0x000000261700720c */ /* 0x000fe20003fa6070 */
[----:B------:R-:W-:Y:S02]  /*77f0*/  IMAD.MOV.U32 R34, RZ, RZ, RZ ;  /* 0x000000ffff227224 */ /* 0x000fe400078e00ff */
[----:B--2---:R-:W-:Y:S02]  /*7800*/  IMAD.MOV.U32 R16, RZ, RZ, R4 ;  /* 0x000000ffff107224 */ /* 0x004fe400078e0004 */
[----:B------:R1:W2:Y:S02]  /*7810*/  @!P6 LDG.E.CONSTANT R4, desc[UR12][R18.64] ;  /* 0x0000000c1204e981 */ /* 0x0002a4000c1e9900 */
[----:B0-----:R-:W-:Y:S02]  /*7820*/  IMAD.MOV.U32 R10, RZ, RZ, R16 ;  /* 0x000000ffff0a7224 */ /* 0x001fe400078e0010 */
[----:B---3--:R-:W-:-:S02]  /*7830*/  IMAD.MOV.U32 R15, RZ, RZ, R5 ;  /* 0x000000ffff0f7224 */ /* 0x008fc400078e0005 */
[----:B------:R0:W3:Y:S01]  /*7840*/  @!P6 LDG.E.CONSTANT R5, desc[UR12][R12.64] ;  /* 0x0000000c0c05e981 */ /* 0x0000e2000c1e9900 */
[-C--:B------:R-:W-:Y:S01]  /*7850*/  ISETP.GE.U32.AND P6, PT, R21, R38.reuse, PT ;  /* 0x000000261500720c */ /* 0x080fe20003fc6070 */
[----:B-1----:R-:W-:Y:S02]  /*7860*/  IMAD.MOV.U32 R19, RZ, RZ, R15 ;  /* 0x000000ffff137224 */ /* 0x002fe400078e000f */
[----:B------:R-:W4:Y:S04]  /*7870*/  @!P0 LDG.E.CONSTANT R10, desc[UR12][R8.64+0x80] ;  /* 0x0000800c080a8981 */ /* 0x000f28000c1e9900 */
[----:B------:R-:W5:Y:S01]  /*7880*/  @!P0 LDG.E.CONSTANT R19, desc[UR12][R6.64+0x80] ;  /* 0x0000800c06138981 */ /* 0x000f62000c1e9900 */
[----:B------:R-:W-:Y:S01]  /*7890*/  ISETP.GE.U32.AND P0, PT, R17, R38, PT ;  /* 0x000000261100720c */ /* 0x000fe20003f06070 */
[----:B------:R-:W-:-:S02]  /*78a0*/  IMAD.MOV.U32 R11, RZ, RZ, R16 ;  /* 0x000000ffff0b7224 */ /* 0x000fc400078e0010 */
[--C-:B0-----:R-:W-:Y:S02]  /*78b0*/  IMAD.MOV.U32 R12, RZ, RZ, R16.reuse ;  /* 0x000000ffff0c7224 */ /* 0x101fe400078e0010 */
        /* <DEDUP_REMOVED lines=24> */
[----:B------:R-:W-:-:S13]  /*7a40*/  ISETP.NE.AND P6, PT, R36, RZ, PT ;  /* 0x000000ff2400720c */ /* 0x000fda0003fc5270 */
[----:B------:R1:W5:Y:S01]  /*7a50*/  @!P6 LDG.E.CONSTANT R34, desc[UR12][R2.64+-0x4] ;  /* 0xfffffc0c0222e981 */ /* 0x000362000c1e9900 */
[----:B------:R-:W1:Y:S01]  /*7a60*/  S2R R39, SR_LANEID ;  /* 0x0000000000277919 */ /* 0x000e620000000000 */
[----:B------:R-:W1:Y:S01]  /*7a70*/  S2UR UR5, SR_CgaCtaId ;  /* 0x00000000000579c3 */ /* 0x000e620000008800 */
[----:B------:R-:W-:Y:S01]  /*7a80*/  SHF.R.U32.HI R42, RZ, 0x5, R36 ;  /* 0x00000005ff2a7819 */ /* 0x000fe20000011624 */
[----:B------:R-:W-:Y:S01]  /*7a90*/  UMOV UR4, 0x400 ;  /* 0x0000040000047882 */ /* 0x000fe20000000000 */
[----:B0-----:R-:W-:Y:S01]  /*7aa0*/  P2R R6, PR, RZ, 0x40 ;  /* 0x00000040ff067803 */ /* 0x001fe20000000000 */
[----:B-1----:R-:W-:Y:S02]  /*7ab0*/  ULEA UR4, UR5, UR4, 0x18 ;  /* 0x0000000405047291 */ /* 0x002fe4000f8ec0ff */
[----:B------:R-:W-:-:S05]  /*7ac0*/  IMAD R8, R42, 0x120, R39 ;  /* 0x000001202a087824 */ /* 0x000fca00078e0227 */
[----:B------:R-:W-:-:S05]  /*7ad0*/  LEA R26, R8, UR4, 0x2 ;  /* 0x00000004081a7c11 */ /* 0x000fca000f8e10ff */
[----:B------:R-:W-:Y:S01]  /*7ae0*/  IMAD R27, R39, 0x20, R26 ;  /* 0x00000020271b7824 */ /* 0x000fe200078e021a */
        /* <DEDUP_REMOVED lines=8> */
[----:B------:R0:W-:Y:S04]  /*7b70*/  STS [R26+0x380], R18 ;  /* 0x000380121a007388 */ /* 0x0001e80000000800 */
        /* <DEDUP_REMOVED lines=26> */
[----:B------:R-:W3:Y:S04]  /*7d20*/  LDS R7, [R27+0x8] ;  /* 0x000008001b077984 */ /* 0x000ee80000000800 */
        /* <DEDUP_REMOVED lines=9> */
[----:B------:R-:W-:Y:S01]  /*7dc0*/  IMAD R17, R36, 0x9, RZ ;  /* 0x0000000924117824 */ /* 0x000fe200078e02ff */
[----:B--2---:R-:W-:Y:S01]  /*7dd0*/  ISETP.NE.AND P1, PT, R2, R4, PT ;  /* 0x000000040200720c */ /* 0x004fe20003f25270 */
[----:B0-----:R-:W-:-:S03]  /*7de0*/  FADD R16, R3, R5 ;  /* 0x0000000503107221 */ /* 0x001fc60000000000 */
[----:B------:R-:W-:-:S04]  /*7df0*/  IADD3 R19, PT, PT, R17, 0x1, RZ ;  /* 0x0000000111137810 */ /* 0x000fc80007ffe0ff */
[----:B------:R-:W-:Y:S01]  /*7e00*/  ISETP.EQ.OR P1, PT, R19, R38, P1 ;  /* 0x000000261300720c */ /* 0x000fe20000f22670 */
[----:B------:R-:W-:Y:S01]  /*7e10*/  VIADD R19, R17, 0x2 ;  /* 0x0000000211137836 */ /* 0x000fe20000000000 */
[----:B------:R-:W-:Y:S02]  /*7e20*/  ISETP.NE.AND P2, PT, R4, R6, PT ;  /* 0x000000060400720c */ /* 0x000fe40003f45270 */
[----:B------:R-:W-:-:S05]  /*7e30*/  FSEL R16, R5, R16, P1 ;  /* 0x0000001005107208 */ /* 0x000fca0000800000 */
[----:B---3--:R-:W-:Y:S01]  /*7e40*/  FADD R16, R7, R16 ;  /* 0x0000001007107221 */ /* 0x008fe20000000000 */
[----:B------:R-:W-:Y:S01]  /*7e50*/  IMAD.MOV.U32 R20, RZ, RZ, 0x2 ;  /* 0x00000002ff147424 */ /* 0x000fe200078e00ff */
[----:B-1----:R-:W-:-:S04]  /*7e60*/  ISETP.NE.AND P0, PT, R34, R2, PT ;  /* 0x000000022200720c */ /* 0x002fc80003f05270 */
[-C--:B------:R-:W-:Y:S02]  /*7e70*/  ISETP.EQ.OR P3, PT, R17, R38.reuse, P0 ;  /* 0x000000261100720c */ /* 0x080fe40000762670 */
[----:B------:R-:W-:Y:S01]  /*7e80*/  ISETP.EQ.OR P0, PT, R19, R38, P2 ;  /* 0x000000261300720c */ /* 0x000fe20001702670 */
[----:B------:R-:W-:Y:S01]  /*7e90*/  VIADD R19, R17, 0x3 ;  /* 0x0000000311137836 */ /* 0x000fe20000000000 */
[----:B------:R-:W-:Y:S02]  /*7ea0*/  ISETP.NE.AND P2, PT, R6, R8, PT ;  /* 0x000000080600720c */ /* 0x000fe40003f45270 */
[----:B------:R-:W-:Y:S02]  /*7eb0*/  FSEL R16, R7, R16, P0 ;  /* 0x0000001007107208 */ /* 0x000fe40000000000 */
[----:B------:R-:W-:-:S03]  /*7ec0*/  SEL R18, RZ, 0x1, !P3 ;  /* 0x00000001ff127807 */ /* 0x000fc60005800000 */
[----:B------:R-:W-:Y:S02]  /*7ed0*/  FADD R16, R9, R16 ;  /* 0x0000001009107221 */ /* 0x000fe40000000000 */
[----:B------:R-:W-:Y:S01]  /*7ee0*/  @!P3 IMAD.MOV R20, RZ, RZ, 0x1 ;  /* 0x00000001ff14b424 */ /* 0x000fe200078e02ff */
[----:B------:R-:W-:Y:S01]  /*7ef0*/  ISETP.EQ.OR P3, PT, R19, R38, P2 ;  /* 0x000000261300720c */ /* 0x000fe20001762670 */
[----:B------:R-:W-:Y:S01]  /*7f00*/  VIADD R19, R17, 0x4 ;  /* 0x0000000411137836 */ /* 0x000fe20000000000 */
[----:B------:R-:W-:Y:S02]  /*7f10*/  ISETP.NE.AND P2, PT, R8, R10, PT ;  /* 0x0000000a0800720c */ /* 0x000fe40003f45270 */
[----:B------:R-:W-:Y:S01]  /*7f20*/  FSEL R16, R9, R16, P3 ;  /* 0x0000001009107208 */ /* 0x000fe20001800000 */
[----:B------:R-:W-:Y:S01]  /*7f30*/  @!P1 IMAD.MOV R20, RZ, RZ, R18 ;  /* 0x000000ffff149224 */ /* 0x000fe200078e0212 */
[----:B------:R-:W-:-:S03]  /*7f40*/  ISETP.EQ.OR P2, PT, R19, R38, P2 ;  /* 0x000000261300720c */ /* 0x000fc60001742670 */
[C---:B------:R-:W-:Y:S01]  /*7f50*/  FADD R16, R11.reuse, R16 ;  /* 0x000000100b107221 */ /* 0x040fe20000000000 */
[----:B------:R-:W-:Y:S02]  /*7f60*/  VIADD R18, R20, 0x1 ;  /* 0x0000000114127836 */ /* 0x000fe40000000000 */
[----:B------:R-:W-:Y:S02]  /*7f70*/  @!P0 IMAD.MOV R18, RZ, RZ, R20 ;  /* 0x000000ffff128224 */ /* 0x000fe400078e0214 */
[----:B------:R-:W-:Y:S01]  /*7f80*/  FSEL R16, R11, R16, P2 ;  /* 0x000000100b107208 */ /* 0x000fe20001000000 */
[----:B------:R-:W-:Y:S01]  /*7f90*/  VIADD R19, R17, 0x5 ;  /* 0x0000000511137836 */ /* 0x000fe20000000000 */
[----:B------:R-:W-:Y:S01]  /*7fa0*/  ISETP.NE.AND P0, PT, R10, R12, PT ;  /* 0x0000000c0a00720c */ /* 0x000fe20003f05270 */
[----:B------:R-:W-:Y:S02]  /*7fb0*/  VIADD R20, R18, 0x1 ;  /* 0x0000000112147836 */ /* 0x000fe40000000000 */
[----:B------:R-:W-:Y:S01]  /*7fc0*/  FADD R16, R13, R16 ;  /* 0x000000100d107221 */ /* 0x000fe20000000000 */
[----:B------:R-:W-:Y:S01]  /*7fd0*/  @!P3 IMAD.MOV R20, RZ, RZ, R18 ;  /* 0x000000ffff14b224 */ /* 0x000fe200078e0212 */
[----:B------:R-:W-:Y:S01]  /*7fe0*/  ISETP.EQ.OR P0, PT, R19, R38, P0 ;  /* 0x000000261300720c */ /* 0x000fe20000702670 */
[----:B------:R-:W-:Y:S01]  /*7ff0*/  VIADD R19, R17, 0x6 ;  /* 0x0000000611137836 */ /* 0x000fe20000000000 */
[----:B------:R-:W-:Y:S01]  /*8000*/  ISETP.NE.AND P3, PT, R12, R14, PT ;  /* 0x0000000e0c00720c */ /* 0x000fe20003f65270 */
[----:B------:R-:W-:Y:S01]  /*8010*/  VIADD R18, R20, 0x1 ;  /* 0x0000000114127836 */ /* 0x000fe20000000000 */
[----:B------:R-:W-:Y:S01]  /*8020*/  FSEL R16, R13, R16, P0 ;  /* 0x000000100d107208 */ /* 0x000fe20000000000 */
[----:B------:R-:W-:Y:S01]  /*8030*/  @!P2 IMAD.MOV R18, RZ, RZ, R20 ;  /* 0x000000ffff12a224 */ /* 0x000fe200078e0214 */
[----:B------:R-:W-:-:S02]  /*8040*/  ISETP.EQ.OR P2, PT, R19, R38, P3 ;  /* 0x000000261300720c */ /* 0x000fc40001f42670 */
[----:B------:R-:W-:Y:S02]  /*8050*/  IADD3 R19, PT, PT, R17, 0x7, RZ ;  /* 0x0000000711137810 */ /* 0x000fe40007ffe0ff */
[----:B------:R-:W-:Y:S01]  /*8060*/  ISETP.NE.AND P3, PT, R14, R32, PT ;  /* 0x000000200e00720c */ /* 0x000fe20003f65270 */
[----:B------:R-:W-:Y:S01]  /*8070*/  FADD R16, R15, R16 ;  /* 0x000000100f107221 */ /* 0x000fe20000000000 */
[----:B------:R-:W-:Y:S01]  /*8080*/  VIADD R17, R17, 0x8 ;  /* 0x0000000811117836 */ /* 0x000fe20000000000 */
[----:B------:R-:W-:Y:S02]  /*8090*/  ISETP.NE.AND P4, PT, R32, R37, PT ;  /* 0x000000252000720c */ /* 0x000fe40003f85270 */
[----:B------:R-:W-:Y:S01]  /*80a0*/  ISETP.EQ.OR P3, PT, R19, R38, P3 ;  /* 0x000000261300720c */ /* 0x000fe20001f62670 */
[----:B------:R-:W-:Y:S01]  /*80b0*/  VIADD R20, R18, 0x1 ;  /* 0x0000000112147836 */ /* 0x000fe20000000000 */
[----:B------:R-:W-:Y:S01]  /*80c0*/  FSEL R16, R15, R16, P2 ;  /* 0x000000100f107208 */ /* 0x000fe20001000000 */
[----:B------:R-:W-:Y:S01]  /*80d0*/  @!P0 IMAD.MOV R20, RZ, RZ, R18 ;  /* 0x000000ffff148224 */ /* 0x000fe200078e0212 */
[----:B------:R-:W-:-:S03]  /*80e0*/  ISETP.EQ.OR P4, PT, R17, R38, P4 ;  /* 0x000000261100720c */ /* 0x000fc60002782670 */
[----:B------:R-:W-:Y:S02]  /*80f0*/  VIADD R18, R20, 0x1 ;  /* 0x0000000114127836 */ /* 0x000fe40000000000 */
[----:B------:R-:W-:Y:S01]  /*8100*/  FADD R16, R33, R16 ;  /* 0x0000001021107221 */ /* 0x000fe20000000000 */
[----:B------:R-:W-:-:S04]  /*8110*/  @!P2 IMAD.MOV R18, RZ, RZ, R20 ;  /* 0x000000ffff12a224 */ /* 0x000fc800078e0214 */
[----:B------:R-:W-:Y:S01]  /*8120*/  VIADD R20, R18, 0x1 ;  /* 0x0000000112147836 */ /* 0x000fe20000000000 */
[----:B------:R-:W-:Y:S01]  /*8130*/  FSEL R17, R33, R16, P3 ;  /* 0x0000001021117208 */ /* 0x000fe20001800000 */
[----:B------:R-:W-:-:S04]  /*8140*/  @!P3 IMAD.MOV R20, RZ, RZ, R18 ;  /* 0x000000ffff14b224 */ /* 0x000fc800078e0212 */
[----:B------:R-:W-:Y:S02]  /*8150*/  VIADD R16, R20, 0x1 ;  /* 0x0000000114107836 */ /* 0x000fe40000000000 */
[----:B------:R-:W-:Y:S01]  /*8160*/  @!P4 FADD R44, R44, R17 ;  /* 0x000000112c2cc221 */ /* 0x000fe20000000000 */
[----:B------:R-:W-:-:S04]  /*8170*/  @!P4 IMAD.MOV R16, RZ, RZ, R20 ;  /* 0x000000ffff10c224 */ /* 0x000fc800078e0214 */
[----:B------:R-:W0:Y:S04]  /*8180*/  SHFL.UP PT, R19, R44, 0x1, RZ ;  /* 0x042000002c137989 */ /* 0x000e2800000e00ff */
[----:B------:R-:W1:Y:S01]  /*8190*/  SHFL.UP PT, R17, R16, 0x1, RZ ;  /* 0x0420000010117989 */ /* 0x000e6200000e00ff */
[----:B------:R-:W-:Y:S02]  /*81a0*/  ISETP.GE.AND P4, PT, R39, 0x1, PT ;  /* 0x000000012700780c */ /* 0x000fe40003f86270 */
[----:B------:R-:W-:Y:S01]  /*81b0*/  ISETP.NE.AND P0, PT, R16, RZ, PT ;  /* 0x000000ff1000720c */ /* 0x000fe20003f05270 */
[----:B0-----:R-:W-:Y:S01]  /*81c0*/  FADD R19, R44, R19 ;  /* 0x000000132c137221 */ /* 0x001fe20000000000 */
[----:B-1----:R-:W-:-:S09]  /*81d0*/  SEL R17, R17, RZ, P4 ;  /* 0x000000ff11117207 */ /* 0x002fd20002000000 */
[----:B------:R-:W-:Y:S01]  /*81e0*/  @P4 FSEL R44, R19, R44, !P0 ;  /* 0x0000002c132c4208 */ /* 0x000fe20004000000 */
[----:B------:R-:W-:-:S04]  /*81f0*/  IMAD.IADD R17, R17, 0x1, R16 ;  /* 0x0000000111117824 */ /* 0x000fc800078e0210 */
        /* <DEDUP_REMOVED lines=26> */
[C---:B------:R-:W-:Y:S02]  /*83a0*/  ISETP.NE.AND P5, PT, R39.reuse, 0x1f, PT ;  /* 0x0000001f2700780c */ /* 0x040fe40003fa5270 */
[----:B------:R-:W-:Y:S02]  /*83b0*/  ISETP.GE.AND P4, PT, R39, 0x10, PT ;  /* 0x000000102700780c */ /* 0x000fe40003f86270 */
[----:B------:R-:W-:-:S09]  /*83c0*/  ISETP.NE.AND P0, PT, R16, RZ, PT ;  /* 0x000000ff1000720c */ /* 0x000fd20003f05270 */
[----:B------:R-:W-:Y:S01]  /*83d0*/  @!P5 LEA R45, R42, UR4, 0x3 ;  /* 0x000000042a2ddc11 */ /* 0x000fe2000f8e18ff */
[----:B0-----:R-:W-:Y:S01]  /*83e0*/  FADD R19, R44, R19 ;  /* 0x000000132c137221 */ /* 0x001fe20000000000 */
[----:B-1----:R-:W-:-:S04]  /*83f0*/  SEL R17, R18, RZ, P4 ;  /* 0x000000ff12117207 */ /* 0x002fc80002000000 */
[----:B------:R-:W-:Y:S01]  /*8400*/  FSEL R41, R19, R44, !P0 ;  /* 0x0000002c13297208 */ /* 0x000fe20004000000 */
[----:B------:R-:W-:-:S05]  /*8410*/  IMAD.IADD R40, R16, 0x1, R17 ;  /* 0x0000000110287824 */ /* 0x000fca00078e0211 */
[----:B------:R-:W-:Y:S01]  /*8420*/  @!P5 STS.64 [R45], R40 ;  /* 0x000000282d00d388 */ /* 0x000fe20000000a00 */
[----:B------:R-:W-:Y:S06]  /*8430*/  BAR.SYNC.DEFER_BLOCKING 0x0 ;  /* 0x0000000000007b1d */ /* 0x000fec0000010000 */
[----:B------:R-:W0:Y:S04]  /*8440*/  LDS.128 R16, [UR4] ;  /* 0x00000004ff107984 */ /* 0x000e280008000c00 */
[----:B------:R-:W1:Y:S04]  /*8450*/  LDS.128 R20, [UR4+0x10] ;  /* 0x00001004ff147984 */ /* 0x000e680008000c00 */
[----:B------:R-:W2:Y:S04]  /*8460*/  LDS.128 R24, [UR4+0x20] ;  /* 0x00002004ff187984 */ /* 0x000ea80008000c00 */
[----:B------:R-:W3:Y:S01]  /*8470*/  LDS.128 R28, [UR4+0x30] ;  /* 0x00003004ff1c7984 */ /* 0x000ee20008000c00 */
[----:B------:R-:W-:-:S02]  /*8480*/  FSEL R35, R44, R41, !P4 ;  /* 0x000000292c237208 */ /* 0x000fc40006000000 */
[----:B------:R-:W-:Y:S02]  /*8490*/  ISETP.NE.AND P4, PT, R42, 0x2, PT ;  /* 0x000000022a00780c */ /* 0x000fe40003f85270 */
[----:B0-----:R-:W-:Y:S02]  /*84a0*/  ISETP.NE.AND P0, PT, R18, RZ, PT ;  /* 0x000000ff1200720c */ /* 0x001fe40003f05270 */
[----:B-1----:R-:W-:Y:S02]  /*84b0*/  ISETP.NE.AND P5, PT, R20, RZ, PT ;  /* 0x000000ff1400720c */ /* 0x002fe40003fa5270 */
[----:B------:R-:W-:-:S09]  /*84c0*/  IADD3 R43, PT, PT, R16, R18, RZ ;  /* 0x00000012102b7210 */ /* 0x000fd20007ffe0ff */
[----:B------:R-:W-:Y:S01]  /*84d0*/  @!P0 FADD R19, R17, R19 ;  /* 0x0000001311138221 */ /* 0x000fe20000000000 */
[----:B------:R-:W-:Y:S02]  /*84e0*/  ISETP.NE.AND P0, PT, R22, RZ, PT ;  /* 0x000000ff1600720c */ /* 0x000fe40003f05270 */
[----:B------:R-:W-:Y:S01]  /*84f0*/  SEL R16, R43, R16, !P4 ;  /* 0x000000102b107207 */ /* 0x000fe20006000000 */
[----:B------:R-:W-:Y:S01]  /*8500*/  @!P5 FADD R21, R19, R21 ;  /* 0x000000151315d221 */ /* 0x000fe20000000000 */
[----:B--2---:R-:W-:Y:S01]  /*8510*/  ISETP.NE.AND P5, PT, R24, RZ, PT ;  /* 0x000000ff1800720c */ /* 0x004fe20003fa5270 */
[----:B------:R-:W-:Y:S01]  /*8520*/  IMAD.IADD R43, R43, 0x1, R20 ;  /* 0x000000012b2b7824 */ /* 0x000fe200078e0214 */
[----:B------:R-:W-:Y:S02]  /*8530*/  FSEL R18, R19, R17, !P4 ;  /* 0x0000001113127208 */ /* 0x000fe40006000000 */
[----:B------:R-:W-:Y:S01]  /*8540*/  ISETP.NE.AND P4, PT, R42, 0x3, PT ;  /* 0x000000032a00780c */ /* 0x000fe20003f85270 */
[----:B------:R-:W0:Y:S03]  /*8550*/  SHFL.UP PT, R41, R40, 0x1, RZ ;  /* 0x0420000028297989 */ /* 0x000e2600000e00ff */
[----:B------:R-:W-:Y:S01]  /*8560*/  SEL R16, R43, R16, !P4 ;  /* 0x000000102b107207 */ /* 0x000fe20006000000 */
[----:B------:R-:W-:Y:S01]  /*8570*/  IMAD.IADD R43, R22, 0x1, R43 ;  /* 0x00000001162b7824 */ /* 0x000fe200078e022b */
[----:B------:R-:W-:Y:S01]  /*8580*/  FSEL R18, R21, R18, !P4 ;  /* 0x0000001215127208 */ /* 0x000fe20006000000 */
[----:B------:R-:W-:Y:S01]  /*8590*/  @!P0 FADD R23, R23, R21 ;  /* 0x0000001517178221 */ /* 0x000fe20000000000 */
[----:B------:R-:W-:-:S02]  /*85a0*/  ISETP.NE.AND P4, PT, R42, 0x4, PT ;  /* 0x000000042a00780c */ /* 0x000fc40003f85270 */
[----:B------:R-:W-:Y:S01]  /*85b0*/  ISETP.NE.AND P0, PT, R26, RZ, PT ;  /* 0x000000ff1a00720c */ /* 0x000fe20003f05270 */
[----:B------:R-:W-:Y:S01]  /*85c0*/  @!P5 FADD R25, R23, R25 ;  /* 0x000000191719d221 */ /* 0x000fe20000000000 */
[C---:B------:R-:W-:Y:S01]  /*85d0*/  SEL R16, R43.reuse, R16, !P4 ;  /* 0x000000102b107207 */ /* 0x040fe20006000000 */
[----:B------:R-:W-:Y:S01]  /*85e0*/  IMAD.IADD R43, R43, 0x1, R24 ;  /* 0x000000012b2b7824 */ /* 0x000fe200078e0218 */
[----:B------:R-:W-:Y:S02]  /*85f0*/  FSEL R18, R23, R18, !P4 ;  /* 0x0000001217127208 */ /* 0x000fe40006000000 */
[----:B------:R-:W-:Y:S02]  /*8600*/  ISETP.NE.AND P4, PT, R42, 0x5, PT ;  /* 0x000000052a00780c */ /* 0x000fe40003f85270 */
[----:B---3--:R-:W-:Y:S02]  /*8610*/  ISETP.NE.AND P5, PT, R28, RZ, PT ;  /* 0x000000ff1c00720c */ /* 0x008fe40003fa5270 */
[----:B------:R-:W-:-:S02]  /*8620*/  SEL R16, R43, R16, !P4 ;  /* 0x000000102b107207 */ /* 0x000fc40006000000 */
[----:B------:R-:W-:Y:S02]  /*8630*/  FSEL R18, R25, R18, !P4 ;  /* 0x0000001219127208 */ /* 0x000fe40006000000 */
[----:B------:R-:W-:Y:S01]  /*8640*/  ISETP.GE.U32.AND P4, PT, R36, 0x20, PT ;  /* 0x000000202400780c */ /* 0x000fe20003f86070 */
[----:B------:R-:W-:Y:S02]  /*8650*/  IMAD.IADD R43, R26, 0x1, R43 ;  /* 0x000000011a2b7824 */ /* 0x000fe400078e022b */
[----:B------:R-:W-:Y:S01]  /*8660*/  @!P0 FADD R27, R27, R25 ;  /* 0x000000191b1b8221 */ /* 0x000fe20000000000 */
[C---:B------:R-:W-:Y:S01]  /*8670*/  ISETP.NE.AND P0, PT, R42.reuse, 0x6, PT ;  /* 0x000000062a00780c */ /* 0x040fe20003f05270 */
[----:B------:R-:W1:Y:S03]  /*8680*/  SHFL.UP PT, R35, R35, 0x1, RZ ;  /* 0x0420000023237989 */ /* 0x000e6600000e00ff */
[C---:B------:R-:W-:Y:S01]  /*8690*/  SEL R16, R43.reuse, R16, !P0 ;  /* 0x000000102b107207 */ /* 0x040fe20004000000 */
[----:B------:R-:W-:Y:S01]  /*86a0*/  IMAD.IADD R43, R43, 0x1, R28 ;  /* 0x000000012b2b7824 */ /* 0x000fe200078e021c */
[C---:B------:R-:W-:Y:S01]  /*86b0*/  FSEL R18, R27.reuse, R18, !P0 ;  /* 0x000000121b127208 */ /* 0x040fe20004000000 */
[----:B------:R-:W-:Y:S01]  /*86c0*/  @!P5 FADD R29, R27, R29 ;  /* 0x0000001d1b1dd221 */ /* 0x000fe20000000000 */
[----:B------:R-:W-:-:S02]  /*86d0*/  ISETP.NE.AND P0, PT, R42, 0x7, PT ;  /* 0x000000072a00780c */ /* 0x000fc40003f05270 */
[----:B0-----:R-:W-:Y:S02]  /*86e0*/  @P4 ISETP.NE.AND P5, PT, R41, RZ, PT ;  /* 0x000000ff2900420c */ /* 0x001fe40003fa5270 */
[----:B------:R-:W-:Y:S02]  /*86f0*/  SEL R16, R43, R16, !P0 ;  /* 0x000000102b107207 */ /* 0x000fe40004000000 */
[----:B------:R-:W-:Y:S02]  /*8700*/  FSEL R18, R29, R18, !P0 ;  /* 0x000000121d127208 */ /* 0x000fe40004000000 */
[----:B------:R-:W-:Y:S02]  /*8710*/  PLOP3.LUT P0, PT, PT, PT, PT, 0x80, 0x8 ;  /* 0x000000000008781c */ /* 0x000fe40003f0f070 */
[----:B------:R-:W-:Y:S02]  /*8720*/  @P4 PLOP3.LUT P0, PT, P5, PT, PT, 0x80, 0x8 ;  /* 0x000000000008481c */ /* 0x000fe40002f0f070 */
[C---:B------:R-:W-:Y:S01]  /*8730*/  ISETP.NE.AND P5, PT, R30.reuse, RZ, PT ;  /* 0x000000ff1e00720c */ /* 0x040fe20003fa5270 */
[----:B------:R-:W-:-:S10]  /*8740*/  IMAD.IADD R30, R30, 0x1, R43 ;  /* 0x000000011e1e7824 */ /* 0x000fd400078e022b */
[----:B-1----:R-:W-:Y:S01]  /*8750*/  @!P0 FADD R35, R35, R18 ;  /* 0x0000001223238221 */ /* 0x002fe20000000000 */
[----:B------:R-:W-:-:S04]  /*8760*/  @P4 ISETP.NE.AND P0, PT, R39, RZ, PT ;  /* 0x000000ff2700420c */ /* 0x000fc80003f05270 */
[----:B------:R-:W-:Y:S01]  /*8770*/  @P4 SEL R17, R41, RZ, P0 ;  /* 0x000000ff29114207 */ /* 0x000fe20000000000 */
[----:B------:R-:W-:Y:S01]  /*8780*/  @!P5 FADD R31, R31, R29 ;  /* 0x0000001d1f1fd221 */ /* 0x000fe20000000000 */
[----:B------:R-:W-:-:S03]  /*8790*/  @P4 FSEL R35, R18, R35, !P0 ;  /* 0x0000002312234208 */ /* 0x000fc60004000000 */
[----:B------:R-:W-:Y:S01]  /*87a0*/  @P4 IMAD.IADD R41, R16, 0x1, R17 ;  /* 0x0000000110294824 */ /* 0x000fe200078e0211 */
[----:B------:R-:W-:Y:S06]  /*87b0*/  @P4 BRA `(.L_x_1433) ;  /* 0x0000000c00044947 */ /* 0x000fec0003800000 */
[----:B------:R-:W0:Y:S01]  /*87c0*/  LDC.64 R24, c[0x0][0x3a8] ;  /* 0x0000ea00ff187b82 */ /* 0x000e220000000a00 */
[----:B------:R-:W1:Y:S01]  /*87d0*/  LDCU UR5, c[0x0][0x370] ;  /* 0x00006e00ff0577ac */ /* 0x000e620008000800 */
        /* <DEDUP_REMOVED lines=12> */
.L_x_1434:
[----:B------:R-:W-:Y:S05]  /*88a0*/  NANOSLEEP 0x1c2 ;  /* 0x000001c20000795d */ /* 0x000fea0003800000 */
[----:B------:R-:W-:Y:S01]  /*88b0*/  NOP ;  /* 0x0000000000007918 */ /* 0x000fe20000000000 */
.L_x_1435:
[----:B--2---:R-:W-:-:S03]  /*88c0*/  IMAD.WIDE.U32 R16, R36, 0x10, RZ ;  /* 0x0000001024107825 */ /* 0x004fc600078e00ff */
[----:B------:R-:W-:Y:S02]  /*88d0*/  LOP3.LUT R23, R16, 0xfffffff0, RZ, 0x3c, !PT ;  /* 0xfffffff010177812 */ /* 0x000fe400078e3cff */
[----:B------:R-:W-:Y:S02]  /*88e0*/  LOP3.LUT R17, RZ, R17, RZ, 0x33, !PT ;  /* 0x00000011ff117212 */ /* 0x000fe400078e33ff */
[----:B------:R-:W-:-:S05]  /*88f0*/  IADD3 R22, P0, PT, R24, R23, RZ ;  /* 0x0000001718167210 */ /* 0x000fca0007f1e0ff */
[----:B------:R-:W-:-:S08]  /*8900*/  IMAD.X R23, R25, 0x1, R17, P0 ;  /* 0x0000000119177824 */ /* 0x000fd000000e0611 */
.L_x_1437:
[----:B------:R-:W2:Y:S01]  /*8910*/  LD.E.128.STRONG.GPU R16, desc[UR12][R22.64+0x200] ;  /* 0x0002000c16107980 */ /* 0x000ea2000c10fd00 */
[----:B------:R-:W-:Y:S05]  /*8920*/  YIELD ;  /* 0x0000000000007946 */ /* 0x000fea0003800000 */
[----:B------:R-:W-:Y:S01]  /*8930*/  UMOV UR5, 0xffffffff ;  /* 0xffffffff00057882 */ /* 0x000fe20000000000 */
[----:B--2---:R-:W-:-:S04]  /*8940*/  ISETP.NE.U32.AND P0, PT, R18, 0x63, PT ;  /* 0x000000631200780c */ /* 0x004fc80003f05070 */
[----:B------:R-:W-:Y:S01]  /*8950*/  ISETP.NE.AND.EX P0, PT, R19, RZ, PT, P0 ;  /* 0x000000ff1300720c */ /* 0x000fe20003f05300 */
[----:B------:R-:W-:-:S12]  /*8960*/  BRA.DIV UR5, `(.L_x_1436) ;  /* 0x0000002e05ac7947 */ /* 0x000fd8000b800000 */
[----:B------:R-:W-:-:S13]  /*8970*/  VOTE.ANY P0, !P0 ;  /* 0x0000000000ff7806 */ /* 0x000fda0004000100 */
.L_x_1493:
[----:B------:R-:W-:Y:S05]  /*8980*/  @P0 BRA `(.L_x_1437) ;  /* 0xfffffffc00e00947 */ /* 0x000fea000383ffff */
[----:B------:R-:W-:Y:S01]  /*8990*/  UMOV UR5, 0xffffffff ;  /* 0xffffffff00057882 */ /* 0x000fe20000000000 */
[----:B------:R-:W-:-:S04]  /*89a0*/  ISETP.NE.U32.AND P0, PT, R18, 0x65, PT ;  /* 0x000000651200780c */ /* 0x000fc80003f05070 */
[----:B------:R-:W-:Y:S01]  /*89b0*/  ISETP.NE.AND.EX P0, PT, R19, RZ, PT, P0 ;  /* 0x000000ff1300720c */ /* 0x000fe20003f05300 */
[----:B------:R-:W-:-:S12]  /*89c0*/  BRA.DIV UR5, `(.L_x_1438) ;  /* 0x0000002e05b47947 */ /* 0x000fd8000b800000 */
[----:B------:R-:W0:Y:S01]  /*89d0*/  S2R R26, SR_GEMASK ;  /* 0x00000000001a7919 */ /* 0x000e220000003c00 */
[----:B------:R-:W-:Y:S02]  /*89e0*/  VOTE.ANY R20, PT, !P0 ;  /* 0x0000000000147806 */ /* 0x000fe400040e0100 */
[----:B------:R-:W-:Y:S02]  /*89f0*/  ISETP.NE.AND P4, PT, R16, RZ, PT ;  /* 0x000000ff1000720c */ /* 0x000fe40003f85270 */
[----:B0-----:R-:W-:-:S05]  /*8a00*/  LOP3.LUT R20, R20, 0x80000000, R26, 0xec, !PT ;  /* 0x8000000014147812 */ /* 0x001fca00078eec1a */
[----:B------:R-:W-:-:S05]  /*8a10*/  VIADD R21, R20, 0xffffffff ;  /* 0xffffffff14157836 */ /* 0x000fca0000000000 */
        /* <DEDUP_REMOVED lines=10> */
[----:B------:R-:W-:Y:S02]  /*8ac0*/  FSEL R27, R23, R17, !P0 ;  /* 0x00000011171b7208 */ /* 0x000fe40004000000 */
[----:B------:R-:W-:Y:S01]  /*8ad0*/  IADD3 R17, PT, PT, R39, 0x2, RZ ;  /* 0x0000000227117810 */ /* 0x000fe20007ffe0ff */
[----:B------:R-:W0:Y:S01]  /*8ae0*/  SHFL.DOWN PT, R23, R29, 0x2, R22 ;  /* 0x084000001d177989 */ /* 0x000e2200000e0016 */
[----:B------:R-:W-:Y:S02]  /*8af0*/  ISETP.NE.AND P4, PT, R29, RZ, PT ;  /* 0x000000ff1d00720c */ /* 0x000fe40003f85270 */
[----:B------:R-:W-:Y:S01]  /*8b00*/  ISETP.GT.AND P0, PT, R17, R22, PT ;  /* 0x000000161100720c */ /* 0x000fe20003f04270 */
[----:B------:R-:W1:Y:S03]  /*8b10*/  SHFL.DOWN PT, R28, R27, 0x2, R22 ;  /* 0x084000001b1c7989 */ /* 0x000e6600000e0016 */
        /* <DEDUP_REMOVED lines=20> */
[----:B------:R-:W-:Y:S02]  /*8c60*/  IMAD.IADD R29, R43, 0x1, R16 ;  /* 0x000000012b1d7824 */ /* 0x000fe400078e0210 */
[----:B------:R-:W0:Y:S02]  /*8c70*/  LDC.64 R16, c[0x0][0x3a8] ;  /* 0x0000ea00ff107b82 */ /* 0x000e240000000a00 */
[----:B------:R-:W-:Y:S02]  /*8c80*/  @!P0 FSEL R27, R28, R27, !P4 ;  /* 0x0000001b1c1b8208 */ /* 0x000fe40006000000 */
[----:B------:R-:W1:Y:S01]  /*8c90*/  SHFL.DOWN PT, R28, R29, 0x10, R22 ;  /* 0x0a0000001d1c7989 */ /* 0x000e6200000e0016 */
[----:B------:R-:W-:Y:S02]  /*8ca0*/  ISETP.GT.AND P0, PT, R21, R22, PT ;  /* 0x000000161500720c */ /* 0x000fe40003f04270 */
[----:B------:R-:W-:Y:S01]  /*8cb0*/  ISETP.NE.U32.AND P4, PT, R18, 0x65, PT ;  /* 0x000000651200780c */ /* 0x000fe20003f85070 */
[----:B------:R1:W2:Y:S01]  /*8cc0*/  SHFL.DOWN PT, R23, R27, 0x10, R22 ;  /* 0x0a0000001b177989 */ /* 0x0002a200000e0016 */
[----:B------:R-:W-:-:S02]  /*8cd0*/  ISETP.NE.AND P5, PT, R29, RZ, PT ;  /* 0x000000ff1d00720c */ /* 0x000fc40003fa5270 */
[----:B------:R-:W-:Y:S02]  /*8ce0*/  ISETP.NE.AND.EX P4, PT, R19, RZ, PT, P4 ;  /* 0x000000ff1300720c */ /* 0x000fe40003f85340 */
[----:B------:R-:W-:-:S05]  /*8cf0*/  LOP3.LUT R19, RZ, R36, RZ, 0x33, !PT ;  /* 0x00000024ff137212 */ /* 0x000fca00078e33ff */
[----:B------:R-:W-:-:S06]  /*8d00*/  IMAD.IADD R0, R19, 0x1, R0 ;  /* 0x0000000113007824 */ /* 0x000fcc00078e0200 */
[----:B------:R-:W-:Y:S02]  /*8d10*/  VOTE.ALL P4, P4 ;  /* 0x0000000000ff7806 */ /* 0x000fe40002080000 */
[----:B-1----:R-:W-:Y:S01]  /*8d20*/  SEL R22, R28, RZ, !P0 ;  /* 0x000000ff1c167207 */ /* 0x002fe20004000000 */
[----:B--2---:R-:W-:-:S04]  /*8d30*/  FADD R18, R27, R23 ;  /* 0x000000171b127221 */ /* 0x004fc80000000000 */
[----:B------:R-:W-:Y:S01]  /*8d40*/  IMAD.IADD R22, R29, 0x1, R22 ;  /* 0x000000011d167824 */ /* 0x000fe200078e0216 */
[----:B------:R-:W-:Y:S02]  /*8d50*/  @!P0 FSEL R27, R18, R27, !P5 ;  /* 0x0000001b121b8208 */ /* 0x000fe40006800000 */
[----:B0-----:R-:W-:-:S03]  /*8d60*/  IADD3 R40, P5, PT, R16, 0x200, RZ ;  /* 0x0000020010287810 */ /* 0x001fc60007fbe0ff */
[----:B------:R-:W-:Y:S02]  /*8d70*/  IMAD.MOV.U32 R20, RZ, RZ, R27 ;  /* 0x000000ffff147224 */ /* 0x000fe400078e001b */
[----:B------:R-:W-:-:S08]  /*8d80*/  IMAD.X R43, RZ, RZ, R17, P5 ;  /* 0x000000ffff2b7224 */ /* 0x000fd000028e0611 */
.L_x_1507:
[----:B------:R-:W-:Y:S05]  /*8d90*/  @!P4 BRA `(.L_x_1439) ;  /* 0x000000040024c947 */ /* 0x000fea0003800000 */
.L_x_1443:
[----:B------:R-:W-:Y:S02]  /*8da0*/  IMAD.MOV.U32 R42, RZ, RZ, R40 ;  /* 0x000000ffff2a7224 */ /* 0x000fe400078e0028 */
[----:B------:R-:W-:Y:S02]  /*8db0*/  IMAD.MOV.U32 R27, RZ, RZ, R20 ;  /* 0x000000ffff1b7224 */ /* 0x000fe400078e0014 */
[----:B------:R-:W-:-:S07]  /*8dc0*/  IMAD.WIDE R28, R0, 0x10, R42 ;  /* 0x00000010001c7825 */ /* 0x000fce00078e022a */
.L_x_1441:
[----:B------:R-:W2:Y:S01]  /*8dd0*/  LD.E.128.STRONG.GPU R16, desc[UR12][R28.64+-0x200] ;  /* 0xfffe000c1c107980 */ /* 0x000ea2000c10fd00 */
[----:B------:R-:W-:Y:S05]  /*8de0*/  YIELD ;  /* 0x0000000000007946 */ /* 0x000fea0003800000 */
[----:B------:R-:W-:Y:S01]  /*8df0*/  UMOV UR5, 0xffffffff ;  /* 0xffffffff00057882 */ /* 0x000fe20000000000 */
[----:B--2---:R-:W-:-:S04]  /*8e00*/  ISETP.NE.U32.AND P0, PT, R18, 0x63, PT ;  /* 0x000000631200780c */ /* 0x004fc80003f05070 */
[----:B------:R-:W-:Y:S01]  /*8e10*/  ISETP.NE.AND.EX P0, PT, R19, RZ, PT, P0 ;  /* 0x000000ff1300720c */ /* 0x000fe20003f05300 */
[----:B------:R-:W-:-:S12]  /*8e20*/  BRA.DIV UR5, `(.L_x_1440) ;  /* 0x0000003205587947 */ /* 0x000fd8000b800000 */
[----:B------:R-:W-:-:S13]  /*8e30*/  VOTE.ANY P0, !P0 ;  /* 0x0000000000ff7806 */ /* 0x000fda0004000100 */
.L_x_1510:
        /* <DEDUP_REMOVED lines=8> */
[----:B------:R-:W-:-:S05]  /*8ec0*/  LOP3.LUT R20, R20, 0x80000000, R26, 0xec, !PT ;  /* 0x8000000014147812 */ /* 0x000fca00078eec1a */
[----:B------:R-:W-:-:S05]  /*8ed0*/  VIADD R21, R20, 0xffffffff ;  /* 0xffffffff14157836 */ /* 0x000fca0000000000 */
[----:B------:R-:W-:Y:S02]  /*8ee0*/  LOP3.LUT R21, R20, R21, RZ, 0xc, !PT ;  /* 0x0000001514157212 */ /* 0x000fe400078e0cff */
[C---:B------:R-:W-:Y:S02]  /*8ef0*/  IADD3 R20, PT, PT, R39.reuse, 0x2, RZ ;  /* 0x0000000227147810 */ /* 0x040fe40007ffe0ff */
[----:B------:R-:W0:Y:S02]  /*8f00*/  POPC R29, R21 ;  /* 0x00000015001d7309 */ /* 0x000e240000000000 */
[----:B0-----:R-:W0:Y:S01]  /*8f10*/  SHFL.DOWN PT, R23, R17, 0x1, R29 ;  /* 0x0820000011177989 */ /* 0x001e2200000e001d */
[----:B------:R-:W-:-:S03]  /*8f20*/  ISETP.GE.AND P0, PT, R39, R29, PT ;  /* 0x0000001d2700720c */ /* 0x000fc60003f06270 */
[----:B------:R-:W1:Y:S01]  /*8f30*/  SHFL.DOWN PT, R42, R16, 0x1, R29 ;  /* 0x08200000102a7989 */ /* 0x000e6200000e001d */
[----:B0-----:R-:W-:Y:S01]  /*8f40*/  FADD R23, R17, R23 ;  /* 0x0000001711177221 */ /* 0x001fe20000000000 */
[----:B-1----:R-:W-:-:S04]  /*8f50*/  SEL R45, R42, RZ, !P0 ;  /* 0x000000ff2a2d7207 */ /* 0x002fc80004000000 */
[----:B------:R-:W-:Y:S01]  /*8f60*/  FSEL R23, R23, R17, !P4 ;  /* 0x0000001117177208 */ /* 0x000fe20006000000 */
[----:B------:R-:W-:-:S03]  /*8f70*/  IMAD.IADD R42, R16, 0x1, R45 ;  /* 0x00000001102a7824 */ /* 0x000fc600078e022d */
[----:B------:R-:W-:Y:S02]  /*8f80*/  FSEL R28, R23, R17, !P0 ;  /* 0x00000011171c7208 */ /* 0x000fe40004000000 */
[----:B------:R-:W-:Y:S01]  /*8f90*/  ISETP.GT.AND P0, PT, R20, R29, PT ;  /* 0x0000001d1400720c */ /* 0x000fe20003f04270 */
[----:B------:R-:W-:Y:S01]  /*8fa0*/  VIADD R20, R39, 0x4 ;  /* 0x0000000427147836 */ /* 0x000fe20000000000 */
[----:B------:R-:W0:Y:S01]  /*8fb0*/  SHFL.DOWN PT, R16, R42, 0x2, R29 ;  /* 0x084000002a107989 */ /* 0x000e2200000e001d */
[----:B------:R-:W-:-:S03]  /*8fc0*/  ISETP.NE.AND P4, PT, R42, RZ, PT ;  /* 0x000000ff2a00720c */ /* 0x000fc60003f85270 */
[----:B------:R-:W1:Y:S01]  /*8fd0*/  SHFL.DOWN PT, R23, R28, 0x2, R29 ;  /* 0x084000001c177989 */ /* 0x000e6200000e001d */
[----:B0-----:R-:W-:Y:S01]  /*8fe0*/  SEL R17, R16, RZ, !P0 ;  /* 0x000000ff10117207 */ /* 0x001fe20004000000 */
[----:B-1----:R-:W-:-:S04]  /*8ff0*/  FADD R23, R28, R23 ;  /* 0x000000171c177221 */ /* 0x002fc80000000000 */
[----:B------:R-:W-:Y:S01]  /*9000*/  IMAD.IADD R16, R42, 0x1, R17 ;  /* 0x000000012a107824 */ /* 0x000fe200078e0211 */
[----:B------:R-:W-:Y:S02]  /*9010*/  @!P0 FSEL R28, R23, R28, !P4 ;  /* 0x0000001c171c8208 */ /* 0x000fe40006000000 */
[----:B------:R-:W-:Y:S02]  /*9020*/  ISETP.GT.AND P0, PT, R20, R29, PT ;  /* 0x0000001d1400720c */ /* 0x000fe40003f04270 */
[----:B------:R-:W0:Y:S01]  /*9030*/  SHFL.DOWN PT, R23, R16, 0x4, R29 ;  /* 0x0880000010177989 */ /* 0x000e2200000e001d */
[----:B------:R-:W-:Y:S01]  /*9040*/  ISETP.NE.AND P4, PT, R16, RZ, PT ;  /* 0x000000ff1000720c */ /* 0x000fe20003f85270 */
[----:B------:R-:W-:Y:S02]  /*9050*/  VIADD R20, R39, 0x8 ;  /* 0x0000000827147836 */ /* 0x000fe40000000000 */
[----:B------:R-:W1:Y:S01]  /*9060*/  SHFL.DOWN PT, R45, R28, 0x4, R29 ;  /* 0x088000001c2d7989 */ /* 0x000e6200000e001d */
[----:B0-----:R-:W-:Y:S01]  /*9070*/  SEL R23, R23, RZ, !P0 ;  /* 0x000000ff17177207 */ /* 0x001fe20004000000 */
[----:B-1----:R-:W-:-:S04]  /*9080*/  FADD R45, R28, R45 ;  /* 0x0000002d1c2d7221 */ /* 0x002fc80000000000 */
[----:B------:R-:W-:Y:S01]  /*9090*/  IMAD.IADD R42, R16, 0x1, R23 ;  /* 0x00000001102a7824 */ /* 0x000fe200078e0217 */
[----:B------:R-:W-:-:S04]  /*90a0*/  @!P0 FSEL R28, R45, R28, !P4 ;  /* 0x0000001c2d1c8208 */ /* 0x000fc80006000000 */
[----:B------:R-:W0:Y:S01]  /*90b0*/  SHFL.DOWN PT, R23, R42, 0x8, R29 ;  /* 0x090000002a177989 */ /* 0x000e2200000e001d */
[-C--:B------:R-:W-:Y:S01]  /*90c0*/  ISETP.GT.AND P0, PT, R20, R29.reuse, PT ;  /* 0x0000001d1400720c */ /* 0x080fe20003f04270 */
[----:B------:R-:W-:Y:S01]  /*90d0*/  VIADD R20, R39, 0x10 ;  /* 0x0000001027147836 */ /* 0x000fe20000000000 */
[----:B------:R-:W-:Y:S01]  /*90e0*/  ISETP.NE.AND P4, PT, R42, RZ, PT ;  /* 0x000000ff2a00720c */ /* 0x000fe20003f85270 */
[----:B------:R-:W1:Y:S03]  /*90f0*/  SHFL.DOWN PT, R45, R28, 0x8, R29 ;  /* 0x090000001c2d7989 */ /* 0x000e6600000e001d */
[----:B------:R-:W-:Y:S02]  /*9100*/  ISETP.GT.AND P5, PT, R20, R29, PT ;  /* 0x0000001d1400720c */ /* 0x000fe40003fa4270 */
[----:B0-----:R-:W-:Y:S01]  /*9110*/  SEL R17, R23, RZ, !P0 ;  /* 0x000000ff17117207 */ /* 0x001fe20004000000 */
[----:B-1----:R-:W-:-:S04]  /*9120*/  FADD R45, R28, R45 ;  /* 0x0000002d1c2d7221 */ /* 0x002fc80000000000 */
[----:B------:R-:W-:Y:S01]  /*9130*/  IMAD.IADD R17, R42, 0x1, R17 ;  /* 0x000000012a117824 */ /* 0x000fe200078e0211 */
[----:B------:R-:W-:-:S04]  /*9140*/  @!P0 FSEL R28, R45, R28, !P4 ;  /* 0x0000001c2d1c8208 */ /* 0x000fc80006000000 */
[----:B------:R-:W0:Y:S01]  /*9150*/  SHFL.DOWN PT, R16, R17, 0x10, R29 ;  /* 0x0a00000011107989 */ /* 0x000e2200000e001d */
[----:B------:R-:W-:Y:S02]  /*9160*/  ISETP.NE.AND P0, PT, R17, RZ, PT ;  /* 0x000000ff1100720c */ /* 0x000fe40003f05270 */
[----:B------:R-:W-:Y:S01]  /*9170*/  ISETP.NE.U32.AND P4, PT, R18, 0x65, PT ;  /* 0x000000651200780c */ /* 0x000fe20003f85070 */
[----:B------:R-:W1:Y:S03]  /*9180*/  SHFL.DOWN PT, R45, R28, 0x10, R29 ;  /* 0x0a0000001c2d7989 */ /* 0x000e6600000e001d */
[----:B------:R-:W-:-:S13]  /*9190*/  ISETP.NE.AND.EX P4, PT, R19, RZ, PT, P4 ;  /* 0x000000ff1300720c */ /* 0x000fda0003f85340 */
[----:B------:R-:W-:Y:S02]  /*91a0*/  VOTE.ALL P4, P4 ;  /* 0x0000000000ff7806 */ /* 0x000fe40002080000 */
[----:B0-----:R-:W-:Y:S01]  /*91b0*/  SEL R16, R16, RZ, !P5 ;  /* 0x000000ff10107207 */ /* 0x001fe20006800000 */
[----:B-1----:R-:W-:-:S05]  /*91c0*/  FADD R45, R28, R45 ;  /* 0x0000002d1c2d7221 */ /* 0x002fca0000000000 */
[----:B------:R-:W-:Y:S02]  /*91d0*/  @!P5 FSEL R28, R45, R28, !P0 ;  /* 0x0000001c2d1cd208 */ /* 0x000fe40004000000 */
[----:B------:R-:W-:Y:S02]  /*91e0*/  ISETP.NE.AND P0, PT, R22, RZ, PT ;  /* 0x000000ff1600720c */ /* 0x000fe40003f05270 */
[----:B------:R-:W-:-:S11]  /*91f0*/  IADD3 R22, PT, PT, R17, R16, R22 ;  /* 0x0000001011167210 */ /* 0x000fd60007ffe016 */
[----:B------:R-:W-:-:S04]  /*9200*/  @!P0 FADD R27, R28, R27 ;  /* 0x0000001b1c1b8221 */ /* 0x000fc80000000000 */
[----:B------:R-:W-:-:S07]  /*9210*/  IMAD.MOV.U32 R20, RZ, RZ, R27 ;  /* 0x000000ffff147224 */ /* 0x000fce00078e001b */
.L_x_1524:
[----:B------:R-:W-:Y:S05]  /*9220*/  @P4 BRA `(.L_x_1443) ;  /* 0xfffffff800dc4947 */ /* 0x000fea000383ffff */
.L_x_1439:
[----:B------:R-:W-:Y:S01]  /*9230*/  ISETP.NE.AND P4, PT, R39, RZ, PT ;  /* 0x000000ff2700720c */ /* 0x000fe20003f85270 */
[----:B------:R-:W-:Y:S01]  /*9240*/  BSSY.RECONVERGENT B0, `(.L_x_1444) ;  /* 0x0000015000007945 */ /* 0x000fe20003800200 */
[----:B------:R-:W-:Y:S01]  /*9250*/  ISETP.NE.AND P0, PT, R36, RZ, PT ;  /* 0x000000ff2400720c */ /* 0x000fe20003f05270 */
[----:B------:R-:W-:-:S10]  /*9260*/  IMAD.MOV.U32 R23, RZ, RZ, R20 ;  /* 0x000000ffff177224 */ /* 0x000fd400078e0014 */
        /* <DEDUP_REMOVED lines=18> */
.L_x_1445:
[----:B------:R-:W-:Y:S05]  /*9390*/  BSYNC.RECONVERGENT B0 ;  /* 0x0000000000007941 */ /* 0x000fea0003800200 */
.L_x_1444:
[----:B------:R0:W-:Y:S01]  /*93a0*/  @!P4 STS.64 [R26+0x48], R22 ;  /* 0x000048161a00c388 */ /* 0x0001e20000000a00 */
[----:B------:R-:W-:Y:S01]  /*93b0*/  @!P4 IMAD.MOV.U32 R41, RZ, RZ, R22 ;  /* 0x000000ffff29c224 */ /* 0x000fe200078e0016 */
[----:B------:R-:W-:-:S07]  /*93c0*/  @!P4 MOV R35, R20 ;  /* 0x000000140023c202 */ /* 0x000fce0000000f00 */
.L_x_1433:
[----:B------:R-:W-:Y:S05]  /*93d0*/  WARPSYNC.ALL ;  /* 0x0000000000007948 */ /* 0x000fea0003800000 */
[C---:B------:R-:W-:Y:S01]  /*93e0*/  ISETP.NE.AND P4, PT, R36.reuse, RZ, PT ;  /* 0x000000ff2400720c */ /* 0x040fe20003f85270 */
[----:B------:R-:W2:Y:S08]  /*93f0*/  S2UR UR5, SR_CgaCtaId ;  /* 0x00000000000579c3 */ /* 0x000eb00000008800 */
[----:B------:R-:W-:Y:S01]  /*9400*/  BAR.SYNC.DEFER_BLOCKING 0x0 ;  /* 0x0000000000007b1d */ /* 0x000fe20000010000 */
[----:B0-----:R-:W-:Y:S01]  /*9410*/  IMAD R23, R36, 0x9, RZ ;  /* 0x0000000924177824 */ /* 0x001fe200078e02ff */
[----:B------:R-:W-:-:S02]  /*9420*/  ISETP.NE.AND P0, PT, R34, R2, PT ;  /* 0x000000022200720c */ /* 0x000fc40003f05270 */
[----:B------:R-:W-:Y:S01]  /*9430*/  ISETP.NE.OR P5, PT, R41, RZ, !P4 ;  /* 0x000000ff2900720c */ /* 0x000fe200067a5670 */
[C---:B-1----:R-:W-:Y:S01]  /*9440*/  VIADD R19, R23.reuse, 0x2 ;  /* 0x0000000217137836 */ /* 0x042fe20000000000 */
[----:B------:R-:W-:Y:S01]  /*9450*/  UMOV UR4, 0x400 ;  /* 0x0000040000047882 */ /* 0x000fe20000000000 */
[----:B------:R-:W-:Y:S01]  /*9460*/  ISETP.EQ.OR P0, PT, R23, R38, P0 ;  /* 0x000000261700720c */ /* 0x000fe20000702670 */
[----:B------:R-:W-:Y:S01]  /*9470*/  BSSY.RECONVERGENT B0, `(.L_x_1446) ;  /* 0x0000140000007945 */ /* 0x000fe20003800200 */
[----:B------:R-:W-:Y:S02]  /*9480*/  ISETP.NE.AND P6, PT, R4, R6, PT ;  /* 0x000000060400720c */ /* 0x000fe40003fc5270 */
[----:B------:R-:W-:Y:S02]  /*9490*/  SEL R42, RZ, 0x1, !P0 ;  /* 0x00000001ff2a7807 */ /* 0x000fe40004000000 */
[----:B------:R-:W-:Y:S01]  /*94a0*/  ISETP.EQ.OR P6, PT, R19, R38, P6 ;  /* 0x000000261300720c */ /* 0x000fe200037c2670 */
[----:B------:R-:W-:-:S02]  /*94b0*/  VIADD R19, R23, 0x5 ;  /* 0x0000000517137836 */ /* 0x000fc40000000000 */
[----:B------:R-:W-:Y:S02]  /*94c0*/  VIADD R0, R42, 0x1 ;  /* 0x000000012a007836 */ /* 0x000fe40000000000 */
[----:B------:R-:W-:Y:S01]  /*94d0*/  @!P1 IMAD.MOV R0, RZ, RZ, R42 ;  /* 0x000000ffff009224 */ /* 0x000fe200078e022a */
[----:B--2---:R-:W-:-:S09]  /*94e0*/  ULEA UR4, UR5, UR4, 0x18 ;  /* 0x0000000405047291 */ /* 0x004fd2000f8ec0ff */
[----:B------:R-:W0:Y:S04]  /*94f0*/  @P4 LDS.64 R16, [UR4+0x48] ;  /* 0x00004804ff104984 */ /* 0x000e280008000a00 */
[----:B------:R-:W1:Y:S01]  /*9500*/  LDS.64 R20, [UR4+0x70] ;  /* 0x00007004ff147984 */ /* 0x000e620008000a00 */
[----:B0-----:R-:W-:Y:S02]  /*9510*/  @P4 IMAD.IADD R16, R41, 0x1, R16 ;  /* 0x0000000129104824 */ /* 0x001fe400078e0210 */
[----:B------:R-:W-:Y:S01]  /*9520*/  @!P5 FADD R35, R35, R17 ;  /* 0x000000112323d221 */ /* 0x000fe20000000000 */
[----:B------:R-:W-:Y:S01]  /*9530*/  VIADD R17, R23, 0x3 ;  /* 0x0000000317117836 */ /* 0x000fe20000000000 */
[----:B------:R-:W-:Y:S01]  /*9540*/  ISETP.NE.AND P5, PT, R6, R8, PT ;  /* 0x000000080600720c */ /* 0x000fe20003fa5270 */
[----:B------:R-:W-:Y:S01]  /*9550*/  @P4 IMAD.MOV.U32 R41, RZ, RZ, R16 ;  /* 0x000000ffff294224 */ /* 0x000fe200078e0010 */
[----:B------:R-:W-:Y:S01]  /*9560*/  ISETP.NE.AND P4, PT, R8, R10, PT ;  /* 0x0000000a0800720c */ /* 0x000fe20003f85270 */
[----:B------:R-:W-:Y:S01]  /*9570*/  @!P0 FADD R3, R3, R35 ;  /* 0x0000002303038221 */ /* 0x000fe20000000000 */
[----:B------:R-:W-:Y:S01]  /*9580*/  ISETP.EQ.OR P5, PT, R17, R38, P5 ;  /* 0x000000261100720c */ /* 0x000fe20002fa2670 */
[----:B------:R-:W-:Y:S01]  /*9590*/  IMAD.IADD R45, R41, 0x1, R0 ;  /* 0x00000001292d7824 */ /* 0x000fe200078e0200 */
[----:B------:R-:W-:Y:S01]  /*95a0*/  ISETP.NE.AND P0, PT, R10, R12, PT ;  /* 0x0000000c0a00720c */ /* 0x000fe20003f05270 */
[----:B------:R-:W0:Y:S01]  /*95b0*/  LDS R0, [UR4+0x6c] ;  /* 0x00006c04ff007984 */ /* 0x000e220008000800 */
[----:B------:R-:W-:-:S02]  /*95c0*/  VIADD R17, R23, 0x4 ;  /* 0x0000000417117836 */ /* 0x000fc40000000000 */
[----:B------:R-:W-:Y:S01]  /*95d0*/  @!P1 FADD R5, R5, R3 ;  /* 0x0000000305059221 */ /* 0x000fe20000000000 */
[----:B------:R-:W-:Y:S01]  /*95e0*/  VIADD R43, R45, 0x1 ;  /* 0x000000012d2b7836 */ /* 0x000fe20000000000 */
[-C--:B------:R-:W-:Y:S01]  /*95f0*/  ISETP.EQ.OR P0, PT, R19, R38.reuse, P0 ;  /* 0x000000261300720c */ /* 0x080fe20000702670 */
[----:B------:R-:W-:Y:S01]  /*9600*/  @!P6 IMAD.MOV R43, RZ, RZ, R45 ;  /* 0x000000ffff2be224 */ /* 0x000fe200078e022d */
[----:B------:R-:W-:Y:S01]  /*9610*/  ISETP.EQ.OR P4, PT, R17, R38, P4 ;  /* 0x000000261100720c */ /* 0x000fe20002782670 */
[----:B------:R-:W-:Y:S01]  /*9620*/  @!P6 FADD R7, R7, R5 ;  /* 0x000000050707e221 */ /* 0x000fe20000000000 */
[----:B-1----:R-:W-:Y:S01]  /*9630*/  ISETP.GE.AND P6, PT, R21, 0x101, PT ;  /* 0x000001011500780c */ /* 0x002fe20003fc6270 */
[----:B------:R-:W-:Y:S02]  /*9640*/  VIADD R17, R43, 0x1 ;  /* 0x000000012b117836 */ /* 0x000fe40000000000 */
[----:B------:R-:W-:Y:S02]  /*9650*/  @!P5 IMAD.MOV R17, RZ, RZ, R43 ;  /* 0x000000ffff11d224 */ /* 0x000fe400078e022b */
[----:B------:R-:W-:Y:S01]  /*9660*/  @!P5 FADD R9, R9, R7 ;  /* 0x000000070909d221 */ /* 0x000fe20000000000 */
[----:B------:R-:W-:-:S02]  /*9670*/  IMAD.IADD R42, R42, 0x1, R41 ;  /* 0x000000012a2a7824 */ /* 0x000fc400078e0229 */
[----:B------:R-:W-:-:S03]  /*9680*/  VIADD R16, R17, 0x1 ;  /* 0x0000000111107836 */ /* 0x000fc60000000000 */
[----:B------:R-:W-:Y:S01]  /*9690*/  @!P4 IADD3 R16, PT, PT, R17, RZ, RZ ;  /* 0x000000ff1110c210 */ /* 0x000fe20007ffe0ff */
[----:B------:R-:W-:-:S04]  /*96a0*/  @!P4 FADD R11, R11, R9 ;  /* 0x000000090b0bc221 */ /* 0x000fc80000000000 */
        /* <DEDUP_REMOVED lines=8> */
[----:B------:R-:W-:Y:S01]  /*9730*/  @!P3 IMAD.MOV R18, RZ, RZ, R19 ;  /* 0x000000ffff12b224 */ /* 0x000fe200078e0213 */
[----:B0-----:R-:W-:Y:S06]  /*9740*/  @!P6 BRA `(.L_x_1447) ;  /* 0x0000000c004ce947 */ /* 0x001fec0003800000 */
[----:B------:R-:W0:Y:S01]  /*9750*/  LDS R22, [UR4+0x64] ;  /* 0x00006404ff167984 */ /* 0x000e220008000800 */
[----:B------:R-:W-:Y:S01]  /*9760*/  BAR.SYNC.DEFER_BLOCKING 0x0 ;  /* 0x0000000000007b1d */ /* 0x000fe20000010000 */
[----:B------:R-:W-:-:S04]  /*9770*/  ISETP.NE.AND P6, PT, R34, R2, PT ;  /* 0x000000022200720c */ /* 0x000fc80003fc5270 */
[----:B------:R-:W-:Y:S01]  /*9780*/  ISETP.NE.AND P6, PT, R23, R38, !P6 ;  /* 0x000000261700720c */ /* 0x000fe200077c5270 */
[----:B------:R-:W-:-:S04]  /*9790*/  IMAD.MOV.U32 R23, RZ, RZ, 0x2 ;  /* 0x00000002ff177424 */ /* 0x000fc800078e00ff */
[----:B------:R-:W-:-:S08]  /*97a0*/  IMAD R23, R36, 0x9, R23 ;  /* 0x0000000924177824 */ /* 0x000fd000078e0217 */
[--C-:B0-----:R-:W-:Y:S01]  /*97b0*/  @!P6 IMAD.IADD R41, R41, 0x1, -R22.reuse ;  /* 0x000000012929e824 */ /* 0x101fe200078e0a16 */
[----:B------:R-:W-:Y:S01]  /*97c0*/  @P0 IADD3 R16, PT, PT, R16, -R22, RZ ;  /* 0x8000001610100210 */ /* 0x000fe20007ffe0ff */
        /* <DEDUP_REMOVED lines=8> */
[----:B------:R-:W-:Y:S01]  /*9850*/  ISETP.NE.AND P6, PT, R4, R6, PT ;  /* 0x000000060400720c */ /* 0x000fe20003fc5270 */
[----:B------:R-:W-:Y:S01]  /*9860*/  @P3 IMAD.IADD R19, R19, 0x1, -R22 ;  /* 0x0000000113133824 */ /* 0x000fe200078e0a16 */
[----:B------:R-:W-:Y:S01]  /*9870*/  @P4 LEA R17, R17, UR4, 0x3 ;  /* 0x0000000411114c11 */ /* 0x000fe2000f8e18ff */
[----:B------:R0:W-:Y:S01]  /*9880*/  @P1 STS.64 [R42], R2 ;  /* 0x000000022a001388 */ /* 0x0001e20000000a00 */
[----:B------:R-:W-:Y:S01]  /*9890*/  ISETP.NE.AND P6, PT, R23, R38, !P6 ;  /* 0x000000261700720c */ /* 0x000fe200077c5270 */
[----:B------:R-:W-:Y:S01]  /*98a0*/  IMAD.MOV.U32 R23, RZ, RZ, 0x9 ;  /* 0x00000009ff177424 */ /* 0x000fe200078e00ff */
[----:B------:R-:W-:-:S02]  /*98b0*/  ISETP.NE.AND P1, PT, R32, R37, PT ;  /* 0x000000252000720c */ /* 0x000fc40003f25270 */
[----:B------:R-:W-:Y:S01]  /*98c0*/  @P0 LEA R16, R16, UR4, 0x3 ;  /* 0x0000000410100c11 */ /* 0x000fe2000f8e18ff */
[----:B------:R-:W-:Y:S01]  /*98d0*/  IMAD R23, R36, R23, 0x8 ;  /* 0x0000000824177424 */ /* 0x000fe200078e0217 */
[----:B------:R-:W-:Y:S02]  /*98e0*/  @P2 LEA R39, R39, UR4, 0x3 ;  /* 0x0000000427272c11 */ /* 0x000fe4000f8e18ff */
[----:B------:R-:W-:Y:S02]  /*98f0*/  @P3 LEA R19, R19, UR4, 0x3 ;  /* 0x0000000413133c11 */ /* 0x000fe4000f8e18ff */
[----:B------:R-:W-:-:S03]  /*9900*/  ISETP.NE.AND P1, PT, R23, R38, !P1 ;  /* 0x000000261700720c */ /* 0x000fc60004f25270 */
[----:B------:R-:W-:-:S05]  /*9910*/  @!P6 IMAD.IADD R45, R45, 0x1, -R22 ;  /* 0x000000012d2de824 */ /* 0x000fca00078e0a16 */
[----:B------:R-:W-:-:S05]  /*9920*/  @!P6 LEA R45, R45, UR4, 0x3 ;  /* 0x000000042d2dec11 */ /* 0x000fca000f8e18ff */
[----:B------:R0:W-:Y:S01]  /*9930*/  @!P6 STS.64 [R45], R4 ;  /* 0x000000042d00e388 */ /* 0x0001e20000000a00 */
[----:B------:R-:W-:-:S03]  /*9940*/  @!P1 IMAD.IADD R18, R18, 0x1, -R22 ;  /* 0x0000000112129824 */ /* 0x000fc600078e0a16 */
[----:B------:R0:W-:Y:S02]  /*9950*/  @P5 STS.64 [R43], R6 ;  /* 0x000000062b005388 */ /* 0x0001e40000000a00 */
[----:B------:R-:W-:Y:S02]  /*9960*/  @!P1 LEA R18, R18, UR4, 0x3 ;  /* 0x0000000412129c11 */ /* 0x000fe4000f8e18ff */
[----:B------:R0:W-:Y:S04]  /*9970*/  @P4 STS.64 [R17], R8 ;  /* 0x0000000811004388 */ /* 0x0001e80000000a00 */
[----:B------:R0:W-:Y:S01]  /*9980*/  @P0 STS.64 [R16], R10 ;  /* 0x0000000a10000388 */ /* 0x0001e20000000a00 */
[----:B------:R-:W-:-:S03]  /*9990*/  ISETP.GE.AND P0, PT, R36, R21, PT ;  /* 0x000000152400720c */ /* 0x000fc60003f06270 */
[----:B------:R0:W-:Y:S04]  /*99a0*/  @P2 STS.64 [R39], R12 ;  /* 0x0000000c27002388 */ /* 0x0001e80000000a00 */
[----:B------:R0:W-:Y:S04]  /*99b0*/  @P3 STS.64 [R19], R14 ;  /* 0x0000000e13003388 */ /* 0x0001e80000000a00 */
[----:B------:R0:W-:Y:S01]  /*99c0*/  @!P1 STS.64 [R18], R32 ;  /* 0x0000002012009388 */ /* 0x0001e20000000a00 */
[----:B------:R-:W-:Y:S06]  /*99d0*/  BAR.SYNC.DEFER_BLOCKING 0x0 ;  /* 0x0000000000007b1d */ /* 0x000fec0000010000 */
[----:B------:R-:W-:Y:S05]  /*99e0*/  @P0 BRA `(.L_x_1448) ;  /* 0x0000000c00a00947 */ /* 0x000fea0003800000 */
[----:B0-----:R-:W-:Y:S01]  /*99f0*/  LOP3.LUT R2, RZ, R36, RZ, 0x33, !PT ;  /* 0x00000024ff027212 */ /* 0x001fe200078e33ff */
[----:B------:R-:W-:Y:S01]  /*9a00*/  BSSY.RECONVERGENT B1, `(.L_x_1449) ;  /* 0x000001b000017945 */ /* 0x000fe20003800200 */
[----:B------:R-:W-:-:S03]  /*9a10*/  IMAD.MOV.U32 R44, RZ, RZ, R36 ;  /* 0x000000ffff2c7224 */ /* 0x000fc600078e0024 */
        /* <DEDUP_REMOVED lines=8> */
[----:B------:R-:W-:-:S03]  /*9aa0*/  LEA R10, R36, UR4, 0x3 ;  /* 0x00000004240a7c11 */ /* 0x000fc6000f8e18ff */
[C---:B------:R-:W-:Y:S01]  /*9ab0*/  IMAD.SHL.U32 R3, R2.reuse, 0x100, RZ ;  /* 0x0000010002037824 */ /* 0x040fe200078e00ff */
[----:B------:R-:W-:Y:S01]  /*9ac0*/  LOP3.LUT R2, R2, 0x3, RZ, 0xc0, !PT ;  /* 0x0000000302027812 */ /* 0x000fe200078ec0ff */
[----:B------:R-:W1:Y:S03]  /*9ad0*/  LDC.64 R6, c[0x0][0x398] ;  /* 0x0000e600ff067b82 */ /* 0x000e660000000a00 */
[----:B------:R-:W-:Y:S01]  /*9ae0*/  LOP3.LUT R3, R3, 0x300, RZ, 0xc0, !PT ;  /* 0x0000030003037812 */ /* 0x000fe200078ec0ff */
[----:B------:R-:W-:-:S04]  /*9af0*/  IMAD.MOV R12, RZ, RZ, -R2 ;  /* 0x000000ffff0c7224 */ /* 0x000fc800078e0a02 */
[----:B------:R-:W-:-:S07]  /*9b00*/  IMAD.IADD R44, R3, 0x1, R36 ;  /* 0x00000001032c7824 */ /* 0x000fce00078e0224 */
.L_x_1451:
        /* <DEDUP_REMOVED lines=10> */
.L_x_1450:
[----:B------:R-:W-:Y:S05]  /*9bb0*/  BSYNC.RECONVERGENT B1 ;  /* 0x0000000000017941 */ /* 0x000fea0003800200 */
.L_x_1449:
[----:B------:R-:W-:Y:S05]  /*9bc0*/  @!P1 BRA `(.L_x_1448) ;  /* 0x0000000c00289947 */ /* 0x000fea0003800000 */
[----:B------:R-:W0:Y:S01]  /*9bd0*/  LDCU.128 UR8, c[0x0][0x390] ;  /* 0x00007200ff0877ac */ /* 0x000e220008000c00 */
[----:B--2---:R-:W-:Y:S01]  /*9be0*/  IMAD.IADD R2, R21, 0x1, -R44 ;  /* 0x0000000115027824 */ /* 0x004fe200078e0a2c */
[----:B------:R-:W-:Y:S01]  /*9bf0*/  LEA R3, R44, UR4, 0x3 ;  /* 0x000000042c037c11 */ /* 0x000fe2000f8e18ff */
[----:B------:R-:W-:Y:S01]  /*9c00*/  BSSY.RECONVERGENT B1, `(.L_x_1452) ;  /* 0x0000050000017945 */ /* 0x000fe20003800200 */
[----:B------:R-:W-:Y:S02]  /*9c10*/  PLOP3.LUT P0, PT, PT, PT, PT, 0x80, 0x8 ;  /* 0x000000000008781c */ /* 0x000fe40003f0f070 */
[----:B------:R-:W-:Y:S01]  /*9c20*/  ISETP.GT.AND P1, PT, R2, 0xc00, PT ;  /* 0x00000c000200780c */ /* 0x000fe20003f24270 */
[----:B------:R-:W-:Y:S02]  /*9c30*/  IMAD.IADD R2, R44, 0x1, R22 ;  /* 0x000000012c027824 */ /* 0x000fe400078e0216 */
[----:B------:R-:W-:Y:S01]  /*9c40*/  VIADD R3, R3, 0x1000 ;  /* 0x0000100003037836 */ /* 0x000fe20000000000 */
[----:B0-----:R-:W-:-:S02]  /*9c50*/  UIADD3 UR8, UP0, UPT, UR8, 0x800, URZ ;  /* 0x0000080008087890 */ /* 0x001fc4000ff1e0ff */
[----:B------:R-:W-:Y:S02]  /*9c60*/  UIADD3 UR10, UP1, UPT, UR10, 0x800, URZ ;  /* 0x000008000a0a7890 */ /* 0x000fe4000ff3e0ff */
[----:B------:R-:W-:Y:S02]  /*9c70*/  UIADD3.X UR9, UPT, UPT, URZ, UR9, URZ, UP0, !UPT ;  /* 0x00000009ff097290 */ /* 0x000fe400087fe4ff */
[----:B------:R-:W-:Y:S01]  /*9c80*/  UIADD3.X UR11, UPT, UPT, URZ, UR11, URZ, UP1, !UPT ;  /* 0x0000000bff0b7290 */ /* 0x000fe20008ffe4ff */
[----:B------:R-:W-:Y:S01]  /*9c90*/  IMAD.U32 R6, RZ, RZ, UR8 ;  /* 0x00000008ff067e24 */ /* 0x000fe2000f8e00ff */
[----:B------:R-:W-:Y:S02]  /*9ca0*/  MOV R8, UR10 ;  /* 0x0000000a00087c02 */ /* 0x000fe40008000f00 */
[----:B------:R-:W-:Y:S02]  /*9cb0*/  IMAD.U32 R7, RZ, RZ, UR9 ;  /* 0x00000009ff077e24 */ /* 0x000fe4000f8e00ff */
[----:B------:R-:W-:Y:S01]  /*9cc0*/  IMAD.U32 R9, RZ, RZ, UR11 ;  /* 0x0000000bff097e24 */ /* 0x000fe2000f8e00ff */
[----:B------:R-:W-:Y:S06]  /*9cd0*/  @!P1 BRA `(.L_x_1453) ;  /* 0x0000000400089947 */ /* 0x000fec0003800000 */
[----:B------:R-:W-:Y:S01]  /*9ce0*/  PLOP3.LUT P0, PT, PT, PT, PT, 0x8, 0x80 ;  /* 0x000000000080781c */ /* 0x000fe20003f0e170 */
[----:B------:R-:W-:-:S12]  /*9cf0*/  VIADD R4, R21, 0xfffff400 ;  /* 0xfffff40015047836 */ /* 0x000fd80000000000 */
.L_x_1454:
[----:B---3--:R-:W0:Y:S01]  /*9d00*/  LDS.64 R40, [R3+-0x1000] ;  /* 0xfff0000003287984 */ /* 0x008e220000000a00 */
[----:B------:R-:W-:-:S03]  /*9d10*/  IMAD.WIDE R50, R2, 0x4, R6 ;  /* 0x0000000402327825 */ /* 0x000fc600078e0206 */
        /* <DEDUP_REMOVED lines=8> */
[----:B------:R-:W-:-:S03]  /*9da0*/  ISETP.GE.AND P1, PT, R44, R4, PT ;  /* 0x000000042c00720c */ /* 0x000fc60003f26270 */
        /* <DEDUP_REMOVED lines=8> */
[----:B0-----:R-:W-:Y:S04]  /*9e30*/  STG.E desc[UR12][R50.64+-0x800], R40 ;  /* 0xfff8002832007986 */ /* 0x001fe8000c10190c */
[----:B------:R-:W0:Y:S04]  /*9e40*/  LDS.64 R12, [R3+0x5800] ;  /* 0x00580000030c7984 */ /* 0x000e280000000a00 */
[----:B------:R-:W-:Y:S04]  /*9e50*/  STG.E desc[UR12][R34.64+-0x800], R41 ;  /* 0xfff8002922007986 */ /* 0x000fe8000c10190c */
[----:B------:R-:W0:Y:S04]  /*9e60*/  LDS.64 R40, [R3+0x6000] ;  /* 0x0060000003287984 */ /* 0x000e280000000a00 */
[----:B------:R2:W0:Y:S04]  /*9e70*/  LDS.64 R42, [R3+0x6800] ;  /* 0x00680000032a7984 */ /* 0x0004280000000a00 */
[----:B-1----:R-:W-:Y:S04]  /*9e80*/  STG.E desc[UR12][R50.64+-0x400], R48 ;  /* 0xfffc003032007986 */ /* 0x002fe8000c10190c */
[----:B------:R1:W-:Y:S01]  /*9e90*/  STG.E desc[UR12][R34.64+-0x400], R49 ;  /* 0xfffc003122007986 */ /* 0x0003e2000c10190c */
[----:B--2---:R-:W-:-:S03]  /*9ea0*/  VIADD R3, R3, 0x8000 ;  /* 0x0000800003037836 */ /* 0x004fc60000000000 */
[----:B------:R-:W-:Y:S04]  /*9eb0*/  STG.E desc[UR12][R50.64], R46 ;  /* 0x0000002e32007986 */ /* 0x000fe8000c10190c */
[----:B------:R-:W-:Y:S01]  /*9ec0*/  STG.E desc[UR12][R34.64], R47 ;  /* 0x0000002f22007986 */ /* 0x000fe2000c10190c */
[----:B-1----:R-:W-:-:S03]  /*9ed0*/  IMAD.WIDE R48, R5, 0x4, R8 ;  /* 0x0000000405307825 */ /* 0x002fc600078e0208 */
[----:B---3--:R-:W-:Y:S01]  /*9ee0*/  STG.E desc[UR12][R50.64+0x400], R32 ;  /* 0x0004002032007986 */ /* 0x008fe2000c10190c */
[----:B------:R-:W-:-:S03]  /*9ef0*/  VIADD R5, R2, 0x800 ;  /* 0x0000080002057836 */ /* 0x000fc60000000000 */
[----:B------:R1:W-:Y:S04]  /*9f00*/  STG.E desc[UR12][R34.64+0x400], R33 ;  /* 0x0004002122007986 */ /* 0x0003e8000c10190c */
[----:B----4-:R-:W-:Y:S04]  /*9f10*/  STG.E desc[UR12][R52.64+-0x800], R16 ;  /* 0xfff8001034007986 */ /* 0x010fe8000c10190c */
[----:B------:R2:W-:Y:S04]  /*9f20*/  STG.E desc[UR12][R48.64+-0x800], R17 ;  /* 0xfff8001130007986 */ /* 0x0005e8000c10190c */
[----:B-----5:R-:W-:Y:S01]  /*9f30*/  STG.E desc[UR12][R52.64+-0x400], R10 ;  /* 0xfffc000a34007986 */ /* 0x020fe2000c10190c */
[----:B-1----:R-:W-:-:S03]  /*9f40*/  IMAD.WIDE R32, R5, 0x4, R6 ;  /* 0x0000000405207825 */ /* 0x002fc600078e0206 */
[----:B------:R1:W-:Y:S01]  /*9f50*/  STG.E desc[UR12][R48.64+-0x400], R11 ;  /* 0xfffc000b30007986 */ /* 0x0003e2000c10190c */
[----:B------:R-:W-:-:S03]  /*9f60*/  IMAD.WIDE R34, R5, 0x4, R8 ;  /* 0x0000000405227825 */ /* 0x000fc600078e0208 */
[----:B------:R3:W-:Y:S01]  /*9f70*/  STG.E desc[UR12][R52.64], R22 ;  /* 0x0000001634007986 */ /* 0x0007e2000c10190c */
[C---:B--2---:R-:W-:Y:S02]  /*9f80*/  VIADD R17, R2.reuse, 0xc00 ;  /* 0x00000c0002117836 */ /* 0x044fe40000000000 */
[----:B------:R-:W-:Y:S01]  /*9f90*/  VIADD R2, R2, 0x1000 ;  /* 0x0000100002027836 */ /* 0x000fe20000000000 */
[----:B------:R3:W-:Y:S04]  /*9fa0*/  STG.E desc[UR12][R48.64], R23 ;  /* 0x0000001730007986 */ /* 0x0007e8000c10190c */
[----:B------:R3:W-:Y:S01]  /*9fb0*/  STG.E desc[UR12][R52.64+0x400], R30 ;  /* 0x0004001e34007986 */ /* 0x0007e2000c10190c */
[----:B-1----:R-:W-:-:S03]  /*9fc0*/  IMAD.WIDE R10, R17, 0x4, R6 ;  /* 0x00000004110a7825 */ /* 0x002fc600078e0206 */
[----:B------:R3:W-:Y:S01]  /*9fd0*/  STG.E desc[UR12][R48.64+0x400], R31 ;  /* 0x0004001f30007986 */ /* 0x0007e2000c10190c */
[----:B------:R-:W-:-:S03]  /*9fe0*/  IMAD.WIDE R16, R17, 0x4, R8 ;  /* 0x0000000411107825 */ /* 0x000fc600078e0208 */
        /* <DEDUP_REMOVED lines=10> */
[----:B0-----:R3:W-:Y:S04]  /*a090*/  STG.E desc[UR12][R10.64+-0x400], R12 ;  /* 0xfffc000c0a007986 */ /* 0x0017e8000c10190c */
[----:B------:R3:W-:Y:S04]  /*a0a0*/  STG.E desc[UR12][R16.64+-0x400], R13 ;  /* 0xfffc000d10007986 */ /* 0x0007e8000c10190c */
[----:B------:R3:W-:Y:S04]  /*a0b0*/  STG.E desc[UR12][R10.64], R40 ;  /* 0x000000280a007986 */ /* 0x0007e8000c10190c */
[----:B------:R3:W-:Y:S04]  /*a0c0*/  STG.E desc[UR12][R16.64], R41 ;  /* 0x0000002910007986 */ /* 0x0007e8000c10190c */
[----:B------:R3:W-:Y:S04]  /*a0d0*/  STG.E desc[UR12][R10.64+0x400], R42 ;  /* 0x0004002a0a007986 */ /* 0x0007e8000c10190c */
[----:B------:R3:W-:Y:S01]  /*a0e0*/  STG.E desc[UR12][R16.64+0x400], R43 ;  /* 0x0004002b10007986 */ /* 0x0007e2000c10190c */
[----:B------:R-:W-:Y:S05]  /*a0f0*/  @!P1 BRA `(.L_x_1454) ;  /* 0xfffffffc00009947 */ /* 0x000fea000383ffff */
.L_x_1453:
[----:B------:R-:W-:Y:S05]  /*a100*/  BSYNC.RECONVERGENT B1 ;  /* 0x0000000000017941 */ /* 0x000fea0003800200 */
.L_x_1452:
[----:B------:R-:W-:Y:S01]  /*a110*/  IMAD.IADD R4, R21, 0x1, -R44 ;  /* 0x0000000115047824 */ /* 0x000fe200078e0a2c */
[----:B------:R-:W-:Y:S04]  /*a120*/  BSSY.RECONVERGENT B1, `(.L_x_1455) ;  /* 0x0000024000017945 */ /* 0x000fe80003800200 */
[----:B------:R-:W-:-:S13]  /*a130*/  ISETP.GT.AND P1, PT, R4, 0x400, PT ;  /* 0x000004000400780c */ /* 0x000fda0003f24270 */
[----:B------:R-:W-:Y:S05]  /*a140*/  @!P1 BRA `(.L_x_1456) ;  /* 0x0000000000849947 */ /* 0x000fea0003800000 */
[----:B---3--:R-:W0:Y:S01]  /*a150*/  LDS.64 R30, [R3+-0x1000] ;  /* 0xfff00000031e7984 */ /* 0x008e220000000a00 */
[C---:B------:R-:W-:Y:S01]  /*a160*/  IMAD.WIDE R22, R2.reuse, 0x4, R6 ;  /* 0x0000000402167825 */ /* 0x040fe200078e0206 */
[----:B------:R-:W-:Y:S02]  /*a170*/  PLOP3.LUT P0, PT, PT, PT, PT, 0x8, 0x80 ;  /* 0x000000000080781c */ /* 0x000fe40003f0e170 */
[----:B------:R-:W1:Y:S01]  /*a180*/  LDS.64 R32, [R3+-0x800] ;  /* 0xfff8000003207984 */ /* 0x000e620000000a00 */
[----:B------:R-:W-:-:S03]  /*a190*/  IMAD.WIDE R16, R2, 0x4, R8 ;  /* 0x0000000402107825 */ /* 0x000fc600078e0208 */
[----:B------:R-:W2:Y:S01]  /*a1a0*/  LDS.64 R24, [R3] ;  /* 0x0000000003187984 */ /* 0x000ea20000000a00 */
[C---:B------:R-:W-:Y:S01]  /*a1b0*/  VIADD R29, R2.reuse, 0x400 ;  /* 0x00000400021d7836 */ /* 0x040fe20000000000 */
[----:B------:R-:W-:Y:S01]  /*a1c0*/  IADD3 R2, PT, PT, R2, 0x800, RZ ;  /* 0x0000080002027810 */ /* 0x000fe20007ffe0ff */
[----:B------:R-:W-:Y:S01]  /*a1d0*/  VIADD R44, R44, 0x800 ;  /* 0x000008002c2c7836 */ /* 0x000fe20000000000 */
[----:B------:R-:W3:Y:S01]  /*a1e0*/  LDS.64 R18, [R3+0x800] ;  /* 0x0008000003127984 */ /* 0x000ee20000000a00 */
[----:B------:R-:W-:-:S03]  /*a1f0*/  IMAD.WIDE R26, R29, 0x4, R6 ;  /* 0x000000041d1a7825 */ /* 0x000fc600078e0206 */
[----:B------:R-:W4:Y:S01]  /*a200*/  LDS.64 R14, [R3+0x1000] ;  /* 0x00100000030e7984 */ /* 0x000f220000000a00 */
[----:B------:R-:W-:-:S03]  /*a210*/  IMAD.WIDE R28, R29, 0x4, R8 ;  /* 0x000000041d1c7825 */ /* 0x000fc600078e0208 */
[----:B------:R-:W5:Y:S04]  /*a220*/  LDS.64 R12, [R3+0x1800] ;  /* 0x00180000030c7984 */ /* 0x000f680000000a00 */
[----:B------:R-:W5:Y:S04]  /*a230*/  LDS.64 R10, [R3+0x2000] ;  /* 0x00200000030a7984 */ /* 0x000f680000000a00 */
[----:B------:R0:W5:Y:S02]  /*a240*/  LDS.64 R4, [R3+0x2800] ;  /* 0x0028000003047984 */ /* 0x0001640000000a00 */
[----:B0-----:R-:W-:-:S02]  /*a250*/  VIADD R3, R3, 0x4000 ;  /* 0x0000400003037836 */ /* 0x001fc40000000000 */
        /* <DEDUP_REMOVED lines=16> */
.L_x_1456:
[----:B------:R-:W-:Y:S05]  /*a360*/  BSYNC.RECONVERGENT B1 ;  /* 0x0000000000017941 */ /* 0x000fea0003800200 */
.L_x_1455:
[----:B------:R-:W-:-:S13]  /*a370*/  ISETP.LT.OR P0, PT, R44, R21, P0 ;  /* 0x000000152c00720c */ /* 0x000fda0000701670 */
[----:B------:R-:W-:Y:S05]  /*a380*/  @!P0 BRA `(.L_x_1448) ;  /* 0x0000000400388947 */ /* 0x000fea0003800000 */
[----:B0-----:R-:W0:Y:S01]  /*a390*/  LDS.64 R4, [R3+-0x1000] ;  /* 0xfff0000003047984 */ /* 0x001e220000000a00 */
[----:B------:R-:W-:-:S03]  /*a3a0*/  IMAD.WIDE R6, R2, 0x4, R6 ;  /* 0x0000000402067825 */ /* 0x000fc600078e0206 */
[----:B---3--:R-:W1:Y:S01]  /*a3b0*/  LDS.64 R10, [R3+-0x800] ;  /* 0xfff80000030a7984 */ /* 0x008e620000000a00 */
[----:B------:R-:W-:-:S03]  /*a3c0*/  IMAD.WIDE R8, R2, 0x4, R8 ;  /* 0x0000000402087825 */ /* 0x000fc600078e0208 */
        /* <DEDUP_REMOVED lines=11> */
.L_x_1447:
[----:B------:R-:W0:Y:S01]  /*a480*/  LDC.64 R46, c[0x0][0x390] ;  /* 0x0000e400ff2e7b82 */ /* 0x000e220000000a00 */
[----:B------:R-:W-:Y:S01]  /*a490*/  ISETP.NE.AND P6, PT, R34, R2, PT ;  /* 0x000000022200720c */ /* 0x000fe20003fc5270 */
[----:B------:R-:W-:-:S03]  /*a4a0*/  IMAD.MOV.U32 R21, RZ, RZ, 0x9 ;  /* 0x00000009ff157424 */ /* 0x000fc600078e00ff */
[----:B------:R-:W-:Y:S01]  /*a4b0*/  ISETP.NE.AND P6, PT, R23, R38, !P6 ;  /* 0x000000261700720c */ /* 0x000fe200077c5270 */
[CC--:B------:R-:W-:Y:S02]  /*a4c0*/  IMAD R29, R36.reuse, R21.reuse, 0x2 ;  /* 0x00000002241d7424 */ /* 0x0c0fe400078e0215 */
[----:B------:R-:W1:Y:S01]  /*a4d0*/  LDC.64 R48, c[0x0][0x398] ;  /* 0x0000e600ff307b82 */ /* 0x000e620000000a00 */
[----:B------:R-:W-:-:S07]  /*a4e0*/  IMAD R21, R36, R21, 0x8 ;  /* 0x0000000824157424 */ /* 0x000fce00078e0215 */
[----:B------:R-:W2:Y:S02]  /*a4f0*/  LDC.64 R22, c[0x0][0x390] ;  /* 0x0000e400ff167b82 */ /* 0x000ea40000000a00 */
[----:B0-----:R-:W-:-:S06]  /*a500*/  @!P6 IMAD.WIDE R46, R41, 0x4, R46 ;  /* 0x00000004292ee825 */ /* 0x001fcc00078e022e */
[----:B------:R-:W0:Y:S01]  /*a510*/  LDC.64 R24, c[0x0][0x398] ;  /* 0x0000e600ff187b82 */ /* 0x000e220000000a00 */
[----:B------:R0:W-:Y:S01]  /*a520*/  @!P6 STG.E desc[UR12][R46.64], R34 ;  /* 0x000000222e00e986 */ /* 0x0001e2000c10190c */
[----:B-1----:R-:W-:-:S06]  /*a530*/  @!P6 IMAD.WIDE R48, R41, 0x4, R48 ;  /* 0x000000042930e825 */ /* 0x002fcc00078e0230 */
[----:B------:R-:W1:Y:S01]  /*a540*/  LDC.64 R26, c[0x0][0x390] ;  /* 0x0000e400ff1a7b82 */ /* 0x000e620000000a00 */
[----:B------:R1:W-:Y:S01]  /*a550*/  @!P6 STG.E desc[UR12][R48.64], R35 ;  /* 0x000000233000e986 */ /* 0x0003e2000c10190c */
[----:B------:R-:W-:Y:S01]  /*a560*/  ISETP.NE.AND P6, PT, R4, R6, PT ;  /* 0x000000060400720c */ /* 0x000fe20003fc5270 */
[----:B--2---:R-:W-:-:S05]  /*a570*/  @P1 IMAD.WIDE R22, R42, 0x4, R22 ;  /* 0x000000042a161825 */ /* 0x004fca00078e0216 */
[----:B------:R-:W2:Y:S01]  /*a580*/  LDC.64 R40, c[0x0][0x398] ;  /* 0x0000e600ff287b82 */ /* 0x000ea20000000a00 */
[----:B------:R-:W-:Y:S01]  /*a590*/  ISETP.NE.AND P6, PT, R29, R38, !P6 ;  /* 0x000000261d00720c */ /* 0x000fe200077c5270 */
[----:B------:R3:W-:Y:S06]  /*a5a0*/  @P1 STG.E desc[UR12][R22.64], R2 ;  /* 0x0000000216001986 */ /* 0x0007ec000c10190c */
[----:B------:R-:W4:Y:S01]  /*a5b0*/  LDC.64 R28, c[0x0][0x398] ;  /* 0x0000e600ff1c7b82 */ /* 0x000f220000000a00 */
[----:B0-----:R-:W-:-:S05]  /*a5c0*/  @P1 IMAD.WIDE R46, R42, 0x4, R24 ;  /* 0x000000042a2e1825 */ /* 0x001fca00078e0218 */
[----:B------:R-:W-:Y:S01]  /*a5d0*/  @P1 STG.E desc[UR12][R46.64], R3 ;  /* 0x000000032e001986 */ /* 0x000fe2000c10190c */
[----:B------:R-:W-:Y:S01]  /*a5e0*/  ISETP.NE.AND P1, PT, R32, R37, PT ;  /* 0x000000252000720c */ /* 0x000fe20003f25270 */
[----:B------:R-:W0:Y:S01]  /*a5f0*/  LDC.64 R30, c[0x0][0x390] ;  /* 0x0000e400ff1e7b82 */ /* 0x000e220000000a00 */
[----:B-1----:R-:W-:Y:S02]  /*a600*/  @!P6 IMAD.WIDE R48, R45, 0x4, R26 ;  /* 0x000000042d30e825 */ /* 0x002fe400078e021a */
[----:B------:R-:W-:-:S03]  /*a610*/  ISETP.NE.AND P1, PT, R21, R38, !P1 ;  /* 0x000000261500720c */ /* 0x000fc60004f25270 */
[----:B------:R1:W-:Y:S01]  /*a620*/  @!P6 STG.E desc[UR12][R48.64], R4 ;  /* 0x000000043000e986 */ /* 0x0003e2000c10190c */
[----:B--2---:R-:W-:Y:S01]  /*a630*/  @P5 IMAD.WIDE R50, R43, 0x4, R40 ;  /* 0x000000042b325825 */ /* 0x004fe200078e0228 */
[----:B------:R-:W2:Y:S03]  /*a640*/  LDC.64 R34, c[0x0][0x398] ;  /* 0x0000e600ff227b82 */ /* 0x000ea60000000a00 */
[----:B----4-:R-:W-:-:S05]  /*a650*/  @!P6 IMAD.WIDE R28, R45, 0x4, R28 ;  /* 0x000000042d1ce825 */ /* 0x010fca00078e021c */
[----:B------:R-:W4:Y:S01]  /*a660*/  LDC.64 R40, c[0x0][0x390] ;  /* 0x0000e400ff287b82 */ /* 0x000f220000000a00 */
[----:B------:R0:W-:Y:S02]  /*a670*/  @!P6 STG.E desc[UR12][R28.64], R5 ;  /* 0x000000051c00e986 */ /* 0x0001e4000c10190c */
[----:B0-----:R-:W-:-:S05]  /*a680*/  @P5 IMAD.WIDE R30, R43, 0x4, R30 ;  /* 0x000000042b1e5825 */ /* 0x001fca00078e021e */
[----:B------:R-:W0:Y:S01]  /*a690*/  LDC.64 R26, c[0x0][0x390] ;  /* 0x0000e400ff1a7b82 */ /* 0x000e220000000a00 */
[----:B------:R0:W-:Y:S07]  /*a6a0*/  @P5 STG.E desc[UR12][R30.64], R6 ;  /* 0x000000061e005986 */ /* 0x0001ee000c10190c */
[----:B---3--:R-:W3:Y:S01]  /*a6b0*/  LDC.64 R22, c[0x0][0x398] ;  /* 0x0000e600ff167b82 */ /* 0x008ee20000000a00 */
[C---:B--2---:R-:W-:Y:S01]  /*a6c0*/  @P4 IMAD.WIDE R34, R17.reuse, 0x4, R34 ;  /* 0x0000000411224825 */ /* 0x044fe200078e0222 */
[----:B------:R2:W-:Y:S06]  /*a6d0*/  @P5 STG.E desc[UR12][R50.64], R7 ;  /* 0x0000000732005986 */ /* 0x0005ec000c10190c */
[----:B------:R-:W5:Y:S01]  /*a6e0*/  LDC.64 R24, c[0x0][0x390] ;  /* 0x0000e400ff187b82 */ /* 0x000f620000000a00 */
[----:B----4-:R-:W-:-:S05]  /*a6f0*/  @P4 IMAD.WIDE R40, R17, 0x4, R40 ;  /* 0x0000000411284825 */ /* 0x010fca00078e0228 */
[----:B------:R2:W-:Y:S02]  /*a700*/  @P4 STG.E desc[UR12][R40.64], R8 ;  /* 0x0000000828004986 */ /* 0x0005e4000c10190c */
[----:B-1----:R-:W1:Y:S01]  /*a710*/  LDC.64 R48, c[0x0][0x398] ;  /* 0x0000e600ff307b82 */ /* 0x002e620000000a00 */
[C---:B0-----:R-:W-:Y:S01]  /*a720*/  @P0 IMAD.WIDE R26, R16.reuse, 0x4, R26 ;  /* 0x00000004101a0825 */ /* 0x041fe200078e021a */
[----:B------:R2:W-:Y:S04]  /*a730*/  @P4 STG.E desc[UR12][R34.64], R9 ;  /* 0x0000000922004986 */ /* 0x0005e8000c10190c */
[----:B------:R2:W-:Y:S02]  /*a740*/  @P0 STG.E desc[UR12][R26.64], R10 ;  /* 0x0000000a1a000986 */ /* 0x0005e4000c10190c */
[----:B------:R-:W0:Y:S01]  /*a750*/  LDC.64 R46, c[0x0][0x390] ;  /* 0x0000e400ff2e7b82 */ /* 0x000e220000000a00 */
[----:B---3--:R-:W-:-:S05]  /*a760*/  @P0 IMAD.WIDE R22, R16, 0x4, R22 ;  /* 0x0000000410160825 */ /* 0x008fca00078e0216 */
[----:B------:R2:W-:Y:S02]  /*a770*/  @P0 STG.E desc[UR12][R22.64], R11 ;  /* 0x0000000b16000986 */ /* 0x0005e4000c10190c */
[----:B------:R-:W3:Y:S01]  /*a780*/  LDC.64 R44, c[0x0][0x398] ;  /* 0x0000e600ff2c7b82 */ /* 0x000ee20000000a00 */
[----:B-----5:R-:W-:-:S05]  /*a790*/  @P2 IMAD.WIDE R24, R39, 0x4, R24 ;  /* 0x0000000427182825 */ /* 0x020fca00078e0218 */
[----:B------:R2:W-:Y:S02]  /*a7a0*/  @P2 STG.E desc[UR12][R24.64], R12 ;  /* 0x0000000c18002986 */ /* 0x0005e4000c10190c */
[----:B------:R-:W4:Y:S01]  /*a7b0*/  LDC.64 R42, c[0x0][0x390] ;  /* 0x0000e400ff2a7b82 */ /* 0x000f220000000a00 */
[----:B-1----:R-:W-:-:S05]  /*a7c0*/  @P2 IMAD.WIDE R48, R39, 0x4, R48 ;  /* 0x0000000427302825 */ /* 0x002fca00078e0230 */
[----:B------:R2:W-:Y:S02]  /*a7d0*/  @P2 STG.E desc[UR12][R48.64], R13 ;  /* 0x0000000d30002986 */ /* 0x0005e4000c10190c */
[----:B------:R-:W1:Y:S01]  /*a7e0*/  LDC.64 R2, c[0x0][0x398] ;  /* 0x0000e600ff027b82 */ /* 0x000e620000000a00 */
[----:B0-----:R-:W-:-:S05]  /*a7f0*/  @P3 IMAD.WIDE R46, R19, 0x4, R46 ;  /* 0x00000004132e3825 */ /* 0x001fca00078e022e */
[----:B------:R2:W-:Y:S01]  /*a800*/  @P3 STG.E desc[UR12][R46.64], R14 ;  /* 0x0000000e2e003986 */ /* 0x0005e2000c10190c */
[----:B---3--:R-:W-:-:S05]  /*a810*/  @P3 IMAD.WIDE R44, R19, 0x4, R44 ;  /* 0x00000004132c3825 */ /* 0x008fca00078e022c */
[----:B------:R2:W-:Y:S01]  /*a820*/  @P3 STG.E desc[UR12][R44.64], R15 ;  /* 0x0000000f2c003986 */ /* 0x0005e2000c10190c */
[----:B----4-:R-:W-:-:S05]  /*a830*/  @!P1 IMAD.WIDE R42, R18, 0x4, R42 ;  /* 0x00000004122a9825 */ /* 0x010fca00078e022a */
[----:B------:R2:W-:Y:S01]  /*a840*/  @!P1 STG.E desc[UR12][R42.64], R32 ;  /* 0x000000202a009986 */ /* 0x0005e2000c10190c */
[----:B-1----:R-:W-:-:S05]  /*a850*/  @!P1 IMAD.WIDE R2, R18, 0x4, R2 ;  /* 0x0000000412029825 */ /* 0x002fca00078e0202 */
[----:B------:R2:W-:Y:S02]  /*a860*/  @!P1 STG.E desc[UR12][R2.64], R33 ;  /* 0x0000002102009986 */ /* 0x0005e4000c10190c */
.L_x_1448:
[----:B------:R-:W-:Y:S05]  /*a870*/  BSYNC.RECONVERGENT B0 ;  /* 0x0000000000007941 */ /* 0x000fea0003800200 */
.L_x_1446:
[----:B------:R-:W-:-:S13]  /*a880*/  ISETP.NE.AND P0, PT, R36, 0xff, PT ;  /* 0x000000ff2400780c */ /* 0x000fda0003f05270 */
[----:B------:R-:W-:Y:S05]  /*a890*/  @P0 EXIT ;  /* 0x000000000000094d */ /* 0x000fea0003800000 */
[----:B0-2---:R-:W0:Y:S01]  /*a8a0*/  LDC.64 R2, c[0x0][0x390] ;  /* 0x0000e400ff027b82 */ /* 0x005e220000000a00 */
[----:B------:R-:W-:-:S07]  /*a8b0*/  ISETP.NE.AND P0, PT, R38, 0x900, PT ;  /* 0x000009002600780c */ /* 0x000fce0003f05270 */
[----:B----4-:R-:W1:Y:S08]  /*a8c0*/  LDC.64 R4, c[0x0][0x398] ;  /* 0x0000e600ff047b82 */ /* 0x010e700000000a00 */
        /* <DEDUP_REMOVED lines=8> */
.L_x_1402:
[----:B------:R-:W-:Y:S01]  /*a950*/  BSSY B0, `(.L_x_1457) ;  /* 0x0000006000007945 */ /* 0x000fe20003800000 */
[----:B------:R-:W-:Y:S01]  /*a960*/  PLOP3.LUT P0, PT, P0, PT, PT, 0x8, 0x80 ;  /* 0x000000000080781c */ /* 0x000fe2000070e170 */
[----:B------:R-:W-:-:S12]  /*a970*/  IMAD.MOV.U32 R20, RZ, RZ, -0x1 ;  /* 0xffffffffff147424 */ /* 0x000fd800078e00ff */
[----:B------:R-:W-:Y:S05]  /*a980*/  WARPSYNC.COLLECTIVE R20, `(.L_x_1458) ;  /* 0x0000000014087348 */ /* 0x000fea0003c00000 */
[----:B------:R-:W-:Y:S01]  /*a990*/  VOTE.ANY P0, P0 ;  /* 0x0000000000ff7806 */ /* 0x000fe20000000100 */
[----:B------:R-:W-:-:S12]  /*a9a0*/  ENDCOLLECTIVE ;  /* 0x000000000000791b */ /* 0x000fd80003800000 */
.L_x_1458:
[----:B------:R-:W-:Y:S05]  /*a9b0*/  BSYNC B0 ;  /* 0x0000000000007941 */ /* 0x000fea0003800000 */
.L_x_1457:
[----:B------:R-:W-:Y:S05]  /*a9c0*/  BRA `(.L_x_1459) ;  /* 0xffffff8400f07947 */ /* 0x000fea000383ffff */
.L_x_1404:
[----:B------:R-:W0:Y:S01]  /*a9d0*/  S2R R26, SR_GEMASK ;  /* 0x00000000001a7919 */ /* 0x000e220000003c00 */
[----:B------:R-:W-:Y:S01]  /*a9e0*/  ISETP.NE.U32.AND P1, PT, R18, 0x65, PT ;  /* 0x000000651200780c */ /* 0x000fe20003f25070 */
[----:B------:R-:W-:Y:S01]  /*a9f0*/  BSSY B0, `(.L_x_1460) ;  /* 0x0000007000007945 */ /* 0x000fe20003800000 */
[----:B------:R-:W-:Y:S01]  /*aa00*/  PLOP3.LUT P0, PT, P0, PT, PT, 0x8, 0x80 ;  /* 0x000000000080781c */ /* 0x000fe2000070e170 */
[----:B------:R-:W-:Y:S01]  /*aa10*/  IMAD.MOV.U32 R20, RZ, RZ, -0x1 ;  /* 0xffffffffff147424 */ /* 0x000fe200078e00ff */
[----:B------:R-:W-:-:S13]  /*aa20*/  ISETP.NE.AND.EX P1, PT, R19, RZ, PT, P1 ;  /* 0x000000ff1300720c */ /* 0x000fda0003f25310 */
[----:B0-----:R-:W-:Y:S05]  /*aa30*/  WARPSYNC.COLLECTIVE R20, `(.L_x_1461) ;  /* 0x0000000014087348 */ /* 0x001fea0003c00000 */
[----:B------:R-:W-:Y:S01]  /*aa40*/  VOTE.ANY R20, PT, P0 ;  /* 0x0000000000147806 */ /* 0x000fe200000e0100 */
[----:B0-----:R-:W-:Y:S06]  /*aa50*/  ENDCOLLECTIVE ;  /* 0x000000000000791b */ /* 0x001fec0003800000 */
.L_x_1461:
[----:B------:R-:W-:Y:S05]  /*aa60*/  BSYNC B0 ;  /* 0x0000000000007941 */ /* 0x000fea0003800000 */
.L_x_1460:
[----:B------:R-:W-:Y:S01]  /*aa70*/  LOP3.LUT R20, R20, 0x80000000, R26, 0xec, !PT ;  /* 0x8000000014147812 */ /* 0x000fe200078eec1a */
[----:B------:R-:W-:Y:S01]  /*aa80*/  IMAD.MOV.U32 R21, RZ, RZ, R16 ;  /* 0x000000ffff157224 */ /* 0x000fe200078e0010 */
[----:B------:R-:W-:Y:S01]  /*aa90*/  ISETP.NE.AND P3, PT, R16, RZ, PT ;  /* 0x000000ff1000720c */ /* 0x000fe20003f65270 */
[----:B------:R-:W-:Y:S01]  /*aaa0*/  IMAD.MOV.U32 R18, RZ, RZ, 0x1 ;  /* 0x00000001ff127424 */ /* 0x000fe200078e00ff */
[----:B------:R-:W0:Y:S01]  /*aab0*/  LDC.64 R40, c[0x0][0x3a8] ;  /* 0x0000ea00ff287b82 */ /* 0x000e220000000a00 */
[----:B------:R-:W-:Y:S01]  /*aac0*/  VIADD R19, R20, 0xffffffff ;  /* 0xffffffff14137836 */ /* 0x000fe20000000000 */
[----:B------:R-:W-:-:S04]  /*aad0*/  PLOP3.LUT P4, PT, P1, PT, PT, 0x80, 0x8 ;  /* 0x000000000008781c */ /* 0x000fc80000f8f070 */
[----:B------:R-:W-:Y:S01]  /*aae0*/  LOP3.LUT R22, R20, R19, RZ, 0xc, !PT ;  /* 0x0000001314167212 */ /* 0x000fe200078e0cff */
[----:B------:R-:W-:-:S05]  /*aaf0*/  IMAD.MOV.U32 R20, RZ, RZ, -0x1 ;  /* 0xffffffffff147424 */ /* 0x000fca00078e00ff */
[----:B------:R-:W1:Y:S02]  /*ab00*/  POPC R22, R22 ;  /* 0x0000001600167309 */ /* 0x000e640000000000 */
[----:B-1----:R-:W-:-:S07]  /*ab10*/  IMAD.MOV.U32 R19, RZ, RZ, R22 ;  /* 0x000000ffff137224 */ /* 0x002fce00078e0016 */
[----:B0-----:R-:W-:Y:S05]  /*ab20*/  WARPSYNC.COLLECTIVE R20, `(.L_x_1462) ;  /* 0x0000000014087348 */ /* 0x001fea0003c00000 */
[----:B------:R1:W2:Y:S02]  /*ab30*/  SHFL.DOWN P0, R23, R21, R18, R19 ;  /* 0x0800001215177389 */ /* 0x0002a40000000013 */
[----:B012---:R-:W-:Y:S05]  /*ab40*/  ENDCOLLECTIVE ;  /* 0x000000000000791b */ /* 0x007fea0003800000 */
.L_x_1462:
[----:B------:R-:W-:Y:S02]  /*ab50*/  IMAD.MOV.U32 R21, RZ, RZ, R17 ;  /* 0x000000ffff157224 */ /* 0x000fe400078e0011 */
[----:B------:R-:W-:-:S07]  /*ab60*/  IMAD.MOV.U32 R27, RZ, RZ, R23 ;  /* 0x000000ffff1b7224 */ /* 0x000fce00078e0017 */
[----:B------:R-:W-:Y:S05]  /*ab70*/  WARPSYNC.COLLECTIVE R20, `(.L_x_1463) ;  /* 0x0000000014087348 */ /* 0x000fea0003c00000 */
[----:B------:R0:W1:Y:S02]  /*ab80*/  SHFL.DOWN P0, R23, R21, R18, R19 ;  /* 0x0800001215177389 */ /* 0x0000640000000013 */
[----:B01----:R-:W-:Y:S05]  /*ab90*/  ENDCOLLECTIVE ;  /* 0x000000000000791b */ /* 0x003fea0003800000 */
.L_x_1463:
[----:B------:R-:W-:Y:S01]  /*aba0*/  IMAD.MOV.U32 R18, RZ, RZ, 0x2 ;  /* 0x00000002ff127424 */ /* 0x000fe200078e00ff */
[----:B------:R-:W-:Y:S01]  /*abb0*/  ISETP.GE.AND P0, PT, R38, R22, PT ;  /* 0x000000162600720c */ /* 0x000fe20003f06270 */
[----:B------:R-:W-:-:S03]  /*abc0*/  FADD R23, R17, R23 ;  /* 0x0000001711177221 */ /* 0x000fc60000000000 */
[----:B------:R-:W-:Y:S02]  /*abd0*/  SEL R27, R27, RZ, !P0 ;  /* 0x000000ff1b1b7207 */ /* 0x000fe40004000000 */
[----:B------:R-:W-:-:S03]  /*abe0*/  FSEL R23, R23, R17, !P3 ;  /* 0x0000001117177208 */ /* 0x000fc60005800000 */
[----:B------:R-:W-:Y:S01]  /*abf0*/  IMAD.IADD R29, R16, 0x1, R27 ;  /* 0x00000001101d7824 */ /* 0x000fe200078e021b */
[----:B------:R-:W-:Y:S01]  /*ac00*/  FSEL R27, R23, R17, !P0 ;  /* 0x00000011171b7208 */ /* 0x000fe20004000000 */
[----:B------:R-:W-:-:S03]  /*ac10*/  VIADD R17, R38, 0x2 ;  /* 0x0000000226117836 */ /* 0x000fc60000000000 */
[----:B------:R-:W-:Y:S02]  /*ac20*/  MOV R21, R29 ;  /* 0x0000001d00157202 */ /* 0x000fe40000000f00 */
[----:B------:R-:W-:-:S13]  /*ac30*/  ISETP.GT.AND P3, PT, R17, R22, PT ;  /* 0x000000161100720c */ /* 0x000fda0003f64270 */
[----:B------:R-:W-:Y:S05]  /*ac40*/  WARPSYNC.COLLECTIVE R20, `(.L_x_1464) ;  /* 0x0000000014087348 */ /* 0x000fea0003c00000 */
[----:B------:R0:W1:Y:S02]  /*ac50*/  SHFL.DOWN P0, R23, R21, R18, R19 ;  /* 0x0800001215177389 */ /* 0x0000640000000013 */
[----:B01----:R-:W-:Y:S05]  /*ac60*/  ENDCOLLECTIVE ;  /* 0x000000000000791b */ /* 0x003fea0003800000 */
.L_x_1464:
[----:B------:R-:W-:Y:S02]  /*ac70*/  IMAD.MOV.U32 R21, RZ, RZ, R27 ;  /* 0x000000ffff157224 */ /* 0x000fe400078e001b */
[----:B------:R-:W-:-:S07]  /*ac80*/  IMAD.MOV.U32 R28, RZ, RZ, R23 ;  /* 0x000000ffff1c7224 */ /* 0x000fce00078e0017 */
[----:B------:R-:W-:Y:S05]  /*ac90*/  WARPSYNC.COLLECTIVE R20, `(.L_x_1465) ;  /* 0x0000000014087348 */ /* 0x000fea0003c00000 */
[----:B------:R0:W1:Y:S02]  /*aca0*/  SHFL.DOWN P0, R23, R21, R18, R19 ;  /* 0x0800001215177389 */ /* 0x0000640000000013 */
[----:B01----:R-:W-:Y:S05]  /*acb0*/  ENDCOLLECTIVE ;  /* 0x000000000000791b */ /* 0x003fea0003800000 */
.L_x_1465:
[----:B------:R-:W-:-:S05]  /*acc0*/  SEL R28, R28, RZ, !P3 ;  /* 0x000000ff1c1c7207 */ /* 0x000fca0005800000 */
[----:B------:R-:W-:-:S04]  /*acd0*/  IMAD.IADD R17, R29, 0x1, R28 ;  /* 0x000000011d117824 */ /* 0x000fc800078e021c */
[----:B------:R-:W-:Y:S02]  /*ace0*/  IMAD.MOV.U32 R21, RZ, RZ, R17 ;  /* 0x000000ffff157224 */ /* 0x000fe400078e0011 */
[----:B------:R-:W-:Y:S01]  /*acf0*/  IMAD.MOV.U32 R18, RZ, RZ, 0x4 ;  /* 0x00000004ff127424 */ /* 0x000fe200078e00ff */
[----:B------:R-:W-:Y:S01]  /*ad00*/  ISETP.NE.AND P0, PT, R29, RZ, PT ;  /* 0x000000ff1d00720c */ /* 0x000fe20003f05270 */
[----:B------:R-:W-:Y:S01]  /*ad10*/  FADD R16, R27, R23 ;  /* 0x000000171b107221 */ /* 0x000fe20000000000 */
[----:B------:R-:W-:-:S04]  /*ad20*/  VIADD R23, R38, 0x4 ;  /* 0x0000000426177836 */ /* 0x000fc80000000000 */
[----:B------:R-:W-:Y:S02]  /*ad30*/  @!P3 FSEL R27, R16, R27, !P0 ;  /* 0x0000001b101bb208 */ /* 0x000fe40004000000 */
[----:B------:R-:W-:-:S13]  /*ad40*/  ISETP.GT.AND P3, PT, R23, R22, PT ;  /* 0x000000161700720c */ /* 0x000fda0003f64270 */
[----:B------:R-:W-:Y:S05]  /*ad50*/  WARPSYNC.COLLECTIVE R20, `(.L_x_1466) ;  /* 0x0000000014087348 */ /* 0x000fea0003c00000 */
[----:B------:R0:W1:Y:S02]  /*ad60*/  SHFL.DOWN P0, R23, R21, R18, R19 ;  /* 0x0800001215177389 */ /* 0x0000640000000013 */
[----:B01----:R-:W-:Y:S05]  /*ad70*/  ENDCOLLECTIVE ;  /* 0x000000000000791b */ /* 0x003fea0003800000 */
.L_x_1466:
[----:B------:R-:W-:Y:S02]  /*ad80*/  IMAD.MOV.U32 R21, RZ, RZ, R27 ;  /* 0x000000ffff157224 */ /* 0x000fe400078e001b */
[----:B------:R-:W-:-:S07]  /*ad90*/  IMAD.MOV.U32 R16, RZ, RZ, R23 ;  /* 0x000000ffff107224 */ /* 0x000fce00078e0017 */
[----:B------:R-:W-:Y:S05]  /*ada0*/  WARPSYNC.COLLECTIVE R20, `(.L_x_1467) ;  /* 0x0000000014087348 */ /* 0x000fea0003c00000 */
[----:B------:R0:W1:Y:S02]  /*adb0*/  SHFL.DOWN P0, R23, R21, R18, R19 ;  /* 0x0800001215177389 */ /* 0x0000640000000013 */
[----:B01----:R-:W-:Y:S05]  /*adc0*/  ENDCOLLECTIVE ;  /* 0x000000000000791b */ /* 0x003fea0003800000 */
.L_x_1467:
        /* <DEDUP_REMOVED lines=12> */
.L_x_1468:
[----:B------:R-:W-:Y:S01]  /*ae90*/  MOV R21, R27 ;  /* 0x0000001b00157202 */ /* 0x000fe20000000f00 */
[----:B------:R-:W-:-:S07]  /*aea0*/  IMAD.MOV.U32 R16, RZ, RZ, R23 ;  /* 0x000000ffff107224 */ /* 0x000fce00078e0017 */
[----:B------:R-:W-:Y:S05]  /*aeb0*/  WARPSYNC.COLLECTIVE R20, `(.L_x_1469) ;  /* 0x0000000014087348 */ /* 0x000fea0003c00000 */
[----:B------:R0:W1:Y:S02]  /*aec0*/  SHFL.DOWN P0, R23, R21, R18, R19 ;  /* 0x0800001215177389 */ /* 0x0000640000000013 */
[----:B01----:R-:W-:Y:S05]  /*aed0*/  ENDCOLLECTIVE ;  /* 0x000000000000791b */ /* 0x003fea0003800000 */
.L_x_1469:
        /* <DEDUP_REMOVED lines=8> */
[----:B------:R-:W-:-:S13]  /*af60*/  ISETP.NE.AND P3, PT, R17, RZ, PT ;  /* 0x000000ff1100720c */ /* 0x000fda0003f65270 */
[----:B------:R-:W-:Y:S05]  /*af70*/  WARPSYNC.COLLECTIVE R20, `(.L_x_1470) ;  /* 0x0000000014087348 */ /* 0x000fea0003c00000 */
[----:B------:R0:W1:Y:S02]  /*af80*/  SHFL.DOWN P0, R23, R21, R18, R19 ;  /* 0x0800001215177389 */ /* 0x0000640000000013 */
[----:B01----:R-:W-:Y:S05]  /*af90*/  ENDCOLLECTIVE ;  /* 0x000000000000791b */ /* 0x003fea0003800000 */
.L_x_1470:
[----:B------:R-:W-:Y:S02]  /*afa0*/  IMAD.MOV.U32 R21, RZ, RZ, R27 ;  /* 0x000000ffff157224 */ /* 0x000fe400078e001b */
[----:B------:R-:W-:-:S07]  /*afb0*/  IMAD.MOV.U32 R16, RZ, RZ, R23 ;  /* 0x000000ffff107224 */ /* 0x000fce00078e0017 */
[----:B------:R-:W-:Y:S05]  /*afc0*/  WARPSYNC.COLLECTIVE R20, `(.L_x_1471) ;  /* 0x0000000014087348 */ /* 0x000fea0003c00000 */
[----:B------:R0:W1:Y:S02]  /*afd0*/  SHFL.DOWN P0, R23, R21, R18, R19 ;  /* 0x0800001215177389 */ /* 0x0000640000000013 */
[----:B01----:R-:W-:Y:S05]  /*afe0*/  ENDCOLLECTIVE ;  /* 0x000000000000791b */ /* 0x003fea0003800000 */
.L_x_1471:
[----:B------:R-:W-:Y:S05]  /*aff0*/  WARPSYNC.COLLECTIVE R20, `(.L_x_1472) ;  /* 0x0000000014087348 */ /* 0x000fea0003c00000 */
[----:B------:R-:W-:Y:S01]  /*b000*/  VOTE.ALL P4, P4 ;  /* 0x0000000000ff7806 */ /* 0x000fe20002080000 */
[----:B------:R-:W-:-:S12]  /*b010*/  ENDCOLLECTIVE ;  /* 0x000000000000791b */ /* 0x000fd80003800000 */
.L_x_1472:
[----:B------:R-:W-:Y:S01]  /*b020*/  ISETP.GT.AND P0, PT, R29, R22, PT ;  /* 0x000000161d00720c */ /* 0x000fe20003f04270 */
[----:B------:R-:W-:-:S03]  /*b030*/  FADD R22, R27, R23 ;  /* 0x000000171b167221 */ /* 0x000fc60000000000 */
[----:B------:R-:W-:-:S09]  /*b040*/  SEL R16, R16, RZ, !P0 ;  /* 0x000000ff10107207 */ /* 0x000fd20004000000 */
[----:B------:R-:W-:Y:S01]  /*b050*/  @!P0 FSEL R27, R22, R27, !P3 ;  /* 0x0000001b161b8208 */ /* 0x000fe20005800000 */
[----:B------:R-:W-:Y:S01]  /*b060*/  IMAD.IADD R22, R17, 0x1, R16 ;  /* 0x0000000111167824 */ /* 0x000fe200078e0210 */
[----:B------:R-:W-:Y:S02]  /*b070*/  IADD3 R40, P0, PT, R40, 0x200, RZ ;  /* 0x0000020028287810 */ /* 0x000fe40007f1e0ff */
[----:B------:R-:W-:Y:S01]  /*b080*/  LOP3.LUT R17, RZ, R36, RZ, 0x33, !PT ;  /* 0x00000024ff117212 */ /* 0x000fe200078e33ff */
[----:B------:R-:W-:Y:S02]  /*b090*/  IMAD.MOV.U32 R20, RZ, RZ, R27 ;  /* 0x000000ffff147224 */ /* 0x000fe400078e001b */
[----:B------:R-:W-:Y:S02]  /*b0a0*/  IMAD.X R41, RZ, RZ, R41, P0 ;  /* 0x000000ffff297224 */ /* 0x000fe400000e0629 */
[----:B------:R-:W-:Y:S01]  /*b0b0*/  IMAD.IADD R0, R17, 0x1, R0 ;  /* 0x0000000111007824 */ /* 0x000fe200078e0200 */
[----:B------:R-:W-:Y:S06]  /*b0c0*/  BRA `(.L_x_1473) ;  /* 0xffffff8400347947 */ /* 0x000fec000383ffff */
.L_x_1406:
[----:B------:R-:W-:Y:S01]  /*b0d0*/  BSSY B0, `(.L_x_1474) ;  /* 0x0000006000007945 */ /* 0x000fe20003800000 */
[----:B------:R-:W-:Y:S01]  /*b0e0*/  PLOP3.LUT P0, PT, P0, PT, PT, 0x8, 0x80 ;  /* 0x000000000080781c */ /* 0x000fe2000070e170 */
[----:B------:R-:W-:-:S12]  /*b0f0*/  IMAD.MOV.U32 R20, RZ, RZ, -0x1 ;  /* 0xffffffffff147424 */ /* 0x000fd800078e00ff */
[----:B------:R-:W-:Y:S05]  /*b100*/  WARPSYNC.COLLECTIVE R20, `(.L_x_1475) ;  /* 0x0000000014087348 */ /* 0x000fea0003c00000 */
[----:B------:R-:W-:Y:S01]  /*b110*/  VOTE.ANY P0, P0 ;  /* 0x0000000000ff7806 */ /* 0x000fe20000000100 */
[----:B------:R-:W-:-:S12]  /*b120*/  ENDCOLLECTIVE ;  /* 0x000000000000791b */ /* 0x000fd80003800000 */
.L_x_1475:
[----:B------:R-:W-:Y:S05]  /*b130*/  BSYNC B0 ;  /* 0x0000000000007941 */ /* 0x000fea0003800000 */
.L_x_1474:
[----:B------:R-:W-:Y:S05]  /*b140*/  BRA `(.L_x_1476) ;  /* 0xffffff84003c7947 */ /* 0x000fea000383ffff */
.L_x_1408:
[----:B------:R-:W-:Y:S01]  /*b150*/  ISETP.NE.U32.AND P1, PT, R18, 0x65, PT ;  /* 0x000000651200780c */ /* 0x000fe20003f25070 */
[----:B------:R-:W-:Y:S01]  /*b160*/  BSSY B0, `(.L_x_1477) ;  /* 0x0000007000007945 */ /* 0x000fe20003800000 */
[----:B------:R-:W-:Y:S01]  /*b170*/  PLOP3.LUT P0, PT, P0, PT, PT, 0x8, 0x80 ;  /* 0x000000000080781c */ /* 0x000fe2000070e170 */
[----:B------:R-:W-:Y:S01]  /*b180*/  IMAD.MOV.U32 R20, RZ, RZ, -0x1 ;  /* 0xffffffffff147424 */ /* 0x000fe200078e00ff */
[----:B------:R-:W-:-:S13]  /*b190*/  ISETP.NE.AND.EX P1, PT, R19, RZ, PT, P1 ;  /* 0x000000ff1300720c */ /* 0x000fda0003f25310 */
[----:B------:R-:W-:Y:S05]  /*b1a0*/  WARPSYNC.COLLECTIVE R20, `(.L_x_1478) ;  /* 0x0000000014087348 */ /* 0x000fea0003c00000 */
[----:B------:R-:W-:Y:S01]  /*b1b0*/  VOTE.ANY R20, PT, P0 ;  /* 0x0000000000147806 */ /* 0x000fe200000e0100 */
[----:B------:R-:W-:Y:S06]  /*b1c0*/  ENDCOLLECTIVE ;  /* 0x000000000000791b */ /* 0x000fec0003800000 */
.L_x_1478:
[----:B------:R-:W-:Y:S05]  /*b1d0*/  BSYNC B0 ;  /* 0x0000000000007941 */ /* 0x000fea0003800000 */
.L_x_1477:
[----:B------:R-:W-:Y:S01]  /*b1e0*/  LOP3.LUT R20, R20, 0x80000000, R26, 0xec, !PT ;  /* 0x8000000014147812 */ /* 0x000fe200078eec1a */
[----:B------:R-:W-:Y:S02]  /*b1f0*/  HFMA2 R18, -RZ, RZ, 0, 5.9604644775390625e-08 ;  /* 0x00000001ff127431 */ /* 0x000fe400000001ff */
[----:B------:R-:W-:Y:S01]  /*b200*/  IMAD.MOV.U32 R21, RZ, RZ, R16 ;  /* 0x000000ffff157224 */ /* 0x000fe200078e0010 */
[----:B------:R-:W-:Y:S01]  /*b210*/  ISETP.NE.AND P3, PT, R16, RZ, PT ;  /* 0x000000ff1000720c */ /* 0x000fe20003f65270 */
[----:B------:R-:W-:Y:S02]  /*b220*/  VIADD R0, R0, 0xffffffe0 ;  /* 0xffffffe000007836 */ /* 0x000fe40000000000 */
[----:B------:R-:W-:-:S05]  /*b230*/  VIADD R19, R20, 0xffffffff ;  /* 0xffffffff14137836 */ /* 0x000fca0000000000 */
[----:B------:R-:W-:Y:S01]  /*b240*/  LOP3.LUT R29, R20, R19, RZ, 0xc, !PT ;  /* 0x00000013141d7212 */ /* 0x000fe200078e0cff */
[----:B------:R-:W-:-:S05]  /*b250*/  IMAD.MOV.U32 R20, RZ, RZ, -0x1 ;  /* 0xffffffffff147424 */ /* 0x000fca00078e00ff */
[----:B------:R-:W0:Y:S02]  /*b260*/  POPC R29, R29 ;  /* 0x0000001d001d7309 */ /* 0x000e240000000000 */
[----:B0-----:R-:W-:-:S07]  /*b270*/  IMAD.MOV.U32 R19, RZ, RZ, R29 ;  /* 0x000000ffff137224 */ /* 0x001fce00078e001d */
[----:B------:R-:W-:Y:S05]  /*b280*/  WARPSYNC.COLLECTIVE R20, `(.L_x_1479) ;  /* 0x0000000014087348 */ /* 0x000fea0003c00000 */
[----:B------:R0:W1:Y:S02]  /*b290*/  SHFL.DOWN P0, R23, R21, R18, R19 ;  /* 0x0800001215177389 */ /* 0x0000640000000013 */
[----:B01----:R-:W-:Y:S05]  /*b2a0*/  ENDCOLLECTIVE ;  /* 0x000000000000791b */ /* 0x003fea0003800000 */
.L_x_1479:
[----:B------:R-:W-:Y:S02]  /*b2b0*/  IMAD.MOV.U32 R21, RZ, RZ, R17 ;  /* 0x000000ffff157224 */ /* 0x000fe400078e0011 */
[----:B------:R-:W-:-:S07]  /*b2c0*/  IMAD.MOV.U32 R28, RZ, RZ, R23 ;  /* 0x000000ffff1c7224 */ /* 0x000fce00078e0017 */
[----:B------:R-:W-:Y:S05]  /*b2d0*/  WARPSYNC.COLLECTIVE R20, `(.L_x_1480) ;  /* 0x0000000014087348 */ /* 0x000fea0003c00000 */
[----:B------:R0:W1:Y:S02]  /*b2e0*/  SHFL.DOWN P0, R23, R21, R18, R19 ;  /* 0x0800001215177389 */ /* 0x0000640000000013 */
[----:B01----:R-:W-:Y:S05]  /*b2f0*/  ENDCOLLECTIVE ;  /* 0x000000000000791b */ /* 0x003fea0003800000 */
.L_x_1480:
[----:B------:R-:W-:Y:S01]  /*b300*/  IMAD.MOV.U32 R18, RZ, RZ, 0x2 ;  /* 0x00000002ff127424 */ /* 0x000fe200078e00ff */
[----:B------:R-:W-:Y:S01]  /*b310*/  ISETP.GE.AND P0, PT, R38, R29, PT ;  /* 0x0000001d2600720c */ /* 0x000fe20003f06270 */
[----:B------:R-:W-:-:S03]  /*b320*/  FADD R23, R17, R23 ;  /* 0x0000001711177221 */ /* 0x000fc60000000000 */
[----:B------:R-:W-:Y:S02]  /*b330*/  SEL R43, R28, RZ, !P0 ;  /* 0x000000ff1c2b7207 */ /* 0x000fe40004000000 */
[----:B------:R-:W-:-:S03]  /*b340*/  FSEL R23, R23, R17, !P3 ;  /* 0x0000001117177208 */ /* 0x000fc60005800000 */
[----:B------:R-:W-:Y:S01]  /*b350*/  IMAD.IADD R42, R16, 0x1, R43 ;  /* 0x00000001102a7824 */ /* 0x000fe200078e022b */
[----:B------:R-:W-:Y:S01]  /*b360*/  FSEL R28, R23, R17, !P0 ;  /* 0x00000011171c7208 */ /* 0x000fe20004000000 */
[----:B------:R-:W-:Y:S02]  /*b370*/  VIADD R16, R38, 0x2 ;  /* 0x0000000226107836 */ /* 0x000fe40000000000 */
[----:B------:R-:W-:Y:S01]  /*b380*/  IMAD.MOV.U32 R21, RZ, RZ, R42 ;  /* 0x000000ffff157224 */ /* 0x000fe200078e002a */
[----:B------:R-:W-:Y:S02]  /*b390*/  ISETP.NE.AND P4, PT, R42, RZ, PT ;  /* 0x000000ff2a00720c */ /* 0x000fe40003f85270 */
[----:B------:R-:W-:-:S13]  /*b3a0*/  ISETP.GT.AND P3, PT, R16, R29, PT ;  /* 0x0000001d1000720c */ /* 0x000fda0003f64270 */
[----:B------:R-:W-:Y:S05]  /*b3b0*/  WARPSYNC.COLLECTIVE R20, `(.L_x_1481) ;  /* 0x0000000014087348 */ /* 0x000fea0003c00000 */
[----:B------:R0:W1:Y:S02]  /*b3c0*/  SHFL.DOWN P0, R23, R21, R18, R19 ;  /* 0x0800001215177389 */ /* 0x0000640000000013 */
[----:B01----:R-:W-:Y:S05]  /*b3d0*/  ENDCOLLECTIVE ;  /* 0x000000000000791b */ /* 0x003fea0003800000 */
.L_x_1481:
[----:B------:R-:W-:Y:S01]  /*b3e0*/  IMAD.MOV.U32 R21, RZ, RZ, R28 ;  /* 0x000000ffff157224 */ /* 0x000fe200078e001c */
[----:B------:R-:W-:-:S05]  /*b3f0*/  SEL R23, R23, RZ, !P3 ;  /* 0x000000ff17177207 */ /* 0x000fca0005800000 */
[----:B------:R-:W-:-:S07]  /*b400*/  IMAD.IADD R16, R42, 0x1, R23 ;  /* 0x000000012a107824 */ /* 0x000fce00078e0217 */
[----:B------:R-:W-:Y:S05]  /*b410*/  WARPSYNC.COLLECTIVE R20, `(.L_x_1482) ;  /* 0x0000000014087348 */ /* 0x000fea0003c00000 */
[----:B------:R0:W1:Y:S02]  /*b420*/  SHFL.DOWN P0, R23, R21, R18, R19 ;  /* 0x0800001215177389 */ /* 0x0000640000000013 */
[----:B01----:R-:W-:Y:S05]  /*b430*/  ENDCOLLECTIVE ;  /* 0x000000000000791b */ /* 0x003fea0003800000 */
.L_x_1482:
[----:B------:R-:W-:Y:S02]  /*b440*/  VIADD R42, R38, 0x4 ;  /* 0x00000004262a7836 */ /* 0x000fe40000000000 */
[----:B------:R-:W-:Y:S02]  /*b450*/  IMAD.MOV.U32 R21, RZ, RZ, R16 ;  /* 0x000000ffff157224 */ /* 0x000fe400078e0010 */
[----:B------:R-:W-:Y:S02]  /*b460*/  IMAD.MOV.U32 R18, RZ, RZ, 0x4 ;  /* 0x00000004ff127424 */ /* 0x000fe400078e00ff */
[----:B------:R-:W-:-:S07]  /*b470*/  IMAD.MOV.U32 R43, RZ, RZ, R23 ;  /* 0x000000ffff2b7224 */ /* 0x000fce00078e0017 */
[----:B------:R-:W-:Y:S05]  /*b480*/  WARPSYNC.COLLECTIVE R20, `(.L_x_1483) ;  /* 0x0000000014087348 */ /* 0x000fea0003c00000 */
[----:B------:R0:W1:Y:S02]  /*b490*/  SHFL.DOWN P0, R23, R21, R18, R19 ;  /* 0x0800001215177389 */ /* 0x0000640000000013 */
[----:B01----:R-:W-:Y:S05]  /*b4a0*/  ENDCOLLECTIVE ;  /* 0x000000000000791b */ /* 0x003fea0003800000 */
.L_x_1483:
[----:B------:R-:W-:-:S05]  /*b4b0*/  FADD R43, R28, R43 ;  /* 0x0000002b1c2b7221 */ /* 0x000fca0000000000 */
[----:B------:R-:W-:Y:S02]  /*b4c0*/  @!P3 FSEL R28, R43, R28, !P4 ;  /* 0x0000001c2b1cb208 */ /* 0x000fe40006000000 */
[----:B------:R-:W-:Y:S02]  /*b4d0*/  ISETP.GT.AND P3, PT, R42, R29, PT ;  /* 0x0000001d2a00720c */ /* 0x000fe40003f64270 */
[----:B------:R-:W-:Y:S01]  /*b4e0*/  ISETP.NE.AND P4, PT, R16, RZ, PT ;  /* 0x000000ff1000720c */ /* 0x000fe20003f85270 */
[----:B------:R-:W-:Y:S01]  /*b4f0*/  IMAD.MOV.U32 R21, RZ, RZ, R28 ;  /* 0x000000ffff157224 */ /* 0x000fe200078e001c */
[----:B------:R-:W-:-:S04]  /*b500*/  SEL R23, R23, RZ, !P3 ;  /* 0x000000ff17177207 */ /* 0x000fc80005800000 */
[----:B------:R-:W-:Y:S01]  /*b510*/  IADD3 R42, PT, PT, R16, R23, RZ ;  /* 0x00000017102a7210 */ /* 0x000fe20007ffe0ff */
[----:B------:R-:W-:-:S07]  /*b520*/  VIADD R16, R38, 0x8 ;  /* 0x0000000826107836 */ /* 0x000fce0000000000 */
[----:B------:R-:W-:Y:S05]  /*b530*/  WARPSYNC.COLLECTIVE R20, `(.L_x_1484) ;  /* 0x0000000014087348 */ /* 0x000fea0003c00000 */
[----:B------:R0:W1:Y:S02]  /*b540*/  SHFL.DOWN P0, R23, R21, R18, R19 ;  /* 0x0800001215177389 */ /* 0x0000640000000013 */
[----:B01----:R-:W-:Y:S05]  /*b550*/  ENDCOLLECTIVE ;  /* 0x000000000000791b */ /* 0x003fea0003800000 */
.L_x_1484:
[----:B------:R-:W-:Y:S02]  /*b560*/  IMAD.MOV.U32 R21, RZ, RZ, R42 ;  /* 0x000000ffff157224 */ /* 0x000fe400078e002a */
[----:B------:R-:W-:Y:S02]  /*b570*/  IMAD.MOV.U32 R18, RZ, RZ, 0x8 ;  /* 0x00000008ff127424 */ /* 0x000fe400078e00ff */
[----:B------:R-:W-:-:S07]  /*b580*/  IMAD.MOV.U32 R17, RZ, RZ, R23 ;  /* 0x000000ffff117224 */ /* 0x000fce00078e0017 */
[----:B------:R-:W-:Y:S05]  /*b590*/  WARPSYNC.COLLECTIVE R20, `(.L_x_1485) ;  /* 0x0000000014087348 */ /* 0x000fea0003c00000 */
[----:B------:R0:W1:Y:S02]  /*b5a0*/  SHFL.DOWN P0, R23, R21, R18, R19 ;  /* 0x0800001215177389 */ /* 0x0000640000000013 */
[----:B01----:R-:W-:Y:S05]  /*b5b0*/  ENDCOLLECTIVE ;  /* 0x000000000000791b */ /* 0x003fea0003800000 */
.L_x_1485:
[----:B------:R-:W-:-:S05]  /*b5c0*/  FADD R17, R28, R17 ;  /* 0x000000111c117221 */ /* 0x000fca0000000000 */
[----:B------:R-:W-:Y:S02]  /*b5d0*/  @!P3 FSEL R28, R17, R28, !P4 ;  /* 0x0000001c111cb208 */ /* 0x000fe40006000000 */
[----:B------:R-:W-:Y:S02]  /*b5e0*/  ISETP.GT.AND P3, PT, R16, R29, PT ;  /* 0x0000001d1000720c */ /* 0x000fe40003f64270 */
[----:B------:R-:W-:Y:S01]  /*b5f0*/  ISETP.NE.AND P4, PT, R42, RZ, PT ;  /* 0x000000ff2a00720c */ /* 0x000fe20003f85270 */
[----:B------:R-:W-:Y:S01]  /*b600*/  IMAD.MOV.U32 R21, RZ, RZ, R28 ;  /* 0x000000ffff157224 */ /* 0x000fe200078e001c */
[----:B------:R-:W-:-:S11]  /*b610*/  SEL R17, R23, RZ, !P3 ;  /* 0x000000ff17117207 */ /* 0x000fd60005800000 */
[----:B------:R-:W-:Y:S05]  /*b620*/  WARPSYNC.COLLECTIVE R20, `(.L_x_1486) ;  /* 0x0000000014087348 */ /* 0x000fea0003c00000 */
[----:B------:R0:W1:Y:S02]  /*b630*/  SHFL.DOWN P0, R23, R21, R18, R19 ;  /* 0x0800001215177389 */ /* 0x0000640000000013 */
[----:B01----:R-:W-:Y:S05]  /*b640*/  ENDCOLLECTIVE ;  /* 0x000000000000791b */ /* 0x003fea0003800000 */
.L_x_1486:
[----:B------:R-:W-:Y:S02]  /*b650*/  IMAD.IADD R17, R42, 0x1, R17 ;  /* 0x000000012a117824 */ /* 0x000fe400078e0211 */
[----:B------:R-:W-:Y:S02]  /*b660*/  VIADD R42, R38, 0x10 ;  /* 0x00000010262a7836 */ /* 0x000fe40000000000 */
[----:B------:R-:W-:Y:S02]  /*b670*/  IMAD.MOV.U32 R21, RZ, RZ, R17 ;  /* 0x000000ffff157224 */ /* 0x000fe400078e0011 */
[----:B------:R-:W-:Y:S02]  /*b680*/  IMAD.MOV.U32 R18, RZ, RZ, 0x10 ;  /* 0x00000010ff127424 */ /* 0x000fe400078e00ff */
[----:B------:R-:W-:-:S07]  /*b690*/  IMAD.MOV.U32 R43, RZ, RZ, R23 ;  /* 0x000000ffff2b7224 */ /* 0x000fce00078e0017 */
[----:B------:R-:W-:Y:S05]  /*b6a0*/  WARPSYNC.COLLECTIVE R20, `(.L_x_1487) ;  /* 0x0000000014087348 */ /* 0x000fea0003c00000 */
[----:B------:R0:W1:Y:S02]  /*b6b0*/  SHFL.DOWN P0, R23, R21, R18, R19 ;  /* 0x0800001215177389 */ /* 0x0000640000000013 */
[----:B01----:R-:W-:Y:S05]  /*b6c0*/  ENDCOLLECTIVE ;  /* 0x000000000000791b */ /* 0x003fea0003800000 */
.L_x_1487:
[----:B------:R-:W-:-:S05]  /*b6d0*/  FADD R43, R28, R43 ;  /* 0x0000002b1c2b7221 */ /* 0x000fca0000000000 */
[----:B------:R-:W-:Y:S02]  /*b6e0*/  @!P3 FSEL R28, R43, R28, !P4 ;  /* 0x0000001c2b1cb208 */ /* 0x000fe40006000000 */
[----:B------:R-:W-:Y:S02]  /*b6f0*/  ISETP.NE.AND P3, PT, R17, RZ, PT ;  /* 0x000000ff1100720c */ /* 0x000fe40003f65270 */
[----:B------:R-:W-:Y:S01]  /*b700*/  PLOP3.LUT P4, PT, P1, PT, PT, 0x80, 0x8 ;  /* 0x000000000008781c */ /* 0x000fe20000f8f070 */
[----:B------:R-:W-:Y:S02]  /*b710*/  IMAD.MOV.U32 R21, RZ, RZ, R28 ;  /* 0x000000ffff157224 */ /* 0x000fe400078e001c */
[----:B------:R-:W-:-:S10]  /*b720*/  IMAD.MOV.U32 R16, RZ, RZ, R23 ;  /* 0x000000ffff107224 */ /* 0x000fd400078e0017 */
[----:B------:R-:W-:Y:S05]  /*b730*/  WARPSYNC.COLLECTIVE R20, `(.L_x_1488) ;  /* 0x0000000014087348 */ /* 0x000fea0003c00000 */
[----:B------:R0:W1:Y:S02]  /*b740*/  SHFL.DOWN P0, R23, R21, R18, R19 ;  /* 0x0800001215177389 */ /* 0x0000640000000013 */
[----:B01----:R-:W-:Y:S05]  /*b750*/  ENDCOLLECTIVE ;  /* 0x000000000000791b */ /* 0x003fea0003800000 */
.L_x_1488:
[----:B------:R-:W-:Y:S05]  /*b760*/  WARPSYNC.COLLECTIVE R20, `(.L_x_1489) ;  /* 0x0000000014087348 */ /* 0x000fea0003c00000 */
[----:B------:R-:W-:Y:S01]  /*b770*/  VOTE.ALL P4, P4 ;  /* 0x0000000000ff7806 */ /* 0x000fe20002080000 */
[----:B------:R-:W-:-:S12]  /*b780*/  ENDCOLLECTIVE ;  /* 0x000000000000791b */ /* 0x000fd80003800000 */
.L_x_1489:
[----:B------:R-:W-:Y:S01]  /*b790*/  ISETP.GT.AND P0, PT, R42, R29, PT ;  /* 0x0000001d2a00720c */ /* 0x000fe20003f04270 */
[----:B------:R-:W-:-:S03]  /*b7a0*/  FADD R23, R28, R23 ;  /* 0x000000171c177221 */ /* 0x000fc60000000000 */
[----:B------:R-:W-:-:S09]  /*b7b0*/  SEL R16, R16, RZ, !P0 ;  /* 0x000000ff10107207 */ /* 0x000fd20004000000 */
[----:B------:R-:W-:Y:S02]  /*b7c0*/  @!P0 FSEL R28, R23, R28, !P3 ;  /* 0x0000001c171c8208 */ /* 0x000fe40005800000 */
[----:B------:R-:W-:Y:S02]  /*b7d0*/  ISETP.NE.AND P3, PT, R22, RZ, PT ;  /* 0x000000ff1600720c */ /* 0x000fe40003f65270 */
[----:B------:R-:W-:-:S11]  /*b7e0*/  IADD3 R22, PT, PT, R17, R16, R22 ;  /* 0x0000001011167210 */ /* 0x000fd60007ffe016 */
[----:B------:R-:W-:-:S05]  /*b7f0*/  @!P3 FADD R27, R28, R27 ;  /* 0x0000001b1c1bb221 */ /* 0x000fca0000000000 */
[----:B------:R-:W-:Y:S01]  /*b800*/  MOV R20, R27 ;  /* 0x0000001b00147202 */ /* 0x000fe20000000f00 */
[----:B------:R-:W-:Y:S06]  /*b810*/  BRA `(.L_x_1490) ;  /* 0xffffff8000807947 */ /* 0x000fec000383ffff */
.L_x_1436:
[----:B------:R-:W-:Y:S01]  /*b820*/  BSSY B0, `(.L_x_1491) ;  /* 0x0000006000007945 */ /* 0x000fe20003800000 */
[----:B------:R-:W-:Y:S01]  /*b830*/  PLOP3.LUT P0, PT, P0, PT, PT, 0x8, 0x80 ;  /* 0x000000000080781c */ /* 0x000fe2000070e170 */
[----:B------:R-:W-:-:S12]  /*b840*/  IMAD.MOV.U32 R20, RZ, RZ, -0x1 ;  /* 0xffffffffff147424 */ /* 0x000fd800078e00ff */
[----:B------:R-:W-:Y:S05]  /*b850*/  WARPSYNC.COLLECTIVE R20, `(.L_x_1492) ;  /* 0x0000000014087348 */ /* 0x000fea0003c00000 */
[----:B------:R-:W-:Y:S01]  /*b860*/  VOTE.ANY P0, P0 ;  /* 0x0000000000ff7806 */ /* 0x000fe20000000100 */
[----:B------:R-:W-:-:S12]  /*b870*/  ENDCOLLECTIVE ;  /* 0x000000000000791b */ /* 0x000fd80003800000 */
.L_x_1492:
[----:B------:R-:W-:Y:S05]  /*b880*/  BSYNC B0 ;  /* 0x0000000000007941 */ /* 0x000fea0003800000 */
.L_x_1491:
[----:B------:R-:W-:Y:S05]  /*b890*/  BRA `(.L_x_1493) ;  /* 0xffffffd000387947 */ /* 0x000fea000383ffff */
.L_x_1438:
        /* <DEDUP_REMOVED lines=9> */
.L_x_1495:
[----:B------:R-:W-:Y:S05]  /*b930*/  BSYNC B0 ;  /* 0x0000000000007941 */ /* 0x000fea0003800000 */
.L_x_1494:
[----:B------:R-:W-:Y:S01]  /*b940*/  LOP3.LUT R20, R20, 0x80000000, R26, 0xec, !PT ;  /* 0x8000000014147812 */ /* 0x000fe200078eec1a */
[----:B------:R-:W-:Y:S01]  /*b950*/  IMAD.MOV.U32 R21, RZ, RZ, R16 ;  /* 0x000000ffff157224 */ /* 0x000fe200078e0010 */
[----:B------:R-:W-:Y:S01]  /*b960*/  ISETP.NE.AND P5, PT, R16, RZ, PT ;  /* 0x000000ff1000720c */ /* 0x000fe20003fa5270 */
[----:B------:R-:W-:Y:S02]  /*b970*/  IMAD.MOV.U32 R18, RZ, RZ, 0x1 ;  /* 0x00000001ff127424 */ /* 0x000fe400078e00ff */
        /* <DEDUP_REMOVED lines=8> */
.L_x_1496:
[----:B------:R-:W-:Y:S02]  /*ba00*/  IMAD.MOV.U32 R21, RZ, RZ, R17 ;  /* 0x000000ffff157224 */ /* 0x000fe400078e0011 */
[----:B------:R-:W-:-:S07]  /*ba10*/  IMAD.MOV.U32 R28, RZ, RZ, R23 ;  /* 0x000000ffff1c7224 */ /* 0x000fce00078e0017 */
[----:B------:R-:W-:Y:S05]  /*ba20*/  WARPSYNC.COLLECTIVE R20, `(.L_x_1497) ;  /* 0x0000000014087348 */ /* 0x000fea0003c00000 */
[----:B------:R0:W1:Y:S02]  /*ba30*/  SHFL.DOWN P0, R23, R21, R18, R19 ;  /* 0x0800001215177389 */ /* 0x0000640000000013 */
[----:B01----:R-:W-:Y:S05]  /*ba40*/  ENDCOLLECTIVE ;  /* 0x000000000000791b */ /* 0x003fea0003800000 */
.L_x_1497:
        /* <DEDUP_REMOVED lines=14> */
.L_x_1498:
[----:B------:R-:W-:Y:S02]  /*bb30*/  MOV R21, R27 ;  /* 0x0000001b00157202 */ /* 0x000fe40000000f00 */
[----:B------:R-:W-:-:S07]  /*bb40*/  SEL R16, R23, RZ, !P5 ;  /* 0x000000ff17107207 */ /* 0x000fce0006800000 */
[----:B------:R-:W-:Y:S05]  /*bb50*/  WARPSYNC.COLLECTIVE R20, `(.L_x_1499) ;  /* 0x0000000014087348 */ /* 0x000fea0003c00000 */
[----:B------:R0:W1:Y:S02]  /*bb60*/  SHFL.DOWN P0, R23, R21, R18, R19 ;  /* 0x0800001215177389 */ /* 0x0000640000000013 */
[----:B01----:R-:W-:Y:S05]  /*bb70*/  ENDCOLLECTIVE ;  /* 0x000000000000791b */ /* 0x003fea0003800000 */
.L_x_1499:
[----:B------:R-:W-:-:S04]  /*bb80*/  IMAD.IADD R17, R29, 0x1, R16 ;  /* 0x000000011d117824 */ /* 0x000fc800078e0210 */
[----:B------:R-:W-:Y:S02]  /*bb90*/  IMAD.MOV.U32 R21, RZ, RZ, R17 ;  /* 0x000000ffff157224 */ /* 0x000fe400078e0011 */
[----:B------:R-:W-:Y:S02]  /*bba0*/  IMAD.MOV.U32 R18, RZ, RZ, 0x4 ;  /* 0x00000004ff127424 */ /* 0x000fe400078e00ff */
[----:B------:R-:W-:Y:S02]  /*bbb0*/  IMAD.MOV.U32 R28, RZ, RZ, R23 ;  /* 0x000000ffff1c7224 */ /* 0x000fe400078e0017 */
[----:B------:R-:W-:Y:S02]  /*bbc0*/  VIADD R23, R39, 0x4 ;  /* 0x0000000427177836 */ /* 0x000fe40000000000 */
[----:B------:R-:W-:-:S05]  /*bbd0*/  FADD R28, R27, R28 ;  /* 0x0000001c1b1c7221 */ /* 0x000fca0000000000 */
[----:B------:R-:W-:Y:S02]  /*bbe0*/  @!P5 FSEL R27, R28, R27, !P6 ;  /* 0x0000001b1c1bd208 */ /* 0x000fe40007000000 */
[----:B------:R-:W-:-:S13]  /*bbf0*/  ISETP.GT.AND P5, PT, R23, R22, PT ;  /* 0x000000161700720c */ /* 0x000fda0003fa4270 */
[----:B------:R-:W-:Y:S05]  /*bc00*/  WARPSYNC.COLLECTIVE R20, `(.L_x_1500) ;  /* 0x0000000014087348 */ /* 0x000fea0003c00000 */
[----:B------:R0:W1:Y:S02]  /*bc10*/  SHFL.DOWN P0, R23, R21, R18, R19 ;  /* 0x0800001215177389 */ /* 0x0000640000000013 */
[----:B01----:R-:W-:Y:S05]  /*bc20*/  ENDCOLLECTIVE ;  /* 0x000000000000791b */ /* 0x003fea0003800000 */
.L_x_1500:
[----:B------:R-:W-:Y:S01]  /*bc30*/  ISETP.NE.AND P6, PT, R17, RZ, PT ;  /* 0x000000ff1100720c */ /* 0x000fe20003fc5270 */
[----:B------:R-:W-:Y:S01]  /*bc40*/  IMAD.MOV.U32 R21, RZ, RZ, R27 ;  /* 0x000000ffff157224 */ /* 0x000fe200078e001b */
[----:B------:R-:W-:-:S11]  /*bc50*/  SEL R16, R23, RZ, !P5 ;  /* 0x000000ff17107207 */ /* 0x000fd60006800000 */
[----:B------:R-:W-:Y:S05]  /*bc60*/  WARPSYNC.COLLECTIVE R20, `(.L_x_1501) ;  /* 0x0000000014087348 */ /* 0x000fea0003c00000 */
[----:B------:R0:W1:Y:S02]  /*bc70*/  SHFL.DOWN P0, R23, R21, R18, R19 ;  /* 0x0800001215177389 */ /* 0x0000640000000013 */
[----:B01----:R-:W-:Y:S05]  /*bc80*/  ENDCOLLECTIVE ;  /* 0x000000000000791b */ /* 0x003fea0003800000 */
.L_x_1501:
        /* <DEDUP_REMOVED lines=8> */
.L_x_1502:
[----:B------:R-:W-:-:S05]  /*bd10*/  FADD R28, R27, R28 ;  /* 0x0000001c1b1c7221 */ /* 0x000fca0000000000 */
[----:B------:R-:W-:Y:S02]  /*bd20*/  @!P5 FSEL R27, R28, R27, !P6 ;  /* 0x0000001b1c1bd208 */ /* 0x000fe40007000000 */
[----:B------:R-:W-:Y:S01]  /*bd30*/  ISETP.GT.AND P5, PT, R17, R22, PT ;  /* 0x000000161100720c */ /* 0x000fe20003fa4270 */
[----:B------:R-:W-:Y:S01]  /*bd40*/  VIADD R17, R39, 0x10 ;  /* 0x0000001027117836 */ /* 0x000fe20000000000 */
[----:B------:R-:W-:Y:S01]  /*bd50*/  ISETP.NE.AND P6, PT, R43, RZ, PT ;  /* 0x000000ff2b00720c */ /* 0x000fe20003fc5270 */
[----:B------:R-:W-:Y:S01]  /*bd60*/  IMAD.MOV.U32 R21, RZ, RZ, R27 ;  /* 0x000000ffff157224 */ /* 0x000fe200078e001b */
[----:B------:R-:W-:-:S11]  /*bd70*/  SEL R16, R23, RZ, !P5 ;  /* 0x000000ff17107207 */ /* 0x000fd60006800000 */
[----:B------:R-:W-:Y:S05]  /*bd80*/  WARPSYNC.COLLECTIVE R20, `(.L_x_1503) ;  /* 0x0000000014087348 */ /* 0x000fea0003c00000 */
[----:B------:R0:W1:Y:S02]  /*bd90*/  SHFL.DOWN P0, R23, R21, R18, R19 ;  /* 0x0800001215177389 */ /* 0x0000640000000013 */
[----:B01----:R-:W-:Y:S05]  /*bda0*/  ENDCOLLECTIVE ;  /* 0x000000000000791b */ /* 0x003fea0003800000 */
.L_x_1503:
[----:B------:R-:W-:Y:S02]  /*bdb0*/  IMAD.IADD R29, R43, 0x1, R16 ;  /* 0x000000012b1d7824 */ /* 0x000fe400078e0210 */
[----:B------:R-:W-:Y:S02]  /*bdc0*/  HFMA2 R18, -RZ, RZ, 0, 9.5367431640625e-07 ;  /* 0x00000010ff127431 */ /* 0x000fe400000001ff */
[----:B------:R-:W-:Y:S02]  /*bdd0*/  IMAD.MOV.U32 R21, RZ, RZ, R29 ;  /* 0x000000ffff157224 */ /* 0x000fe400078e001d */
[----:B------:R-:W-:-:S07]  /*bde0*/  IMAD.MOV.U32 R28, RZ, RZ, R23 ;  /* 0x000000ffff1c7224 */ /* 0x000fce00078e0017 */
[----:B------:R-:W-:Y:S05]  /*bdf0*/  WARPSYNC.COLLECTIVE R20, `(.L_x_1504) ;  /* 0x0000000014087348 */ /* 0x000fea0003c00000 */
[----:B------:R0:W1:Y:S02]  /*be00*/  SHFL.DOWN P0, R23, R21, R18, R19 ;  /* 0x0800001215177389 */ /* 0x0000640000000013 */
[----:B01----:R-:W-:Y:S05]  /*be10*/  ENDCOLLECTIVE ;  /* 0x000000000000791b */ /* 0x003fea0003800000 */
.L_x_1504:
[----:B------:R-:W-:-:S05]  /*be20*/  FADD R28, R27, R28 ;  /* 0x0000001c1b1c7221 */ /* 0x000fca0000000000 */
[----:B------:R-:W-:Y:S02]  /*be30*/  @!P5 FSEL R27, R28, R27, !P6 ;  /* 0x0000001b1c1bd208 */ /* 0x000fe40007000000 */
[----:B------:R-:W-:-:S03]  /*be40*/  ISETP.NE.AND P5, PT, R29, RZ, PT ;  /* 0x000000ff1d00720c */ /* 0x000fc60003fa5270 */
[----:B------:R-:W-:Y:S02]  /*be50*/  IMAD.MOV.U32 R21, RZ, RZ, R27 ;  /* 0x000000ffff157224 */ /* 0x000fe400078e001b */
[----:B------:R-:W-:-:S08]  /*be60*/  IMAD.MOV.U32 R28, RZ, RZ, R23 ;  /* 0x000000ffff1c7224 */ /* 0x000fd000078e0017 */
[----:B------:R-:W-:Y:S05]  /*be70*/  WARPSYNC.COLLECTIVE R20, `(.L_x_1505) ;  /* 0x0000000014087348 */ /* 0x000fea0003c00000 */
[----:B------:R0:W1:Y:S02]  /*be80*/  SHFL.DOWN P0, R23, R21, R18, R19 ;  /* 0x0800001215177389 */ /* 0x0000640000000013 */
[----:B01----:R-:W-:Y:S05]  /*be90*/  ENDCOLLECTIVE ;  /* 0x000000000000791b */ /* 0x003fea0003800000 */
.L_x_1505:
[----:B------:R-:W-:Y:S05]  /*bea0*/  WARPSYNC.COLLECTIVE R20, `(.L_x_1506) ;  /* 0x0000000014087348 */ /* 0x000fea0003c00000 */
[----:B------:R-:W-:Y:S01]  /*beb0*/  VOTE.ALL P4, P4 ;  /* 0x0000000000ff7806 */ /* 0x000fe20002080000 */
[----:B------:R-:W-:-:S12]  /*bec0*/  ENDCOLLECTIVE ;  /* 0x000000000000791b */ /* 0x000fd80003800000 */
.L_x_1506:
[----:B------:R-:W-:Y:S01]  /*bed0*/  ISETP.GT.AND P0, PT, R17, R22, PT ;  /* 0x000000161100720c */ /* 0x000fe20003f04270 */
[----:B------:R-:W-:Y:S01]  /*bee0*/  FADD R16, R27, R23 ;  /* 0x000000171b107221 */ /* 0x000fe20000000000 */
[----:B------:R-:W-:Y:S02]  /*bef0*/  LOP3.LUT R17, RZ, R36, RZ, 0x33, !PT ;  /* 0x00000024ff117212 */ /* 0x000fe400078e33ff */
[----:B------:R-:W-:-:S03]  /*bf00*/  SEL R22, R28, RZ, !P0 ;  /* 0x000000ff1c167207 */ /* 0x000fc60004000000 */
[----:B------:R-:W-:Y:S02]  /*bf10*/  IMAD.IADD R0, R17, 0x1, R0 ;  /* 0x0000000111007824 */ /* 0x000fe400078e0200 */
[----:B------:R-:W-:-:S04]  /*bf20*/  IMAD.IADD R22, R29, 0x1, R22 ;  /* 0x000000011d167824 */ /* 0x000fc800078e0216 */
[----:B------:R-:W-:Y:S02]  /*bf30*/  @!P0 FSEL R27, R16, R27, !P5 ;  /* 0x0000001b101b8208 */ /* 0x000fe40006800000 */
[----:B------:R-:W0:Y:S03]  /*bf40*/  LDC.64 R16, c[0x0][0x3a8] ;  /* 0x0000ea00ff107b82 */ /* 0x000e260000000a00 */
[----:B------:R-:W-:Y:S01]  /*bf50*/  IMAD.MOV.U32 R20, RZ, RZ, R27 ;  /* 0x000000ffff147224 */ /* 0x000fe200078e001b */
[----:B0-----:R-:W-:-:S05]  /*bf60*/  IADD3 R40, P0, PT, R16, 0x200, RZ ;  /* 0x0000020010287810 */ /* 0x001fca0007f1e0ff */
[----:B------:R-:W-:Y:S01]  /*bf70*/  IMAD.X R43, RZ, RZ, R17, P0 ;  /* 0x000000ffff2b7224 */ /* 0x000fe200000e0611 */
[----:B------:R-:W-:Y:S07]  /*bf80*/  BRA `(.L_x_1507) ;  /* 0xffffffcc00807947 */ /* 0x000fee000383ffff */
.L_x_1440:
[----:B------:R-:W-:Y:S01]  /*bf90*/  BSSY B0, `(.L_x_1508) ;  /* 0x0000006000007945 */ /* 0x000fe20003800000 */
[----:B------:R-:W-:Y:S01]  /*bfa0*/  PLOP3.LUT P0, PT, P0, PT, PT, 0x8, 0x80 ;  /* 0x000000000080781c */ /* 0x000fe2000070e170 */
[----:B------:R-:W-:-:S12]  /*bfb0*/  IMAD.MOV.U32 R20, RZ, RZ, -0x1 ;  /* 0xffffffffff147424 */ /* 0x000fd800078e00ff */
[----:B------:R-:W-:Y:S05]  /*bfc0*/  WARPSYNC.COLLECTIVE R20, `(.L_x_1509) ;  /* 0x0000000014087348 */ /* 0x000fea0003c00000 */
[----:B------:R-:W-:Y:S01]  /*bfd0*/  VOTE.ANY P0, P0 ;  /* 0x0000000000ff7806 */ /* 0x000fe20000000100 */
[----:B------:R-:W-:-:S12]  /*bfe0*/  ENDCOLLECTIVE ;  /* 0x000000000000791b */ /* 0x000fd80003800000 */
.L_x_1509:
[----:B------:R-:W-:Y:S05]  /*bff0*/  BSYNC B0 ;  /* 0x0000000000007941 */ /* 0x000fea0003800000 */
.L_x_1508:
[----:B------:R-:W-:Y:S05]  /*c000*/  BRA `(.L_x_1510) ;  /* 0xffffffcc008c7947 */ /* 0x000fea000383ffff */
.L_x_1442:
        /* <DEDUP_REMOVED lines=8> */
.L_x_1512:
[----:B------:R-:W-:Y:S05]  /*c090*/  BSYNC B0 ;  /* 0x0000000000007941 */ /* 0x000fea0003800000 */
.L_x_1511:
[----:B------:R-:W-:Y:S01]  /*c0a0*/  LOP3.LUT R20, R20, 0x80000000, R26, 0xec, !PT ;  /* 0x8000000014147812 */ /* 0x000fe200078eec1a */
[----:B------:R-:W-:Y:S01]  /*c0b0*/  IMAD.MOV.U32 R21, RZ, RZ, R16 ;  /* 0x000000ffff157224 */ /* 0x000fe200078e0010 */
[----:B------:R-:W-:Y:S01]  /*c0c0*/  ISETP.NE.AND P5, PT, R16, RZ, PT ;  /* 0x000000ff1000720c */ /* 0x000fe20003fa5270 */
[----:B------:R-:W-:Y:S02]  /*c0d0*/  IMAD.MOV.U32 R18, RZ, RZ, 0x1 ;  /* 0x00000001ff127424 */ /* 0x000fe400078e00ff */
[----:B------:R-:W-:Y:S02]  /*c0e0*/  VIADD R19, R20, 0xffffffff ;  /* 0xffffffff14137836 */ /* 0x000fe40000000000 */
[----:B------:R-:W-:-:S03]  /*c0f0*/  VIADD R0, R0, 0xffffffe0 ;  /* 0xffffffe000007836 */ /* 0x000fc60000000000 */
[----:B------:R-:W-:Y:S01]  /*c100*/  LOP3.LUT R29, R20, R19, RZ, 0xc, !PT ;  /* 0x00000013141d7212 */ /* 0x000fe200078e0cff */
[----:B------:R-:W-:-:S05]  /*c110*/  IMAD.MOV.U32 R20, RZ, RZ, -0x1 ;  /* 0xffffffffff147424 */ /* 0x000fca00078e00ff */
[----:B------:R-:W0:Y:S02]  /*c120*/  POPC R29, R29 ;  /* 0x0000001d001d7309 */ /* 0x000e240000000000 */
[----:B0-----:R-:W-:-:S07]  /*c130*/  IMAD.MOV.U32 R19, RZ, RZ, R29 ;  /* 0x000000ffff137224 */ /* 0x001fce00078e001d */
[----:B------:R-:W-:Y:S05]  /*c140*/  WARPSYNC.COLLECTIVE R20, `(.L_x_1513) ;  /* 0x0000000014087348 */ /* 0x000fea0003c00000 */
[----:B------:R0:W1:Y:S02]  /*c150*/  SHFL.DOWN P0, R23, R21, R18, R19 ;  /* 0x0800001215177389 */ /* 0x0000640000000013 */
[----:B01----:R-:W-:Y:S05]  /*c160*/  ENDCOLLECTIVE ;  /* 0x000000000000791b */ /* 0x003fea0003800000 */
.L_x_1513:
[----:B------:R-:W-:Y:S01]  /*c170*/  IMAD.MOV.U32 R21, RZ, RZ, R17 ;  /* 0x000000ffff157224 */ /* 0x000fe200078e0011 */
[----:B------:R-:W-:-:S07]  /*c180*/  MOV R42, R23 ;  /* 0x00000017002a7202 */ /* 0x000fce0000000f00 */
[----:B------:R-:W-:Y:S05]  /*c190*/  WARPSYNC.COLLECTIVE R20, `(.L_x_1514) ;  /* 0x0000000014087348 */ /* 0x000fea0003c00000 */
[----:B------:R0:W1:Y:S02]  /*c1a0*/  SHFL.DOWN P0, R23, R21, R18, R19 ;  /* 0x0800001215177389 */ /* 0x0000640000000013 */
[----:B01----:R-:W-:Y:S05]  /*c1b0*/  ENDCOLLECTIVE ;  /* 0x000000000000791b */ /* 0x003fea0003800000 */
.L_x_1514:
        /* <DEDUP_REMOVED lines=14> */
.L_x_1515:
[----:B------:R-:W-:Y:S02]  /*c2a0*/  IMAD.MOV.U32 R21, RZ, RZ, R28 ;  /* 0x000000ffff157224 */ /* 0x000fe400078e001c */
[----:B------:R-:W-:-:S07]  /*c2b0*/  IMAD.MOV.U32 R16, RZ, RZ, R23 ;  /* 0x000000ffff107224 */ /* 0x000fce00078e0017 */
[----:B------:R-:W-:Y:S05]  /*c2c0*/  WARPSYNC.COLLECTIVE R20, `(.L_x_1516) ;  /* 0x0000000014087348 */ /* 0x000fea0003c00000 */
[----:B------:R0:W1:Y:S02]  /*c2d0*/  SHFL.DOWN P0, R23, R21, R18, R19 ;  /* 0x0800001215177389 */ /* 0x0000640000000013 */
[----:B01----:R-:W-:Y:S05]  /*c2e0*/  ENDCOLLECTIVE ;  /* 0x000000000000791b */ /* 0x003fea0003800000 */
.L_x_1516:
[----:B------:R-:W-:-:S05]  /*c2f0*/  SEL R17, R16, RZ, !P5 ;  /* 0x000000ff10117207 */ /* 0x000fca0006800000 */
[----:B------:R-:W-:Y:S02]  /*c300*/  IMAD.IADD R16, R42, 0x1, R17 ;  /* 0x000000012a107824 */ /* 0x000fe400078e0211 */
[----:B------:R-:W-:Y:S02]  /*c310*/  VIADD R42, R39, 0x4 ;  /* 0x00000004272a7836 */ /* 0x000fe40000000000 */
[----:B------:R-:W-:Y:S02]  /*c320*/  IMAD.MOV.U32 R21, RZ, RZ, R16 ;  /* 0x000000ffff157224 */ /* 0x000fe400078e0010 */
[----:B------:R-:W-:Y:S02]  /*c330*/  IMAD.MOV.U32 R18, RZ, RZ, 0x4 ;  /* 0x00000004ff127424 */ /* 0x000fe400078e00ff */
[----:B------:R-:W-:-:S05]  /*c340*/  FADD R23, R28, R23 ;  /* 0x000000171c177221 */ /* 0x000fca0000000000 */
[----:B------:R-:W-:-:S07]  /*c350*/  @!P5 FSEL R28, R23, R28, !P6 ;  /* 0x0000001c171cd208 */ /* 0x000fce0007000000 */
[----:B------:R-:W-:Y:S05]  /*c360*/  WARPSYNC.COLLECTIVE R20, `(.L_x_1517) ;  /* 0x0000000014087348 */ /* 0x000fea0003c00000 */
[----:B------:R0:W1:Y:S02]  /*c370*/  SHFL.DOWN P0, R23, R21, R18, R19 ;  /* 0x0800001215177389 */ /* 0x0000640000000013 */
[----:B01----:R-:W-:Y:S05]  /*c380*/  ENDCOLLECTIVE ;  /* 0x000000000000791b */ /* 0x003fea0003800000 */
.L_x_1517:
[----:B------:R-:W-:Y:S02]  /*c390*/  ISETP.GT.AND P5, PT, R42, R29, PT ;  /* 0x0000001d2a00720c */ /* 0x000fe40003fa4270 */
[----:B------:R-:W-:Y:S01]  /*c3a0*/  ISETP.NE.AND P6, PT, R16, RZ, PT ;  /* 0x000000ff1000720c */ /* 0x000fe20003fc5270 */
[----:B------:R-:W-:Y:S01]  /*c3b0*/  IMAD.MOV.U32 R21, RZ, RZ, R28 ;  /* 0x000000ffff157224 */ /* 0x000fe200078e001c */
[----:B------:R-:W-:-:S05]  /*c3c0*/  SEL R23, R23, RZ, !P5 ;  /* 0x000000ff17177207 */ /* 0x000fca0006800000 */
[----:B------:R-:W-:Y:S01]  /*c3d0*/  IMAD.IADD R42, R16, 0x1, R23 ;  /* 0x00000001102a7824 */ /* 0x000fe200078e0217 */
[----:B------:R-:W-:-:S07]  /*c3e0*/  IADD3 R16, PT, PT, R39, 0x8, RZ ;  /* 0x0000000827107810 */ /* 0x000fce0007ffe0ff */
[----:B------:R-:W-:Y:S05]  /*c3f0*/  WARPSYNC.COLLECTIVE R20, `(.L_x_1518) ;  /* 0x0000000014087348 */ /* 0x000fea0003c00000 */
[----:B------:R0:W1:Y:S02]  /*c400*/  SHFL.DOWN P0, R23, R21, R18, R19 ;  /* 0x0800001215177389 */ /* 0x0000640000000013 */
[----:B01----:R-:W-:Y:S05]  /*c410*/  ENDCOLLECTIVE ;  /* 0x000000000000791b */ /* 0x003fea0003800000 */
.L_x_1518:
[----:B------:R-:W-:Y:S02]  /*c420*/  IMAD.MOV.U32 R21, RZ, RZ, R42 ;  /* 0x000000ffff157224 */ /* 0x000fe400078e002a */
[----:B------:R-:W-:Y:S02]  /*c430*/  IMAD.MOV.U32 R18, RZ, RZ, 0x8 ;  /* 0x00000008ff127424 */ /* 0x000fe400078e00ff */
[----:B------:R-:W-:-:S07]  /*c440*/  IMAD.MOV.U32 R45, RZ, RZ, R23 ;  /* 0x000000ffff2d7224 */ /* 0x000fce00078e0017 */
[----:B------:R-:W-:Y:S05]  /*c450*/  WARPSYNC.COLLECTIVE R20, `(.L_x_1519) ;  /* 0x0000000014087348 */ /* 0x000fea0003c00000 */
[----:B------:R0:W1:Y:S02]  /*c460*/  SHFL.DOWN P0, R23, R21, R18, R19 ;  /* 0x0800001215177389 */ /* 0x0000640000000013 */
[----:B01----:R-:W-:Y:S05]  /*c470*/  ENDCOLLECTIVE ;  /* 0x000000000000791b */ /* 0x003fea0003800000 */
.L_x_1519:
        /* <DEDUP_REMOVED lines=9> */
.L_x_1520:
        /* <DEDUP_REMOVED lines=8> */
.L_x_1521:
        /* <DEDUP_REMOVED lines=8> */
.L_x_1522:
[----:B------:R-:W-:Y:S05]  /*c610*/  WARPSYNC.COLLECTIVE R20, `(.L_x_1523) ;  /* 0x0000000014087348 */ /* 0x000fea0003c00000 */
[----:B------:R-:W-:Y:S01]  /*c620*/  VOTE.ALL P4, P4 ;  /* 0x0000000000ff7806 */ /* 0x000fe20002080000 */
[----:B------:R-:W-:-:S12]  /*c630*/  ENDCOLLECTIVE ;  /* 0x000000000000791b */ /* 0x000fd80003800000 */
.L_x_1523:
[----:B------:R-:W-:Y:S01]  /*c640*/  ISETP.GT.AND P0, PT, R42, R29, PT ;  /* 0x0000001d2a00720c */ /* 0x000fe20003f04270 */
[----:B------:R-:W-:-:S03]  /*c650*/  IMAD.MOV.U32 R45, RZ, RZ, R23 ;  /* 0x000000ffff2d7224 */ /* 0x000fc600078e0017 */
[----:B------:R-:W-:Y:S01]  /*c660*/  SEL R16, R16, RZ, !P0 ;  /* 0x000000ff10107207 */ /* 0x000fe20004000000 */
[----:B------:R-:W-:-:S08]  /*c670*/  FADD R45, R28, R45 ;  /* 0x0000002d1c2d7221 */ /* 0x000fd00000000000 */
[----:B------:R-:W-:Y:S02]  /*c680*/  @!P0 FSEL R28, R45, R28, !P5 ;  /* 0x0000001c2d1c8208 */ /* 0x000fe40006800000 */
[----:B------:R-:W-:Y:S02]  /*c690*/  ISETP.NE.AND P5, PT, R22, RZ, PT ;  /* 0x000000ff1600720c */ /* 0x000fe40003fa5270 */
[----:B------:R-:W-:-:S11]  /*c6a0*/  IADD3 R22, PT, PT, R17, R16, R22 ;  /* 0x0000001011167210 */ /* 0x000fd60007ffe016 */
[----:B------:R-:W-:-:S04]  /*c6b0*/  @!P5 FADD R27, R28, R27 ;  /* 0x0000001b1c1bd221 */ /* 0x000fc80000000000 */
[----:B------:R-:W-:Y:S01]  /*c6c0*/  IMAD.MOV.U32 R20, RZ, RZ, R27 ;  /* 0x000000ffff147224 */ /* 0x000fe200078e001b */
[----:B------:R-:W-:Y:S06]  /*c6d0*/  BRA `(.L_x_1524) ;  /* 0xffffffc800d07947 */ /* 0x000fec000383ffff */
.L_x_1525:
        /* <DEDUP_REMOVED lines=10> */
.L_x_1592:


//--------------------- .text._ZN6thrust24THRUST_300001_SM_1000_NS8cuda_cub4core6detail13_kernel_agentINS1_15__reduce_by_key9InitAgentIN3cub18CUB_300001_SM_100024ReduceByKeyScanTileStateIfiLb1EEEiPiEEJSA_iSB_EEEvDpT0_ --------------------------
	.section	.text._ZN6thrust24THRUST_300001_SM_1000_NS8cuda_cub4core6detail13_kernel_agentINS1_15__reduce_by_key9InitAgentIN3cub18CUB_300001_SM_100024ReduceByKeyScanTileStateIfiLb1EEEiPiEEJSA_iSB_EEEvDpT0_,"ax",@progbits
	.align	128
        .global         _ZN6thrust24THRUST_300001_SM_1000_NS8cuda_cub4core6detail13_kernel_agentINS1_15__reduce_by_key9InitAgentIN3cub18CUB_300001_SM_100024ReduceByKeyScanTileStateIfiLb1EEEiPiEEJSA_iSB_EEEvDpT0_
        .type           _ZN6thrust24THRUST_300001_SM_1000_NS8cuda_cub4core6detail13_kernel_agentINS1_15__reduce_by_key9InitAgentIN3cub18CUB_300001_SM_100024ReduceByKeyScanTileStateIfiLb1EEEiPiEEJSA_iSB_EEEvDpT0_,@function
        .size           _ZN6thrust24THRUST_300001_SM_1000_NS8cuda_cub4core6detail13_kernel_agentINS1_15__reduce_by_key9InitAgentIN3cub18CUB_300001_SM_100024ReduceByKeyScanTileStateIfiLb1EEEiPiEEJSA_iSB_EEEvDpT0_,(.L_x_1593 - _ZN6thrust24THRUST_300001_SM_1000_NS8cuda_cub4core6detail13_kernel_agentINS1_15__reduce_by_key9InitAgentIN3cub18CUB_300001_SM_100024ReduceByKeyScanTileStateIfiLb1EEEiPiEEJSA_iSB_EEEvDpT0_)
        .other          _ZN6thrust24THRUST_300001_SM_1000_NS8cuda_cub4core6detail13_kernel_agentINS1_15__reduce_by_key9InitAgentIN3cub18CUB_300001_SM_100024ReduceByKeyScanTileStateIfiLb1EEEiPiEEJSA_iSB_EEEvDpT0_,@"STO_CUDA_ENTRY STV_DEFAULT"
_ZN6thrust24THRUST_300001_SM_1000_NS8cuda_cub4core6detail13_kernel_agentINS1_15__reduce_by_key9InitAgentIN3cub18CUB_300001_SM_100024ReduceByKeyScanTileStateIfiLb1EEEiPiEEJSA_iSB_EEEvDpT0_:
.text._ZN6thrust24THRUST_300001_SM_1000_NS8cuda_cub4core6detail13_kernel_agentINS1_15__reduce_by_key9InitAgentIN3cub18CUB_300001_SM_100024ReduceByKeyScanTileStateIfiLb1EEEiPiEEJSA_iSB_EEEvDpT0_:
        /* <DEDUP_REMOVED lines=22> */
[----:B0-----:R-:W-:Y:S01]  /*0160*/  STG.E desc[UR4][R2.64], RZ ;  /* 0x000000ff02007986 */ /* 0x001fe2000c101904 */
[----:B------:R-:W-:Y:S05]  /*0170*/  EXIT ;  /* 0x000000000000794d */ /* 0x000fea0003800000 */
.L_x_1526:
        /* <DEDUP_REMOVED lines=16> */
.L_x_1593:


//--------------------- .text._Z11mapFunctionPiPfS0_S0_S0_ --------------------------
	.section	.text._Z11mapFunctionPiPfS0_S0_S0_,"ax",@progbits
	.align	128
        .global         _Z11mapFunctionPiPfS0_S0_S0_
        .type           _Z11mapFunctionPiPfS0_S0_S0_,@function
        .size           _Z11mapFunctionPiPfS0_S0_S0_,(.L_x_1563 - _Z11mapFunctionPiPfS0_S0_S0_)
        .other          _Z11mapFunctionPiPfS0_S0_S0_,@"STO_CUDA_ENTRY STV_DEFAULT"
_Z11mapFunctionPiPfS0_S0_S0_:
.text._Z11mapFunctionPiPfS0_S0_S0_:
[----:B------:R-:W-:Y:S01]  /*0000*/  LDC R1, c[0x0][0x37c] ;  /* 0x0000df00ff017b82 */ /* 0x000fe20000000800 */
[----:B------:R-:W0:Y:S07]  /*0010*/  S2R R2, SR_TID.X ;  /* 0x0000000000027919 */ /* 0x000e2e0000002100 */
[----:B------:R-:W0:Y:S01]  /*0020*/  S2UR UR6, SR_CTAID.X ;  /* 0x00000000000679c3 */ /* 0x000e220000002500 */
[----:B------:R-:W1:Y:S07]  /*0030*/  LDCU.64 UR4, c[0x0][0x358] ;  /* 0x00006b00ff0477ac */ /* 0x000e6e0008000a00 */
[----:B------:R-:W0:Y:S08]  /*0040*/  LDC R3, c[0x0][0x360] ;  /* 0x0000d800ff037b82 */ /* 0x000e300000000800 */
[----:B------:R-:W2:Y:S08]  /*0050*/  LDC.64 R6, c[0x0][0x398] ;  /* 0x0000e600ff067b82 */ /* 0x000eb00000000a00 */
[----:B------:R-:W3:Y:S08]  /*0060*/  LDC.64 R4, c[0x0][0x388] ;  /* 0x0000e200ff047b82 */ /* 0x000ef00000000a00 */
[----:B------:R-:W4:Y:S01]  /*0070*/  LDC.64 R10, c[0x0][0x3a0] ;  /* 0x0000e800ff0a7b82 */ /* 0x000f220000000a00 */
[----:B0-----:R-:W-:-:S07]  /*0080*/  IMAD R2, R3, UR6, R2 ;  /* 0x0000000603027c24 */ /* 0x001fce000f8e0202 */
[----:B------:R-:W0:Y:S01]  /*0090*/  LDC.64 R8, c[0x0][0x390] ;  /* 0x0000e400ff087b82 */ /* 0x000e220000000a00 */
[----:B--2---:R-:W-:-:S05]  /*00a0*/  IMAD.WIDE R6, R2, 0x4, R6 ;  /* 0x0000000402067825 */ /* 0x004fca00078e0206 */
[----:B-1----:R-:W2:Y:S01]  /*00b0*/  LDG.E R3, desc[UR4][R6.64] ;  /* 0x0000000406037981 */ /* 0x002ea2000c1e1900 */
[----:B---3--:R-:W-:-:S06]  /*00c0*/  IMAD.WIDE R4, R2, 0x4, R4 ;  /* 0x0000000402047825 */ /* 0x008fcc00078e0204 */
[----:B------:R-:W3:Y:S04]  /*00d0*/  LDG.E R4, desc[UR4][R4.64] ;  /* 0x0000000404047981 */ /* 0x000ee8000c1e1900 */
[----:B----4-:R-:W2:Y:S04]  /*00e0*/  LDG.E R10, desc[UR4][R10.64] ;  /* 0x000000040a0a7981 */ /* 0x010ea8000c1e1900 */
[----:B0-----:R-:W3:Y:S01]  /*00f0*/  LDG.E R9, desc[UR4][R8.64] ;  /* 0x0000000408097981 */ /* 0x001ee2000c1e1900 */
[----:B------:R-:W-:Y:S01]  /*0100*/  BSSY.RECONVERGENT B0, `(.L_x_1527) ;  /* 0x0000010000007945 */ /* 0x000fe20003800200 */
[----:B--2---:R-:W-:-:S04]  /*0110*/  FADD R12, -R3, R10 ;  /* 0x0000000a030c7221 */ /* 0x004fc80000000100 */
[----:B------:R-:W-:Y:S01]  /*0120*/  FMUL R13, R12, R12 ;  /* 0x0000000c0c0d7220 */ /* 0x000fe20000400000 */
[----:B---3--:R-:W-:-:S04]  /*0130*/  FADD R0, -R4, R9 ;  /* 0x0000000904007221 */ /* 0x008fc80000000100 */
[----:B------:R-:W-:-:S05]  /*0140*/  FFMA R0, R0, R0, R13 ;  /* 0x0000000000007223 */ /* 0x000fca000000000d */
[----:B------:R-:W-:Y:S01]  /*0150*/  IADD3 R12, PT, PT, R0, -0xd000000, RZ ;  /* 0xf3000000000c7810 */ /* 0x000fe20007ffe0ff */
[----:B------:R0:W1:Y:S03]  /*0160*/  MUFU.RSQ R13, R0 ;  /* 0x00000000000d7308 */ /* 0x0000660000001400 */
[----:B------:R-:W-:-:S13]  /*0170*/  ISETP.GT.U32.AND P0, PT, R12, 0x727fffff, PT ;  /* 0x727fffff0c00780c */ /* 0x000fda0003f04070 */
[----:B0-----:R-:W-:Y:S05]  /*0180*/  @!P0 BRA `(.L_x_1528) ;  /* 0x00000000000c8947 */ /* 0x001fea0003800000 */
[----:B------:R-:W-:-:S07]  /*0190*/  MOV R10, 0x1b0 ;  /* 0x000001b0000a7802 */ /* 0x000fce0000000f00 */
[----:B-1----:R-:W-:Y:S05]  /*01a0*/  CALL.REL.NOINC `($__internal_6_$__cuda_sm20_sqrt_rn_f32_slowpath) ;  /* 0x00000000008c7944 */ /* 0x002fea0003c00000 */
[----:B------:R-:W-:Y:S05]  /*01b0*/  BRA `(.L_x_1529) ;  /* 0x0000000000107947 */ /* 0x000fea0003800000 */
.L_x_1528:
[----:B-1----:R-:W-:Y:S01]  /*01c0*/  FMUL.FTZ R5, R0, R13 ;  /* 0x0000000d00057220 */ /* 0x002fe20000410000 */
[----:B------:R-:W-:-:S03]  /*01d0*/  FMUL.FTZ R13, R13, 0.5 ;  /* 0x3f0000000d0d7820 */ /* 0x000fc60000410000 */
[----:B------:R-:W-:-:S04]  /*01e0*/  FFMA R0, -R5, R5, R0 ;  /* 0x0000000505007223 */ /* 0x000fc80000000100 */
[----:B------:R-:W-:-:S07]  /*01f0*/  FFMA R0, R0, R13, R5 ;  /* 0x0000000d00007223 */ /* 0x000fce0000000005 */
.L_x_1529:
[----:B------:R-:W-:Y:S05]  /*0200*/  BSYNC.RECONVERGENT B0 ;  /* 0x0000000000007941 */ /* 0x000fea0003800200 */
.L_x_1527:
[----:B------:R-:W0:Y:S08]  /*0210*/  LDC.64 R8, c[0x0][0x3a0] ;  /* 0x0000e800ff087b82 */ /* 0x000e300000000a00 */
[----:B------:R-:W1:Y:S01]  /*0220*/  LDC.64 R6, c[0x0][0x390] ;  /* 0x0000e400ff067b82 */ /* 0x000e620000000a00 */
[----:B0-----:R-:W2:Y:S04]  /*0230*/  LDG.E R8, desc[UR4][R8.64+0x4] ;  /* 0x0000040408087981 */ /* 0x001ea8000c1e1900 */
[----:B-1----:R-:W3:Y:S01]  /*0240*/  LDG.E R7, desc[UR4][R6.64+0x4] ;  /* 0x0000040406077981 */ /* 0x002ee2000c1e1900 */
[----:B------:R-:W-:Y:S01]  /*0250*/  BSSY.RECONVERGENT B0, `(.L_x_1530) ;  /* 0x0000012000007945 */ /* 0x000fe20003800200 */
[----:B------:R-:W-:Y:S01]  /*0260*/  FMNMX R11, R0, 3.40282346638528859812e+38, PT ;  /* 0x7f7fffff000b7809 */ /* 0x000fe20003800000 */
[----:B--2---:R-:W-:-:S04]  /*0270*/  FADD R3, -R3, R8 ;  /* 0x0000000803037221 */ /* 0x004fc80000000100 */
[----:B------:R-:W-:Y:S01]  /*0280*/  FMUL R3, R3, R3 ;  /* 0x0000000303037220 */ /* 0x000fe20000400000 */
[----:B---3--:R-:W-:-:S04]  /*0290*/  FADD R4, -R4, R7 ;  /* 0x0000000704047221 */ /* 0x008fc80000000100 */
[----:B------:R-:W-:-:S04]  /*02a0*/  FFMA R3, R4, R4, R3 ;  /* 0x0000000404037223 */ /* 0x000fc80000000003 */
[----:B------:R0:W1:Y:S01]  /*02b0*/  MUFU.RSQ R4, R3 ;  /* 0x0000000300047308 */ /* 0x0000620000001400 */
[----:B------:R-:W-:-:S04]  /*02c0*/  IADD3 R5, PT, PT, R3, -0xd000000, RZ ;  /* 0xf300000003057810 */ /* 0x000fc80007ffe0ff */
[----:B------:R-:W-:-:S13]  /*02d0*/  ISETP.GT.U32.AND P0, PT, R5, 0x727fffff, PT ;  /* 0x727fffff0500780c */ /* 0x000fda0003f04070 */
[----:B01----:R-:W-:Y:S05]  /*02e0*/  @!P0 BRA `(.L_x_1531) ;  /* 0x0000000000108947 */ /* 0x003fea0003800000 */
[----:B------:R-:W-:Y:S02]  /*02f0*/  MOV R0, R3 ;  /* 0x0000000300007202 */ /* 0x000fe40000000f00 */
[----:B------:R-:W-:-:S07]  /*0300*/  MOV R10, 0x320 ;  /* 0x00000320000a7802 */ /* 0x000fce0000000f00 */
[----:B------:R-:W-:Y:S05]  /*0310*/  CALL.REL.NOINC `($__internal_6_$__cuda_sm20_sqrt_rn_f32_slowpath) ;  /* 0x0000000000307944 */ /* 0x000fea0003c00000 */
[----:B------:R-:W-:Y:S05]  /*0320*/  BRA `(.L_x_1532) ;  /* 0x0000000000107947 */ /* 0x000fea0003800000 */
.L_x_1531:
[----:B------:R-:W-:Y:S01]  /*0330*/  FMUL.FTZ R0, R3, R4 ;  /* 0x0000000403007220 */ /* 0x000fe20000410000 */
[----:B------:R-:W-:-:S03]  /*0340*/  FMUL.FTZ R4, R4, 0.5 ;  /* 0x3f00000004047820 */ /* 0x000fc60000410000 */
[----:B------:R-:W-:-:S04]  /*0350*/  FFMA R3, -R0, R0, R3 ;  /* 0x0000000000037223 */ /* 0x000fc80000000103 */
[----:B------:R-:W-:-:S07]  /*0360*/  FFMA R0, R3, R4, R0 ;  /* 0x0000000403007223 */ /* 0x000fce0000000000 */
.L_x_1532:
[----:B------:R-:W-:Y:S05]  /*0370*/  BSYNC.RECONVERGENT B0 ;  /* 0x0000000000007941 */ /* 0x000fea0003800200 */
.L_x_1530:
[----:B------:R-:W0:Y:S01]  /*0380*/  LDC.64 R4, c[0x0][0x380] ;  /* 0x0000e000ff047b82 */ /* 0x000e220000000a00 */
[----:B------:R-:W-:Y:S01]  /*0390*/  FSETP.GEU.AND P0, PT, R0, R11, PT ;  /* 0x0000000b0000720b */ /* 0x000fe20003f0e000 */
[----:B0-----:R-:W-:-:S03]  /*03a0*/  IMAD.WIDE R2, R2, 0x4, R4 ;  /* 0x0000000402027825 */ /* 0x001fc600078e0204 */
[----:B------:R-:W-:-:S05]  /*03b0*/  SEL R5, RZ, 0x1, P0 ;  /* 0x00000001ff057807 */ /* 0x000fca0000000000 */
[----:B------:R-:W-:Y:S01]  /*03c0*/  STG.E desc[UR4][R2.64], R5 ;  /* 0x0000000502007986 */ /* 0x000fe2000c101904 */
[----:B------:R-:W-:Y:S05]  /*03d0*/  EXIT ;  /* 0x000000000000794d */ /* 0x000fea0003800000 */
        .weak           $__internal_6_$__cuda_sm20_sqrt_rn_f32_slowpath
        .type           $__internal_6_$__cuda_sm20_sqrt_rn_f32_slowpath,@function
        .size           $__internal_6_$__cuda_sm20_sqrt_rn_f32_slowpath,(.L_x_1563 - $__internal_6_$__cuda_sm20_sqrt_rn_f32_slowpath)
$__internal_6_$__cuda_sm20_sqrt_rn_f32_slowpath:
[----:B------:R-:W-:-:S13]  /*03e0*/  LOP3.LUT P0, RZ, R0, 0x7fffffff, RZ, 0xc0, !PT ;  /* 0x7fffffff00ff7812 */ /* 0x000fda000780c0ff */
[----:B------:R-:W-:Y:S01]  /*03f0*/  @!P0 MOV R5, R0 ;  /* 0x0000000000058202 */ /* 0x000fe20000000f00 */
[----:B------:R-:W-:Y:S06]  /*0400*/  @!P0 BRA `(.L_x_1533) ;  /* 0x0000000000408947 */ /* 0x000fec0003800000 */
[----:B------:R-:W-:-:S13]  /*0410*/  FSETP.GEU.FTZ.AND P0, PT, R0, RZ, PT ;  /* 0x000000ff0000720b */ /* 0x000fda0003f1e000 */
[----:B------:R-:W-:Y:S01]  /*0420*/  @!P0 MOV R5, 0x7fffffff ;  /* 0x7fffffff00058802 */ /* 0x000fe20000000f00 */
[----:B------:R-:W-:Y:S06]  /*0430*/  @!P0 BRA `(.L_x_1533) ;  /* 0x0000000000348947 */ /* 0x000fec0003800000 */
[----:B------:R-:W-:-:S13]  /*0440*/  FSETP.GTU.FTZ.AND P0, PT, |R0|, +INF , PT ;  /* 0x7f8000000000780b */ /* 0x000fda0003f1c200 */
[----:B------:R-:W-:Y:S01]  /*0450*/  @P0 FADD.FTZ R5, R0, 1 ;  /* 0x3f80000000050421 */ /* 0x000fe20000010000 */
[----:B------:R-:W-:Y:S06]  /*0460*/  @P0 BRA `(.L_x_1533) ;  /* 0x0000000000280947 */ /* 0x000fec0003800000 */
[----:B------:R-:W-:-:S13]  /*0470*/  FSETP.NEU.FTZ.AND P0, PT, |R0|, +INF , PT ;  /* 0x7f8000000000780b */ /* 0x000fda0003f1d200 */
[----:B------:R-:W-:-:S04]  /*0480*/  @P0 FFMA R6, R0, 1.84467440737095516160e+19, RZ ;  /* 0x5f80000000060823 */ /* 0x000fc800000000ff */
[----:B------:R-:W0:Y:S02]  /*0490*/  @P0 MUFU.RSQ R5, R6 ;  /* 0x0000000600050308 */ /* 0x000e240000001400 */
[----:B0-----:R-:W-:Y:S01]  /*04a0*/  @P0 FMUL.FTZ R7, R6, R5 ;  /* 0x0000000506070220 */ /* 0x001fe20000410000 */
[----:B------:R-:W-:Y:S01]  /*04b0*/  @P0 FMUL.FTZ R9, R5, 0.5 ;  /* 0x3f00000005090820 */ /* 0x000fe20000410000 */
[----:B------:R-:W-:Y:S02]  /*04c0*/  @!P0 MOV R5, R0 ;  /* 0x0000000000058202 */ /* 0x000fe40000000f00 */
[----:B------:R-:W-:-:S04]  /*04d0*/  @P0 FADD.FTZ R8, -R7, -RZ ;  /* 0x800000ff07080221 */ /* 0x000fc80000010100 */
[----:B------:R-:W-:-:S04]  /*04e0*/  @P0 FFMA R8, R7, R8, R6 ;  /* 0x0000000807080223 */ /* 0x000fc80000000006 */
[----:B------:R-:W-:-:S04]  /*04f0*/  @P0 FFMA R8, R8, R9, R7 ;  /* 0x0000000908080223 */ /* 0x000fc80000000007 */
[----:B------:R-:W-:-:S07]  /*0500*/  @P0 FMUL.FTZ R5, R8, 2.3283064365386962891e-10 ;  /* 0x2f80000008050820 */ /* 0x000fce0000410000 */
.L_x_1533:
[----:B------:R-:W-:Y:S01]  /*0510*/  HFMA2 R7, -RZ, RZ, 0, 0 ;  /* 0x00000000ff077431 */ /* 0x000fe200000001ff */
[----:B------:R-:W-:Y:S02]  /*0520*/  MOV R6, R10 ;  /* 0x0000000a00067202 */ /* 0x000fe40000000f00 */
[----:B------:R-:W-:Y:S02]  /*0530*/  MOV R0, R5 ;  /* 0x0000000500007202 */ /* 0x000fe40000000f00 */
[----:B------:R-:W-:Y:S05]  /*0540*/  RET.REL.NODEC R6 `(_Z11mapFunctionPiPfS0_S0_S0_) ;  /* 0xfffffff806ac7950 */ /* 0x000fea0003c3ffff */
.L_x_1534:
        /* <DEDUP_REMOVED lines=11> */
.L_x_1563:


//--------------------- .text._Z22generate_normal_kernelP17curandStateXORWOWPfS1_ --------------------------
	.section	.text._Z22generate_normal_kernelP17curandStateXORWOWPfS1_,"ax",@progbits
	.align	128
        .global         _Z22generate_normal_kernelP17curandStateXORWOWPfS1_
        .type           _Z22generate_normal_kernelP17curandStateXORWOWPfS1_,@function
        .size           _Z22generate_normal_kernelP17curandStateXORWOWPfS1_,(.L_x_1564 - _Z22generate_normal_kernelP17curandStateXORWOWPfS1_)
        .other          _Z22generate_normal_kernelP17curandStateXORWOWPfS1_,@"STO_CUDA_ENTRY STV_DEFAULT"
_Z22generate_normal_kernelP17curandStateXORWOWPfS1_:
.text._Z22generate_normal_kernelP17curandStateXORWOWPfS1_:
[----:B------:R-:W-:Y:S01]  /*0000*/  LDC R1, c[0x0][0x37c] ;  /* 0x0000df00ff017b82 */ /* 0x000fe20000000800 */
[----:B------:R-:W0:Y:S07]  /*0010*/  S2R R14, SR_TID.X ;  /* 0x00000000000e7919 */ /* 0x000e2e0000002100 */
[----:B------:R-:W0:Y:S01]  /*0020*/  S2UR UR6, SR_CTAID.X ;  /* 0x00000000000679c3 */ /* 0x000e220000002500 */
[----:B------:R-:W1:Y:S07]  /*0030*/  LDCU.64 UR4, c[0x0][0x358] ;  /* 0x00006b00ff0477ac */ /* 0x000e6e0008000a00 */
[----:B------:R-:W0:Y:S08]  /*0040*/  LDC R5, c[0x0][0x360] ;  /* 0x0000d800ff057b82 */ /* 0x000e300000000800 */
[----:B------:R-:W2:Y:S01]  /*0050*/  LDC.64 R2, c[0x0][0x380] ;  /* 0x0000e000ff027b82 */ /* 0x000ea20000000a00 */
[----:B0-----:R-:W-:-:S04]  /*0060*/  IMAD R14, R5, UR6, R14 ;  /* 0x00000006050e7c24 */ /* 0x001fc8000f8e020e */
[----:B--2---:R-:W-:-:S05]  /*0070*/  IMAD.WIDE R2, R14, 0x30, R2 ;  /* 0x000000300e027825 */ /* 0x004fca00078e0202 */
[----:B-1----:R-:W2:Y:S04]  /*0080*/  LDG.E.64 R20, desc[UR4][R2.64+0x18] ;  /* 0x0000180402147981 */ /* 0x002ea8000c1e1b00 */
[----:B------:R0:W5:Y:S04]  /*0090*/  LDG.E.64 R4, desc[UR4][R2.64+0x28] ;  /* 0x0000280402047981 */ /* 0x000168000c1e1b00 */
[----:B------:R0:W5:Y:S04]  /*00a0*/  LDG.E.64 R10, desc[UR4][R2.64] ;  /* 0x00000004020a7981 */ /* 0x000168000c1e1b00 */
[----:B------:R0:W5:Y:S04]  /*00b0*/  LDG.E.64 R8, desc[UR4][R2.64+0x8] ;  /* 0x0000080402087981 */ /* 0x000168000c1e1b00 */
[----:B------:R0:W5:Y:S01]  /*00c0*/  LDG.E.64 R6, desc[UR4][R2.64+0x10] ;  /* 0x0000100402067981 */ /* 0x000162000c1e1b00 */
[----:B------:R-:W-:Y:S01]  /*00d0*/  BSSY.RECONVERGENT B0, `(.L_x_1535) ;  /* 0x000004e000007945 */ /* 0x000fe20003800200 */
[----:B--2---:R-:W-:-:S13]  /*00e0*/  ISETP.NE.AND P0, PT, R20, 0x1, PT ;  /* 0x000000011400780c */ /* 0x004fda0003f05270 */
[----:B0-----:R-:W-:Y:S05]  /*00f0*/  @!P0 BRA `(.L_x_1536) ;  /* 0x0000000400108947 */ /* 0x001fea0003800000 */
[----:B-----5:R-:W-:Y:S01]  /*0100*/  SHF.R.U32.HI R0, RZ, 0x2, R11 ;  /* 0x00000002ff007819 */ /* 0x020fe2000001160b */
[----:B------:R-:W-:Y:S01]  /*0110*/  BSSY.RECONVERGENT B1, `(.L_x_1537) ;  /* 0x000003c000017945 */ /* 0x000fe20003800200 */
[----:B------:R-:W-:Y:S02]  /*0120*/  SHF.L.U32 R12, R7, 0x4, RZ ;  /* 0x00000004070c7819 */ /* 0x000fe400000006ff */
[----:B------:R-:W-:-:S05]  /*0130*/  LOP3.LUT R0, R0, R11, RZ, 0x3c, !PT ;  /* 0x0000000b00007212 */ /* 0x000fca00078e3cff */
[----:B------:R-:W-:-:S05]  /*0140*/  IMAD.SHL.U32 R11, R0, 0x2, RZ ;  /* 0x00000002000b7824 */ /* 0x000fca00078e00ff */
[----:B------:R-:W-:Y:S01]  /*0150*/  LOP3.LUT R11, R7, R12, R11, 0x96, !PT ;  /* 0x0000000c070b7212 */ /* 0x000fe200078e960b */
[----:B------:R-:W-:-:S03]  /*0160*/  IMAD.MOV.U32 R12, RZ, RZ, 0x3e055027 ;  /* 0x3e055027ff0c7424 */ /* 0x000fc600078e00ff */
[----:B------:R-:W-:Y:S01]  /*0170*/  LOP3.LUT R17, R11, R0, RZ, 0x3c, !PT ;  /* 0x000000000b117212 */ /* 0x000fe200078e3cff */
[----:B------:R-:W-:-:S03]  /*0180*/  HFMA2 R11, -RZ, RZ, 0.1171875, 0 ;  /* 0x2f800000ff0b7431 */ /* 0x000fc600000001ff */
[C---:B------:R-:W-:Y:S02]  /*0190*/  IADD3 R0, PT, PT, R10.reuse, 0x587c5, R17 ;  /* 0x000587c50a007810 */ /* 0x040fe40007ffe011 */
[----:B------:R-:W-:Y:S02]  /*01a0*/  IADD3 R10, PT, PT, R10, 0xb0f8a, RZ ;  /* 0x000b0f8a0a0a7810 */ /* 0x000fe40007ffe0ff */
[----:B------:R-:W-:-:S05]  /*01b0*/  I2FP.F32.U32 R0, R0 ;  /* 0x0000000000007245 */ /* 0x000fca0000201000 */
[----:B------:R-:W-:-:S05]  /*01c0*/  FFMA R0, R0, R11, 1.1641532182693481445e-10 ;  /* 0x2f00000000007423 */ /* 0x000fca000000000b */
[----:B------:R-:W-:-:S13]  /*01d0*/  FSETP.GEU.AND P0, PT, R0, 1.175494350822287508e-38, PT ;  /* 0x008000000000780b */ /* 0x000fda0003f0e000 */
[----:B------:R-:W-:-:S04]  /*01e0*/  @!P0 FMUL R0, R0, 8388608 ;  /* 0x4b00000000008820 */ /* 0x000fc80000400000 */
[----:B------:R-:W-:-:S05]  /*01f0*/  VIADD R11, R0, 0xc0d55555 ;  /* 0xc0d55555000b7836 */ /* 0x000fca0000000000 */
[----:B------:R-:W-:-:S04]  /*0200*/  LOP3.LUT R13, R11, 0xff800000, RZ, 0xc0, !PT ;  /* 0xff8000000b0d7812 */ /* 0x000fc800078ec0ff */
[----:B------:R-:W-:-:S05]  /*0210*/  IADD3 R11, PT, PT, R0, -R13, RZ ;  /* 0x8000000d000b7210 */ /* 0x000fca0007ffe0ff */
[----:B------:R-:W-:Y:S01]  /*0220*/  FADD R15, R11, -1 ;  /* 0xbf8000000b0f7421 */ /* 0x000fe20000000000 */
[----:B------:R-:W-:Y:S02]  /*0230*/  FSEL R11, RZ, -23, P0 ;  /* 0xc1b80000ff0b7808 */ /* 0x000fe40000000000 */
[----:B------:R-:W-:Y:S01]  /*0240*/  ISETP.GT.U32.AND P0, PT, R0, 0x7f7fffff, PT ;  /* 0x7f7fffff0000780c */ /* 0x000fe20003f04070 */
[----:B------:R-:W-:-:S04]  /*0250*/  FFMA R12, R15, -R12, 0.14084610342979431152 ;  /* 0x3e1039f60f0c7423 */ /* 0x000fc8000000080c */
[----:B------:R-:W-:-:S04]  /*0260*/  FFMA R12, R15, R12, -0.12148627638816833496 ;  /* 0xbdf8cdcc0f0c7423 */ /* 0x000fc8000000000c */
[----:B------:R-:W-:-:S04]  /*0270*/  FFMA R12, R15, R12, 0.13980610668659210205 ;  /* 0x3e0f29550f0c7423 */ /* 0x000fc8000000000c */
[----:B------:R-:W-:-:S04]  /*0280*/  FFMA R12, R15, R12, -0.16684235632419586182 ;  /* 0xbe2ad8b90f0c7423 */ /* 0x000fc8000000000c */
[----:B------:R-:W-:-:S04]  /*0290*/  FFMA R12, R15, R12, 0.20012299716472625732 ;  /* 0x3e4ced0b0f0c7423 */ /* 0x000fc8000000000c */
[----:B------:R-:W-:-:S04]  /*02a0*/  FFMA R12, R15, R12, -0.24999669194221496582 ;  /* 0xbe7fff220f0c7423 */ /* 0x000fc8000000000c */
[----:B------:R-:W-:-:S04]  /*02b0*/  FFMA R12, R15, R12, 0.33333182334899902344 ;  /* 0x3eaaaa780f0c7423 */ /* 0x000fc8000000000c */
[C---:B------:R-:W-:Y:S01]  /*02c0*/  FFMA R16, R15.reuse, R12, -0.5 ;  /* 0xbf0000000f107423 */ /* 0x040fe2000000000c */
[----:B------:R-:W-:Y:S02]  /*02d0*/  I2FP.F32.S32 R12, R13 ;  /* 0x0000000d000c7245 */ /* 0x000fe40000201400 */
[----:B------:R-:W-:Y:S01]  /*02e0*/  MOV R13, 0x7f800000 ;  /* 0x7f800000000d7802 */ /* 0x000fe20000000f00 */
[C---:B------:R-:W-:Y:S02]  /*02f0*/  FMUL R16, R15.reuse, R16 ;  /* 0x000000100f107220 */ /* 0x040fe40000400000 */
[----:B------:R-:W-:Y:S01]  /*0300*/  FFMA R12, R12, 1.1920928955078125e-07, R11 ;  /* 0x340000000c0c7823 */ /* 0x000fe2000000000b */
[----:B------:R-:W-:Y:S01]  /*0310*/  SHF.R.U32.HI R11, RZ, 0x2, R8 ;  /* 0x00000002ff0b7819 */ /* 0x000fe20000011608 */
[----:B------:R-:W-:-:S03]  /*0320*/  FFMA R15, R15, R16, R15 ;  /* 0x000000100f0f7223 */ /* 0x000fc6000000000f */
[----:B------:R-:W-:Y:S01]  /*0330*/  LOP3.LUT R11, R11, R8, RZ, 0x3c, !PT ;  /* 0x000000080b0b7212 */ /* 0x000fe200078e3cff */
[----:B------:R-:W-:Y:S01]  /*0340*/  FFMA R15, R12, 0.69314718246459960938, R15 ;  /* 0x3f3172180c0f7823 */ /* 0x000fe2000000000f */
[C---:B------:R-:W-:Y:S01]  /*0350*/  @P0 FFMA R15, R0.reuse, R13, +INF ;  /* 0x7f800000000f0423 */ /* 0x040fe2000000000d */
[----:B------:R-:W-:Y:S01]  /*0360*/  IMAD.SHL.U32 R8, R17, 0x10, RZ ;  /* 0x0000001011087824 */ /* 0x000fe200078e00ff */
[----:B------:R-:W-:Y:S02]  /*0370*/  SHF.L.U32 R12, R11, 0x1, RZ ;  /* 0x000000010b0c7819 */ /* 0x000fe400000006ff */
[----:B------:R-:W-:Y:S01]  /*0380*/  FMUL R15, R15, -2 ;  /* 0xc00000000f0f7820 */ /* 0x000fe20000400000 */
[----:B------:R-:W-:Y:S02]  /*0390*/  FSETP.NEU.AND P0, PT, R0, RZ, PT ;  /* 0x000000ff0000720b */ /* 0x000fe40003f0d000 */
[----:B------:R-:W-:Y:S01]  /*03a0*/  LOP3.LUT R8, R11, R12, R8, 0x96, !PT ;  /* 0x0000000c0b087212 */ /* 0x000fe200078e9608 */
[----:B------:R-:W-:Y:S01]  /*03b0*/  HFMA2 R11, -RZ, RZ, 0.1495361328125, 0.0004794597625732421875 ;  /* 0x30c90fdbff0b7431 */ /* 0x000fe200000001ff */
[----:B------:R-:W-:-:S02]  /*03c0*/  FSEL R12, R15, +INF , P0 ;  /* 0x7f8000000f0c7808 */ /* 0x000fc40000000000 */
[----:B------:R-:W-:Y:S02]  /*03d0*/  LOP3.LUT R19, R8, R17, RZ, 0x3c, !PT ;  /* 0x0000001108137212 */ /* 0x000fe400078e3cff */
[----:B------:R-:W-:Y:S01]  /*03e0*/  IADD3 R8, PT, PT, R12, -0xd000000, RZ ;  /* 0xf30000000c087810 */ /* 0x000fe20007ffe0ff */
[----:B------:R0:W1:Y:S02]  /*03f0*/  MUFU.RSQ R13, R12 ;  /* 0x0000000c000d7308 */ /* 0x0000640000001400 */
[----:B------:R-:W-:Y:S01]  /*0400*/  IMAD.IADD R0, R19, 0x1, R10 ;  /* 0x0000000113007824 */ /* 0x000fe200078e020a */
[----:B------:R-:W-:-:S04]  /*0410*/  ISETP.GT.U32.AND P0, PT, R8, 0x727fffff, PT ;  /* 0x727fffff0800780c */ /* 0x000fc80003f04070 */
[----:B------:R-:W-:-:S05]  /*0420*/  I2FP.F32.U32 R0, R0 ;  /* 0x0000000000007245 */ /* 0x000fca0000201000 */
[----:B------:R-:W-:-:S04]  /*0430*/  FFMA R8, R0, R11, 7.314590599882819788e-10 ;  /* 0x30490fdb00087423 */ /* 0x000fc8000000000b */
[----:B0-----:R-:W-:Y:S05]  /*0440*/  @!P0 BRA `(.L_x_1538) ;  /* 0x0000000000108947 */ /* 0x001fea0003800000 */
[----:B------:R-:W-:Y:S02]  /*0450*/  MOV R0, R12 ;  /* 0x0000000c00007202 */ /* 0x000fe40000000f00 */
[----:B------:R-:W-:-:S07]  /*0460*/  MOV R22, 0x480 ;  /* 0x0000048000167802 */ /* 0x000fce0000000f00 */
[----:B-1----:R-:W-:Y:S05]  /*0470*/  CALL.REL.NOINC `($__internal_7_$__cuda_sm20_sqrt_rn_f32_slowpath) ;  /* 0x0000000400cc7944 */ /* 0x002fea0003c00000 */
[----:B------:R-:W-:Y:S05]  /*0480*/  BRA `(.L_x_1539) ;  /* 0x0000000000107947 */ /* 0x000fea0003800000 */
.L_x_1538:
[----:B-1----:R-:W-:Y:S01]  /*0490*/  FMUL.FTZ R15, R12, R13 ;  /* 0x0000000d0c0f7220 */ /* 0x002fe20000410000 */
[----:B------:R-:W-:-:S03]  /*04a0*/  FMUL.FTZ R11, R13, 0.5 ;  /* 0x3f0000000d0b7820 */ /* 0x000fc60000410000 */
[----:B------:R-:W-:-:S04]  /*04b0*/  FFMA R0, -R15, R15, R12 ;  /* 0x0000000f0f007223 */ /* 0x000fc8000000010c */
[----:B------:R-:W-:-:S07]  /*04c0*/  FFMA R15, R0, R11, R15 ;  /* 0x0000000b000f7223 */ /* 0x000fce000000000f */
.L_x_1539:
[----:B------:R-:W-:Y:S05]  /*04d0*/  BSYNC.RECONVERGENT B1 ;  /* 0x0000000000017941 */ /* 0x000fea0003800200 */
.L_x_1537:
[----:B------:R-:W-:-:S04]  /*04e0*/  FMUL.RZ R11, R8, 0.15915493667125701904 ;  /* 0x3e22f983080b7820 */ /* 0x000fc8000040c000 */
[----:B------:R-:W0:Y:S08]  /*04f0*/  MUFU.SIN R0, R11 ;  /* 0x0000000b00007308 */ /* 0x000e300000000400 */
[----:B------:R-:W1:Y:S01]  /*0500*/  MUFU.COS R8, R11 ;  /* 0x0000000b00087308 */ /* 0x000e620000000000 */
[-C--:B0-----:R-:W-:Y:S01]  /*0510*/  FMUL R25, R0, R15.reuse ;  /* 0x0000000f00197220 */ /* 0x081fe20000400000 */
[----:B-1----:R-:W-:Y:S01]  /*0520*/  FMUL R15, R8, R15 ;  /* 0x0000000f080f7220 */ /* 0x002fe20000400000 */
[----:B------:R-:W-:Y:S06]  /*0530*/  BRA `(.L_x_1540) ;  /* 0x00000000001c7947 */ /* 0x000fec0003800000 */
.L_x_1536:
[----:B------:R-:W2:Y:S01]  /*0540*/  LDG.E R15, desc[UR4][R2.64+0x20] ;  /* 0x00002004020f7981 */ /* 0x000ea2000c1e1900 */
[----:B-----5:R-:W-:Y:S01]  /*0550*/  IMAD.MOV.U32 R19, RZ, RZ, R7 ;  /* 0x000000ffff137224 */ /* 0x020fe200078e0007 */
[----:B------:R-:W-:Y:S01]  /*0560*/  MOV R17, R6 ;  /* 0x0000000600117202 */ /* 0x000fe20000000f00 */
[----:B------:R-:W-:Y:S01]  /*0570*/  IMAD.MOV.U32 R6, RZ, RZ, R8 ;  /* 0x000000ffff067224 */ /* 0x000fe200078e0008 */
[----:B------:R-:W-:Y:S02]  /*0580*/  MOV R7, R9 ;  /* 0x0000000900077202 */ /* 0x000fe40000000f00 */
[----:B------:R-:W-:Y:S02]  /*0590*/  MOV R9, R11 ;  /* 0x0000000b00097202 */ /* 0x000fe40000000f00 */
[----:B--2---:R-:W-:-:S07]  /*05a0*/  MOV R25, R15 ;  /* 0x0000000f00197202 */ /* 0x004fce0000000f00 */
.L_x_1540:
[----:B------:R-:W-:Y:S05]  /*05b0*/  BSYNC.RECONVERGENT B0 ;  /* 0x0000000000007941 */ /* 0x000fea0003800200 */
.L_x_1535:
[----:B------:R-:W0:Y:S01]  /*05c0*/  LDC.64 R22, c[0x0][0x388] ;  /* 0x0000e200ff167b82 */ /* 0x000e220000000a00 */
[----:B------:R-:W-:Y:S01]  /*05d0*/  ISETP.NE.AND P0, PT, R20, 0x1, PT ;  /* 0x000000011400780c */ /* 0x000fe20003f05270 */
[----:B------:R-:W-:Y:S01]  /*05e0*/  BSSY.RECONVERGENT B0, `(.L_x_1541) ;  /* 0x0000050000007945 */ /* 0x000fe20003800200 */
[----:B------:R-:W-:Y:S02]  /*05f0*/  HFMA2 R20, -RZ, RZ, 0, 0 ;  /* 0x00000000ff147431 */ /* 0x000fe400000001ff */
[----:B------:R-:W-:Y:S01]  /*0600*/  IMAD.MOV.U32 R27, RZ, RZ, R15 ;  /* 0x000000ffff1b7224 */ /* 0x000fe200078e000f */
[----:B------:R-:W-:Y:S01]  /*0610*/  MOV R13, R19 ;  /* 0x00000013000d7202 */ /* 0x000fe20000000f00 */
[----:B------:R-:W-:Y:S01]  /*0620*/  IMAD.MOV.U32 R12, RZ, RZ, R17 ;  /* 0x000000ffff0c7224 */ /* 0x000fe200078e0011 */
[----:B------:R-:W-:Y:S01]  /*0630*/  MOV R11, R7 ;  /* 0x00000007000b7202 */ /* 0x000fe20000000f00 */
[----:B0-----:R-:W-:-:S05]  /*0640*/  IMAD.WIDE R22, R14, 0x4, R22 ;  /* 0x000000040e167825 */ /* 0x001fca00078e0216 */
[----:B------:R0:W-:Y:S01]  /*0650*/  STG.E desc[UR4][R22.64], R25 ;  /* 0x0000001916007986 */ /* 0x0001e2000c101904 */
[----:B------:R-:W-:Y:S05]  /*0660*/  @P0 BRA `(.L_x_1542) ;  /* 0x00000004001c0947 */ /* 0x000fea0003800000 */
[----:B------:R-:W-:Y:S01]  /*0670*/  SHF.R.U32.HI R0, RZ, 0x2, R9 ;  /* 0x00000002ff007819 */ /* 0x000fe20000011609 */
[----:B------:R-:W-:Y:S01]  /*0680*/  BSSY.RECONVERGENT B1, `(.L_x_1543) ;  /* 0x000003c000017945 */ /* 0x000fe20003800200 */
[----:B------:R-:W-:Y:S02]  /*0690*/  SHF.L.U32 R8, R19, 0x4, RZ ;  /* 0x0000000413087819 */ /* 0x000fe400000006ff */
[----:B------:R-:W-:Y:S02]  /*06a0*/  LOP3.LUT R0, R0, R9, RZ, 0x3c, !PT ;  /* 0x0000000900007212 */ /* 0x000fe400078e3cff */
[----:B------:R-:W-:Y:S02]  /*06b0*/  MOV R16, 0x3e055027 ;  /* 0x3e05502700107802 */ /* 0x000fe40000000f00 */
[----:B------:R-:W-:Y:S01]  /*06c0*/  MOV R13, 0x7f800000 ;  /* 0x7f800000000d7802 */ /* 0x000fe20000000f00 */
[----:B------:R-:W-:-:S05]  /*06d0*/  IMAD.SHL.U32 R9, R0, 0x2, RZ ;  /* 0x0000000200097824 */ /* 0x000fca00078e00ff */
[----:B------:R-:W-:-:S04]  /*06e0*/  LOP3.LUT R9, R19, R8, R9, 0x96, !PT ;  /* 0x0000000813097212 */ /* 0x000fc800078e9609 */
[----:B------:R-:W-:Y:S02]  /*06f0*/  LOP3.LUT R12, R9, R0, RZ, 0x3c, !PT ;  /* 0x00000000090c7212 */ /* 0x000fe400078e3cff */
[----:B------:R-:W-:Y:S02]  /*0700*/  MOV R9, 0x2f800000 ;  /* 0x2f80000000097802 */ /* 0x000fe40000000f00 */
[C---:B------:R-:W-:Y:S02]  /*0710*/  IADD3 R0, PT, PT, R10.reuse, 0x587c5, R12 ;  /* 0x000587c50a007810 */ /* 0x040fe40007ffe00c */
[----:B------:R-:W-:Y:S02]  /*0720*/  IADD3 R10, PT, PT, R10, 0xb0f8a, RZ ;  /* 0x000b0f8a0a0a7810 */ /* 0x000fe40007ffe0ff */
[----:B------:R-:W-:-:S05]  /*0730*/  I2FP.F32.U32 R0, R0 ;  /* 0x0000000000007245 */ /* 0x000fca0000201000 */
[----:B------:R-:W-:-:S05]  /*0740*/  FFMA R0, R0, R9, 1.1641532182693481445e-10 ;  /* 0x2f00000000007423 */ /* 0x000fca0000000009 */
[----:B------:R-:W-:-:S13]  /*0750*/  FSETP.GEU.AND P0, PT, R0, 1.175494350822287508e-38, PT ;  /* 0x008000000000780b */ /* 0x000fda0003f0e000 */
[----:B------:R-:W-:-:S05]  /*0760*/  @!P0 FMUL R0, R0, 8388608 ;  /* 0x4b00000000008820 */ /* 0x000fca0000400000 */
[----:B------:R-:W-:-:S04]  /*0770*/  IADD3 R8, PT, PT, R0, -0x3f2aaaab, RZ ;  /* 0xc0d5555500087810 */ /* 0x000fc80007ffe0ff */
[----:B------:R-:W-:-:S05]  /*0780*/  LOP3.LUT R9, R8, 0xff800000, RZ, 0xc0, !PT ;  /* 0xff80000008097812 */ /* 0x000fca00078ec0ff */
[----:B------:R-:W-:Y:S01]  /*0790*/  IMAD.IADD R8, R0, 0x1, -R9 ;  /* 0x0000000100087824 */ /* 0x000fe200078e0a09 */
[----:B------:R-:W-:-:S03]  /*07a0*/  I2FP.F32.S32 R9, R9 ;  /* 0x0000000900097245 */ /* 0x000fc60000201400 */
[----:B------:R-:W-:-:S04]  /*07b0*/  FADD R11, R8, -1 ;  /* 0xbf800000080b7421 */ /* 0x000fc80000000000 */
        /* <DEDUP_REMOVED lines=8> */
[----:B------:R-:W-:Y:S02]  /*0840*/  FSEL R8, RZ, -23, P0 ;  /* 0xc1b80000ff087808 */ /* 0x000fe40000000000 */
[----:B------:R-:W-:Y:S01]  /*0850*/  ISETP.GT.U32.AND P0, PT, R0, 0x7f7fffff, PT ;  /* 0x7f7fffff0000780c */ /* 0x000fe20003f04070 */
[----:B------:R-:W-:Y:S02]  /*0860*/  FMUL R16, R11, R16 ;  /* 0x000000100b107220 */ /* 0x000fe40000400000 */
[----:B------:R-:W-:Y:S01]  /*0870*/  FFMA R8, R9, 1.1920928955078125e-07, R8 ;  /* 0x3400000009087823 */ /* 0x000fe20000000008 */
[----:B------:R-:W-:Y:S01]  /*0880*/  SHF.R.U32.HI R9, RZ, 0x2, R6 ;  /* 0x00000002ff097819 */ /* 0x000fe20000011606 */
[----:B------:R-:W-:-:S03]  /*0890*/  FFMA R11, R11, R16, R11 ;  /* 0x000000100b0b7223 */ /* 0x000fc6000000000b */
[----:B------:R-:W-:Y:S01]  /*08a0*/  LOP3.LUT R9, R9, R6, RZ, 0x3c, !PT ;  /* 0x0000000609097212 */ /* 0x000fe200078e3cff */
[----:B------:R-:W-:Y:S01]  /*08b0*/  FFMA R11, R8, 0.69314718246459960938, R11 ;  /* 0x3f317218080b7823 */ /* 0x000fe2000000000b */
[----:B------:R-:W-:-:S03]  /*08c0*/  SHF.L.U32 R6, R12, 0x4, RZ ;  /* 0x000000040c067819 */ /* 0x000fc600000006ff */
[C---:B------:R-:W-:Y:S01]  /*08d0*/  @P0 FFMA R11, R0.reuse, R13, +INF ;  /* 0x7f800000000b0423 */ /* 0x040fe2000000000d */
[----:B------:R-:W-:Y:S01]  /*08e0*/  FSETP.NEU.AND P0, PT, R0, RZ, PT ;  /* 0x000000ff0000720b */ /* 0x000fe20003f0d000 */
[----:B------:R-:W-:Y:S02]  /*08f0*/  IMAD.SHL.U32 R8, R9, 0x2, RZ ;  /* 0x0000000209087824 */ /* 0x000fe400078e00ff */
[----:B------:R-:W-:-:S03]  /*0900*/  FMUL R11, R11, -2 ;  /* 0xc00000000b0b7820 */ /* 0x000fc60000400000 */
[----:B------:R-:W-:Y:S02]  /*0910*/  LOP3.LUT R9, R9, R8, R6, 0x96, !PT ;  /* 0x0000000809097212 */ /* 0x000fe400078e9606 */
[----:B------:R-:W-:Y:S02]  /*0920*/  FSEL R16, R11, +INF , P0 ;  /* 0x7f8000000b107808 */ /* 0x000fe40000000000 */
[----:B------:R-:W-:Y:S02]  /*0930*/  LOP3.LUT R13, R9, R12, RZ, 0x3c, !PT ;  /* 0x0000000c090d7212 */ /* 0x000fe400078e3cff */
[----:B------:R1:W2:Y:S01]  /*0940*/  MUFU.RSQ R9, R16 ;  /* 0x0000001000097308 */ /* 0x0002a20000001400 */
[----:B------:R-:W-:Y:S01]  /*0950*/  VIADD R6, R16, 0xf3000000 ;  /* 0xf300000010067836 */ /* 0x000fe20000000000 */
[----:B------:R-:W-:Y:S02]  /*0960*/  IADD3 R0, PT, PT, R10, R13, RZ ;  /* 0x0000000d0a007210 */ /* 0x000fe40007ffe0ff */
[----:B------:R-:W-:-:S02]  /*0970*/  MOV R11, 0x30c90fdb ;  /* 0x30c90fdb000b7802 */ /* 0x000fc40000000f00 */
[----:B------:R-:W-:Y:S02]  /*0980*/  ISETP.GT.U32.AND P0, PT, R6, 0x727fffff, PT ;  /* 0x727fffff0600780c */ /* 0x000fe40003f04070 */
[----:B------:R-:W-:-:S05]  /*0990*/  I2FP.F32.U32 R0, R0 ;  /* 0x0000000000007245 */ /* 0x000fca0000201000 */
[----:B------:R-:W-:-:S06]  /*09a0*/  FFMA R6, R0, R11, 7.314590599882819788e-10 ;  /* 0x30490fdb00067423 */ /* 0x000fcc000000000b */
[----:B-12---:R-:W-:Y:S05]  /*09b0*/  @!P0 BRA `(.L_x_1544) ;  /* 0x0000000000108947 */ /* 0x006fea0003800000 */
[----:B------:R-:W-:Y:S01]  /*09c0*/  IMAD.MOV.U32 R0, RZ, RZ, R16 ;  /* 0x000000ffff007224 */ /* 0x000fe200078e0010 */
[----:B0-----:R-:W-:-:S07]  /*09d0*/  MOV R22, 0x9f0 ;  /* 0x000009f000167802 */ /* 0x001fce0000000f00 */
[----:B------:R-:W-:Y:S05]  /*09e0*/  CALL.REL.NOINC `($__internal_7_$__cuda_sm20_sqrt_rn_f32_slowpath) ;  /* 0x0000000000707944 */ /* 0x000fea0003c00000 */
[----:B------:R-:W-:Y:S05]  /*09f0*/  BRA `(.L_x_1545) ;  /* 0x0000000000107947 */ /* 0x000fea0003800000 */
.L_x_1544:
[----:B------:R-:W-:Y:S01]  /*0a00*/  FMUL.FTZ R15, R16, R9 ;  /* 0x00000009100f7220 */ /* 0x000fe20000410000 */
[----:B------:R-:W-:-:S03]  /*0a10*/  FMUL.FTZ R8, R9, 0.5 ;  /* 0x3f00000009087820 */ /* 0x000fc60000410000 */
[----:B------:R-:W-:-:S04]  /*0a20*/  FFMA R0, -R15, R15, R16 ;  /* 0x0000000f0f007223 */ /* 0x000fc80000000110 */
[----:B------:R-:W-:-:S07]  /*0a30*/  FFMA R15, R0, R8, R15 ;  /* 0x00000008000f7223 */ /* 0x000fce000000000f */
.L_x_1545:
[----:B------:R-:W-:Y:S05]  /*0a40*/  BSYNC.RECONVERGENT B1 ;  /* 0x0000000000017941 */ /* 0x000fea0003800200 */
.L_x_1543:
[----:B------:R-:W-:Y:S01]  /*0a50*/  FMUL.RZ R8, R6, 0.15915493667125701904 ;  /* 0x3e22f98306087820 */ /* 0x000fe2000040c000 */
[----:B------:R-:W-:Y:S01]  /*0a60*/  HFMA2 R20, -RZ, RZ, 0, 5.9604644775390625e-08 ;  /* 0x00000001ff147431 */ /* 0x000fe200000001ff */
[----:B------:R-:W-:Y:S01]  /*0a70*/  MOV R11, R19 ;  /* 0x00000013000b7202 */ /* 0x000fe20000000f00 */
[----:B------:R-:W-:Y:S01]  /*0a80*/  IMAD.MOV.U32 R9, RZ, RZ, R7 ;  /* 0x000000ffff097224 */ /* 0x000fe200078e0007 */
[----:B------:R-:W1:Y:S08]  /*0a90*/  MUFU.SIN R0, R8 ;  /* 0x0000000800007308 */ /* 0x000e700000000400 */
[----:B------:R-:W2:Y:S01]  /*0aa0*/  MUFU.COS R6, R8 ;  /* 0x0000000800067308 */ /* 0x000ea20000000000 */
[-C--:B-1----:R-:W-:Y:S01]  /*0ab0*/  FMUL R27, R0, R15.reuse ;  /* 0x0000000f001b7220 */ /* 0x082fe20000400000 */
[----:B--2---:R-:W-:Y:S01]  /*0ac0*/  FMUL R15, R6, R15 ;  /* 0x0000000f060f7220 */ /* 0x004fe20000400000 */
[----:B------:R-:W-:-:S07]  /*0ad0*/  MOV R6, R17 ;  /* 0x0000001100067202 */ /* 0x000fce0000000f00 */
.L_x_1542:
[----:B------:R-:W-:Y:S05]  /*0ae0*/  BSYNC.RECONVERGENT B0 ;  /* 0x0000000000007941 */ /* 0x000fea0003800200 */
.L_x_1541:
[----:B------:R-:W1:Y:S01]  /*0af0*/  LDC.64 R16, c[0x0][0x390] ;  /* 0x0000e400ff107b82 */ /* 0x000e620000000a00 */
[----:B------:R-:W-:Y:S01]  /*0b00*/  MOV R8, R10 ;  /* 0x0000000a00087202 */ /* 0x000fe20000000f00 */
[----:B------:R-:W-:Y:S02]  /*0b10*/  IMAD.MOV.U32 R10, RZ, RZ, R6 ;  /* 0x000000ffff0a7224 */ /* 0x000fe400078e0006 */
[----:B-1----:R-:W-:-:S05]  /*0b20*/  IMAD.WIDE R16, R14, 0x4, R16 ;  /* 0x000000040e107825 */ /* 0x002fca00078e0210 */
[----:B------:R-:W-:Y:S04]  /*0b30*/  STG.E desc[UR4][R16.64], R27 ;  /* 0x0000001b10007986 */ /* 0x000fe8000c101904 */
[----:B------:R-:W-:Y:S04]  /*0b40*/  STG.E.64 desc[UR4][R2.64], R8 ;  /* 0x0000000802007986 */ /* 0x000fe8000c101b04 */
[----:B------:R-:W-:Y:S04]  /*0b50*/  STG.E.64 desc[UR4][R2.64+0x8], R10 ;  /* 0x0000080a02007986 */ /* 0x000fe8000c101b04 */
[----:B------:R-:W-:Y:S04]  /*0b60*/  STG.E.64 desc[UR4][R2.64+0x10], R12 ;  /* 0x0000100c02007986 */ /* 0x000fe8000c101b04 */
[----:B------:R-:W-:Y:S04]  /*0b70*/  STG.E.64 desc[UR4][R2.64+0x18], R20 ;  /* 0x0000181402007986 */ /* 0x000fe8000c101b04 */
[----:B------:R-:W-:Y:S04]  /*0b80*/  STG.E.64 desc[UR4][R2.64+0x28], R4 ;  /* 0x0000280402007986 */ /* 0x000fe8000c101b04 */
[----:B------:R-:W-:Y:S01]  /*0b90*/  STG.E desc[UR4][R2.64+0x20], R15 ;  /* 0x0000200f02007986 */ /* 0x000fe2000c101904 */
[----:B------:R-:W-:Y:S05]  /*0ba0*/  EXIT ;  /* 0x000000000000794d */ /* 0x000fea0003800000 */
        .weak           $__internal_7_$__cuda_sm20_sqrt_rn_f32_slowpath
        .type           $__internal_7_$__cuda_sm20_sqrt_rn_f32_slowpath,@function
        .size           $__internal_7_$__cuda_sm20_sqrt_rn_f32_slowpath,(.L_x_1564 - $__internal_7_$__cuda_sm20_sqrt_rn_f32_slowpath)
$__internal_7_$__cuda_sm20_sqrt_rn_f32_slowpath:
        /* <DEDUP_REMOVED lines=13> */
[----:B------:R-:W-:-:S03]  /*0c80*/  @P0 FMUL.FTZ R16, R16, 0.5 ;  /* 0x3f00000010100820 */ /* 0x000fc60000410000 */
[----:B------:R-:W-:-:S04]  /*0c90*/  @P0 FADD.FTZ R11, -R18, -RZ ;  /* 0x800000ff120b0221 */ /* 0x000fc80000010100 */
[----:B------:R-:W-:Y:S01]  /*0ca0*/  @P0 FFMA R23, R18, R11, R15 ;  /* 0x0000000b12170223 */ /* 0x000fe2000000000f */
[----:B------:R-:W-:-:S03]  /*0cb0*/  @!P0 IMAD.MOV.U32 R11, RZ, RZ, R0 ;  /* 0x000000ffff0b8224 */ /* 0x000fc600078e0000 */
[----:B------:R-:W-:-:S04]  /*0cc0*/  @P0 FFMA R16, R23, R16, R18 ;  /* 0x0000001017100223 */ /* 0x000fc80000000012 */
[----:B------:R-:W-:-:S07]  /*0cd0*/  @P0 FMUL.FTZ R11, R16, 2.3283064365386962891e-10 ;  /* 0x2f800000100b0820 */ /* 0x000fce0000410000 */
.L_x_1546:
[----:B------:R-:W-:Y:S01]  /*0ce0*/  HFMA2 R23, -RZ, RZ, 0, 0 ;  /* 0x00000000ff177431 */ /* 0x000fe200000001ff */
[----:B------:R-:W-:-:S03]  /*0cf0*/  MOV R15, R11 ;  /* 0x0000000b000f7202 */ /* 0x000fc60000000f00 */
[----:B------:R-:W-:Y:S05]  /*0d00*/  RET.REL.NODEC R22 `(_Z22generate_normal_kernelP17curandStateXORWOWPfS1_) ;  /* 0xfffffff016bc7950 */ /* 0x000fea0003c3ffff */
.L_x_1547:
        /* <DEDUP_REMOVED lines=15> */
.L_x_1564:


//--------------------- .text._Z12setup_kernelP17curandStateXORWOW --------------------------
	.section	.text._Z12setup_kernelP17curandStateXORWOW,"ax",@progbits
	.align	128
        .global         _Z12setup_kernelP17curandStateXORWOW
        .type           _Z12setup_kernelP17curandStateXORWOW,@function
        .size           _Z12setup_kernelP17curandStateXORWOW,(.L_x_1596 - _Z12setup_kernelP17curandStateXORWOW)
        .other          _Z12setup_kernelP17curandStateXORWOW,@"STO_CUDA_ENTRY STV_DEFAULT"
_Z12setup_kernelP17curandStateXORWOW:
.text._Z12setup_kernelP17curandStateXORWOW:
[----:B------:R-:W-:Y:S01]  /*0000*/  LDC R1, c[0x0][0x37c] ;  /* 0x0000df00ff017b82 */ /* 0x000fe20000000800 */
[----:B------:R-:W0:Y:S07]  /*0010*/  S2R R13, SR_TID.X ;  /* 0x00000000000d7919 */ /* 0x000e2e0000002100 */
[----:B------:R-:W0:Y:S01]  /*0020*/  S2UR UR4, SR_CTAID.X ;  /* 0x00000000000479c3 */ /* 0x000e220000002500 */
[----:B------:R-:W-:Y:S01]  /*0030*/  IMAD.MOV.U32 R3, RZ, RZ, -0x266e14b1 ;  /* 0xd991eb4fff037424 */ /* 0x000fe200078e00ff */
[----:B------:R-:W-:Y:S06]  /*0040*/  BSSY.RECONVERGENT B0, `(.L_x_1548) ;  /* 0x00000e6000007945 */ /* 0x000fec0003800200 */
[----:B------:R-:W0:Y:S08]  /*0050*/  LDC R0, c[0x0][0x360] ;  /* 0x0000d800ff007b82 */ /* 0x000e300000000800 */
[----:B------:R-:W1:Y:S01]  /*0060*/  LDC.64 R6, c[0x0][0x380] ;  /* 0x0000e000ff067b82 */ /* 0x000e620000000a00 */
[----:B0-----:R-:W-:Y:S01]  /*0070*/  IMAD R13, R0, UR4, R13 ;  /* 0x00000004000d7c24 */ /* 0x001fe2000f8e020d */
[----:B------:R-:W0:Y:S03]  /*0080*/  LDCU.64 UR4, c[0x0][0x358] ;  /* 0x00006b00ff0477ac */ /* 0x000e260008000a00 */
[C---:B------:R-:W-:Y:S01]  /*0090*/  VIADD R0, R13.reuse, 0x7 ;  /* 0x000000070d007836 */ /* 0x040fe20000000000 */
[C---:B------:R-:W-:Y:S01]  /*00a0*/  ISETP.GT.AND P0, PT, R13.reuse, -0x8, PT ;  /* 0xfffffff80d00780c */ /* 0x040fe20003f04270 */
[----:B-1----:R-:W-:-:S03]  /*00b0*/  IMAD.WIDE R6, R13, 0x30, R6 ;  /* 0x000000300d067825 */ /* 0x002fc600078e0206 */
[----:B------:R-:W-:Y:S02]  /*00c0*/  LOP3.LUT R0, R0, 0xaad26b49, RZ, 0x3c, !PT ;  /* 0xaad26b4900007812 */ /* 0x000fe400078e3cff */
[----:B------:R-:W-:Y:S02]  /*00d0*/  SEL R3, R3, 0x8bf16996, P0 ;  /* 0x8bf1699603037807 */ /* 0x000fe40000000000 */
[----:B------:R-:W-:Y:S01]  /*00e0*/  ISETP.NE.AND P0, PT, R13, RZ, PT ;  /* 0x000000ff0d00720c */ /* 0x000fe20003f05270 */
[----:B------:R-:W-:Y:S01]  /*00f0*/  IMAD R0, R0, 0x4182bed5, RZ ;  /* 0x4182bed500007824 */ /* 0x000fe200078e02ff */
[C---:B------:R-:W-:Y:S01]  /*0100*/  LOP3.LUT R8, R3.reuse, 0x5491333, RZ, 0x3c, !PT ;  /* 0x0549133303087812 */ /* 0x040fe200078e3cff */
[C---:B------:R-:W-:Y:S02]  /*0110*/  VIADD R5, R3.reuse, 0x1f123bb5 ;  /* 0x1f123bb503057836 */ /* 0x040fe40000000000 */
[C---:B------:R-:W-:Y:S01]  /*0120*/  VIADD R9, R0.reuse, 0x583f19 ;  /* 0x00583f1900097836 */ /* 0x040fe20000000000 */
[----:B------:R-:W-:Y:S01]  /*0130*/  IADD3 R2, PT, PT, R3, 0x64f0c9, R0 ;  /* 0x0064f0c903027810 */ /* 0x000fe20007ffe000 */
[C---:B------:R-:W-:Y:S01]  /*0140*/  VIADD R3, R0.reuse, 0x75bcd15 ;  /* 0x075bcd1500037836 */ /* 0x040fe20000000000 */
[----:B------:R-:W-:-:S02]  /*0150*/  LOP3.LUT R4, R0, 0x159a55e5, RZ, 0x3c, !PT ;  /* 0x159a55e500047812 */ /* 0x000fc400078e3cff */
[----:B0-----:R0:W-:Y:S04]  /*0160*/  STG.E.64 desc[UR4][R6.64+0x10], R8 ;  /* 0x0000100806007986 */ /* 0x0011e8000c101b04 */
[----:B------:R0:W-:Y:S04]  /*0170*/  STG.E.64 desc[UR4][R6.64], R2 ;  /* 0x0000000206007986 */ /* 0x0001e8000c101b04 */
[----:B------:R0:W-:Y:S01]  /*0180*/  STG.E.64 desc[UR4][R6.64+0x8], R4 ;  /* 0x0000080406007986 */ /* 0x0001e2000c101b04 */
[----:B------:R-:W-:Y:S05]  /*0190*/  @!P0 BRA `(.L_x_1549) ;  /* 0x0000000c00408947 */ /* 0x000fea0003800000 */
[----:B------:R-:W-:Y:S01]  /*01a0*/  SHF.R.S32.HI R0, RZ, 0x1f, R13 ;  /* 0x0000001fff007819 */ /* 0x000fe2000001140d */
[----:B------:R-:W-:-:S07]  /*01b0*/  IMAD.MOV.U32 R12, RZ, RZ, RZ ;  /* 0x000000ffff0c7224 */ /* 0x000fce00078e00ff */
.L_x_1555:
[----:B0-----:R-:W-:Y:S01]  /*01c0*/  LOP3.LUT R2, R13, 0x3, RZ, 0xc0, !PT ;  /* 0x000000030d027812 */ /* 0x001fe200078ec0ff */
[----:B------:R-:W-:Y:S03]  /*01d0*/  BSSY.RECONVERGENT B1, `(.L_x_1550) ;  /* 0x00000c6000017945 */ /* 0x000fe60003800200 */
[----:B------:R-:W-:-:S04]  /*01e0*/  ISETP.NE.U32.AND P0, PT, R2, RZ, PT ;  /* 0x000000ff0200720c */ /* 0x000fc80003f05070 */
[----:B------:R-:W-:-:S13]  /*01f0*/  ISETP.NE.AND.EX P0, PT, RZ, RZ, PT, P0 ;  /* 0x000000ffff00720c */ /* 0x000fda0003f05300 */
[----:B------:R-:W-:Y:S05]  /*0200*/  @!P0 BRA `(.L_x_1551) ;  /* 0x0000000c00088947 */ /* 0x000fea0003800000 */
[----:B------:R-:W0:Y:S01]  /*0210*/  LDC.64 R8, c[0x4][RZ] ;  /* 0x01000000ff087b82 */ /* 0x000e220000000a00 */
[----:B------:R-:W-:Y:S02]  /*0220*/  IMAD.MOV.U32 R14, RZ, RZ, RZ ;  /* 0x000000ffff0e7224 */ /* 0x000fe400078e00ff */
[----:B0-----:R-:W-:-:S07]  /*0230*/  IMAD.WIDE.U32 R8, R12, 0xc80, R8 ;  /* 0x00000c800c087825 */ /* 0x001fce00078e0008 */
.L_x_1554:
[----:B0-----:R-:W-:Y:S01]  /*0240*/  IMAD.MOV.U32 R15, RZ, RZ, RZ ;  /* 0x000000ffff0f7224 */ /* 0x001fe200078e00ff */
[----:B------:R-:W-:Y:S01]  /*0250*/  CS2R R2, SRZ ;  /* 0x0000000000027805 */ /* 0x000fe2000001ff00 */
[----:B------:R-:W-:Y:S01]  /*0260*/  IMAD.MOV.U32 R17, RZ, RZ, RZ ;  /* 0x000000ffff117224 */ /* 0x000fe200078e00ff */
[----:B------:R-:W-:-:S07]  /*0270*/  CS2R R4, SRZ ;  /* 0x0000000000047805 */ /* 0x000fce000001ff00 */
.L_x_1553:
[----:B------:R-:W-:-:S05]  /*0280*/  IMAD.WIDE.U32 R10, R17, 0x4, R6 ;  /* 0x00000004110a7825 */ /* 0x000fca00078e0006 */
[----:B------:R0:W5:Y:S01]  /*0290*/  LDG.E R16, desc[UR4][R10.64+0x4] ;  /* 0x000004040a107981 */ /* 0x000162000c1e1900 */
[----:B------:R-:W-:-:S07]  /*02a0*/  IMAD.MOV.U32 R19, RZ, RZ, RZ ;  /* 0x000000ffff137224 */ /* 0x000fce00078e00ff */
.L_x_1552:
[----:B-----5:R-:W-:Y:S01]  /*02b0*/  SHF.R.U32.HI R24, RZ, R19, R16 ;  /* 0x00000013ff187219 */ /* 0x020fe20000011610 */
[----:B0-----:R-:W-:-:S03]  /*02c0*/  IMAD.SHL.U32 R10, R17, 0x20, RZ ;  /* 0x00000020110a7824 */ /* 0x001fc600078e00ff */
[----:B------:R-:W-:Y:S01]  /*02d0*/  LOP3.LUT R11, R24, 0x1, RZ, 0xc0, !PT ;  /* 0x00000001180b7812 */ /* 0x000fe200078ec0ff */
[----:B------:R-:W-:-:S03]  /*02e0*/  IMAD.IADD R10, R10, 0x1, R19 ;  /* 0x000000010a0a7824 */ /* 0x000fc600078e0213 */
[----:B------:R-:W-:Y:S01]  /*02f0*/  ISETP.NE.U32.AND P0, PT, R11, 0x1, PT ;  /* 0x000000010b00780c */ /* 0x000fe20003f05070 */
[----:B------:R-:W-:-:S03]  /*0300*/  IMAD R11, R10, 0x5, RZ ;  /* 0x000000050a0b7824 */ /* 0x000fc600078e02ff */
[----:B------:R-:W-:Y:S01]  /*0310*/  R2P PR, R24, 0x7e ;  /* 0x0000007e18007804 */ /* 0x000fe20000000000 */
[----:B------:R-:W-:-:S08]  /*0320*/  IMAD.WIDE.U32 R10, R11, 0x4, R8 ;  /* 0x000000040b0a7825 */ /* 0x000fd000078e0008 */
[----:B------:R-:W2:Y:S04]  /*0330*/  @!P0 LDG.E R18, desc[UR4][R10.64] ;  /* 0x000000040a128981 */ /* 0x000ea8000c1e1900 */
[----:B------:R-:W3:Y:S04]  /*0340*/  @!P0 LDG.E R20, desc[UR4][R10.64+0x10] ;  /* 0x000010040a148981 */ /* 0x000ee8000c1e1900 */
[----:B------:R-:W4:Y:S04]  /*0350*/  @P1 LDG.E R22, desc[UR4][R10.64+0x14] ;  /* 0x000014040a161981 */ /* 0x000f28000c1e1900 */
[----:B------:R-:W4:Y:S04]  /*0360*/  @P2 LDG.E R26, desc[UR4][R10.64+0x28] ;  /* 0x000028040a1a2981 */ /* 0x000f28000c1e1900 */
[----:B------:R-:W4:Y:S04]  /*0370*/  @!P0 LDG.E R21, desc[UR4][R10.64+0x4] ;  /* 0x000004040a158981 */ /* 0x000f28000c1e1900 */
[----:B------:R-:W4:Y:S04]  /*0380*/  @!P0 LDG.E R23, desc[UR4][R10.64+0xc] ;  /* 0x00000c040a178981 */ /* 0x000f28000c1e1900 */
[----:B------:R-:W4:Y:S04]  /*0390*/  @P1 LDG.E R25, desc[UR4][R10.64+0x18] ;  /* 0x000018040a191981 */ /* 0x000f28000c1e1900 */
[----:B------:R-:W4:Y:S04]  /*03a0*/  @P3 LDG.E R28, desc[UR4][R10.64+0x3c] ;  /* 0x00003c040a1c3981 */ /* 0x000f28000c1e1900 */
[----:B------:R-:W4:Y:S01]  /*03b0*/  @P6 LDG.E R27, desc[UR4][R10.64+0x7c] ;  /* 0x00007c040a1b6981 */ /* 0x000f22000c1e1900 */
[----:B--2---:R-:W-:-:S03]  /*03c0*/  @!P0 LOP3.LUT R15, R15, R18, RZ, 0x3c, !PT ;  /* 0x000000120f0f8212 */ /* 0x004fc600078e3cff */
[----:B------:R-:W2:Y:S01]  /*03d0*/  @!P0 LDG.E R18, desc[UR4][R10.64+0x8] ;  /* 0x000008040a128981 */ /* 0x000ea2000c1e1900 */
[----:B---3--:R-:W-:-:S03]  /*03e0*/  @!P0 LOP3.LUT R3, R3, R20, RZ, 0x3c, !PT ;  /* 0x0000001403038212 */ /* 0x008fc600078e3cff */
[----:B------:R-:W3:Y:S01]  /*03f0*/  @P1 LDG.E R20, desc[UR4][R10.64+0x24] ;  /* 0x000024040a141981 */ /* 0x000ee2000c1e1900 */
[----:B----4-:R-:W-:-:S03]  /*0400*/  @P1 LOP3.LUT R15, R15, R22, RZ, 0x3c, !PT ;  /* 0x000000160f0f1212 */ /* 0x010fc600078e3cff */
[----:B------:R-:W4:Y:S01]  /*0410*/  @P2 LDG.E R22, desc[UR4][R10.64+0x38] ;  /* 0x000038040a162981 */ /* 0x000f22000c1e1900 */
[----:B------:R-:W-:-:S03]  /*0420*/  @P2 LOP3.LUT R15, R15, R26, RZ, 0x3c, !PT ;  /* 0x0000001a0f0f2212 */ /* 0x000fc600078e3cff */
[----:B------:R-:W4:Y:S01]  /*0430*/  @P4 LDG.E R26, desc[UR4][R10.64+0x50] ;  /* 0x000050040a1a4981 */ /* 0x000f22000c1e1900 */
[----:B------:R-:W-:-:S03]  /*0440*/  @!P0 LOP3.LUT R4, R4, R21, RZ, 0x3c, !PT ;  /* 0x0000001504048212 */ /* 0x000fc600078e3cff */
[----:B------:R-:W4:Y:S01]  /*0450*/  @P1 LDG.E R21, desc[UR4][R10.64+0x20] ;  /* 0x000020040a151981 */ /* 0x000f22000c1e1900 */
[----:B------:R-:W-:-:S03]  /*0460*/  @!P0 LOP3.LUT R2, R2, R23, RZ, 0x3c, !PT ;  /* 0x0000001702028212 */ /* 0x000fc600078e3cff */
[----:B------:R-:W4:Y:S01]  /*0470*/  @P2 LDG.E R23, desc[UR4][R10.64+0x2c] ;  /* 0x00002c040a172981 */ /* 0x000f22000c1e1900 */
[----:B------:R-:W-:-:S03]  /*0480*/  @P1 LOP3.LUT R4, R4, R25, RZ, 0x3c, !PT ;  /* 0x0000001904041212 */ /* 0x000fc600078e3cff */
[----:B------:R-:W4:Y:S01]  /*0490*/  @P2 LDG.E R25, desc[UR4][R10.64+0x34] ;  /* 0x000034040a192981 */ /* 0x000f22000c1e1900 */
[----:B--2---:R-:W-:-:S03]  /*04a0*/  @!P0 LOP3.LUT R5, R5, R18, RZ, 0x3c, !PT ;  /* 0x0000001205058212 */ /* 0x004fc600078e3cff */
[----:B------:R-:W2:Y:S01]  /*04b0*/  @P1 LDG.E R18, desc[UR4][R10.64+0x1c] ;  /* 0x00001c040a121981 */ /* 0x000ea2000c1e1900 */
[----:B---3--:R-:W-:-:S03]  /*04c0*/  @P1 LOP3.LUT R3, R3, R20, RZ, 0x3c, !PT ;  /* 0x0000001403031212 */ /* 0x008fc600078e3cff */
[----:B------:R-:W3:Y:S01]  /*04d0*/  @P2 LDG.E R20, desc[UR4][R10.64+0x30] ;  /* 0x000030040a142981 */ /* 0x000ee2000c1e1900 */
[----:B----4-:R-:W-:-:S03]  /*04e0*/  @P2 LOP3.LUT R3, R3, R22, RZ, 0x3c, !PT ;  /* 0x0000001603032212 */ /* 0x010fc600078e3cff */
[----:B------:R-:W4:Y:S01]  /*04f0*/  @P3 LDG.E R22, desc[UR4][R10.64+0x4c] ;  /* 0x00004c040a163981 */ /* 0x000f22000c1e1900 */
[----:B------:R-:W-:-:S04]  /*0500*/  @P3 LOP3.LUT R15, R15, R28, RZ, 0x3c, !PT ;  /* 0x0000001c0f0f3212 */ /* 0x000fc800078e3cff */
[----:B------:R-:W-:Y:S02]  /*0510*/  @P4 LOP3.LUT R15, R15, R26, RZ, 0x3c, !PT ;  /* 0x0000001a0f0f4212 */ /* 0x000fe400078e3cff */
[----:B------:R-:W-:Y:S01]  /*0520*/  @P1 LOP3.LUT R2, R2, R21, RZ, 0x3c, !PT ;  /* 0x0000001502021212 */ /* 0x000fe200078e3cff */
[----:B------:R-:W4:Y:S04]  /*0530*/  @P5 LDG.E R26, desc[UR4][R10.64+0x64] ;  /* 0x000064040a1a5981 */ /* 0x000f28000c1e1900 */
[----:B------:R-:W4:Y:S01]  /*0540*/  @P3 LDG.E R21, desc[UR4][R10.64+0x40] ;  /* 0x000040040a153981 */ /* 0x000f22000c1e1900 */
[----:B------:R-:W-:Y:S02]  /*0550*/  @P2 LOP3.LUT R4, R4, R23, RZ, 0x3c, !PT ;  /* 0x0000001704042212 */ /* 0x000fe400078e3cff */
[----:B------:R-:W-:Y:S01]  /*0560*/  @P2 LOP3.LUT R2, R2, R25, RZ, 0x3c, !PT ;  /* 0x0000001902022212 */ /* 0x000fe200078e3cff */
[----:B------:R-:W4:Y:S04]  /*0570*/  @P3 LDG.E R23, desc[UR4][R10.64+0x48] ;  /* 0x000048040a173981 */ /* 0x000f28000c1e1900 */
[----:B------:R-:W4:Y:S01]  /*0580*/  @P4 LDG.E R25, desc[UR4][R10.64+0x54] ;  /* 0x000054040a194981 */ /* 0x000f22000c1e1900 */
[----:B--2---:R-:W-:-:S03]  /*0590*/  @P1 LOP3.LUT R5, R5, R18, RZ, 0x3c, !PT ;  /* 0x0000001205051212 */ /* 0x004fc600078e3cff */
[----:B------:R-:W2:Y:S01]  /*05a0*/  @P3 LDG.E R18, desc[UR4][R10.64+0x44] ;  /* 0x000044040a123981 */ /* 0x000ea2000c1e1900 */
[----:B---3--:R-:W-:-:S03]  /*05b0*/  @P2 LOP3.LUT R5, R5, R20, RZ, 0x3c, !PT ;  /* 0x0000001405052212 */ /* 0x008fc600078e3cff */
[----:B------:R-:W3:Y:S01]  /*05c0*/  @P4 LDG.E R20, desc[UR4][R10.64+0x58] ;  /* 0x000058040a144981 */ /* 0x000ee2000c1e1900 */
[----:B----4-:R-:W-:-:S03]  /*05d0*/  @P3 LOP3.LUT R3, R3, R22, RZ, 0x3c, !PT ;  /* 0x0000001603033212 */ /* 0x010fc600078e3cff */
[----:B------:R-:W4:Y:S01]  /*05e0*/  @P4 LDG.E R22, desc[UR4][R10.64+0x60] ;  /* 0x000060040a164981 */ /* 0x000f22000c1e1900 */
[----:B------:R-:W-:Y:S02]  /*05f0*/  LOP3.LUT P0, RZ, R24, 0x80, RZ, 0xc0, !PT ;  /* 0x0000008018ff7812 */ /* 0x000fe4000780c0ff */
[----:B------:R-:W-:Y:S02]  /*0600*/  @P5 LOP3.LUT R15, R15, R26, RZ, 0x3c, !PT ;  /* 0x0000001a0f0f5212 */ /* 0x000fe400078e3cff */
[----:B------:R-:W4:Y:S01]  /*0610*/  @P6 LDG.E R26, desc[UR4][R10.64+0x78] ;  /* 0x000078040a1a6981 */ /* 0x000f22000c1e1900 */
[----:B------:R-:W-:-:S03]  /*0620*/  @P3 LOP3.LUT R4, R4, R21, RZ, 0x3c, !PT ;  /* 0x0000001504043212 */ /* 0x000fc600078e3cff */
[----:B------:R-:W4:Y:S01]  /*0630*/  @P4 LDG.E R21, desc[UR4][R10.64+0x5c] ;  /* 0x00005c040a154981 */ /* 0x000f22000c1e1900 */
[----:B------:R-:W-:-:S03]  /*0640*/  @P3 LOP3.LUT R2, R2, R23, RZ, 0x3c, !PT ;  /* 0x0000001702023212 */ /* 0x000fc600078e3cff */
[----:B------:R-:W4:Y:S01]  /*0650*/  @P5 LDG.E R23, desc[UR4][R10.64+0x68] ;  /* 0x000068040a175981 */ /* 0x000f22000c1e1900 */
[----:B------:R-:W-:-:S03]  /*0660*/  @P4 LOP3.LUT R4, R4, R25, RZ, 0x3c, !PT ;  /* 0x0000001904044212 */ /* 0x000fc600078e3cff */
[----:B------:R-:W4:Y:S01]  /*0670*/  @P5 LDG.E R25, desc[UR4][R10.64+0x70] ;  /* 0x000070040a195981 */ /* 0x000f22000c1e1900 */
[----:B--2---:R-:W-:-:S03]  /*0680*/  @P3 LOP3.LUT R5, R5, R18, RZ, 0x3c, !PT ;  /* 0x0000001205053212 */ /* 0x004fc600078e3cff */
[----:B------:R-:W2:Y:S01]  /*0690*/  @P5 LDG.E R18, desc[UR4][R10.64+0x6c] ;  /* 0x00006c040a125981 */ /* 0x000ea2000c1e1900 */
[----:B---3--:R-:W-:-:S03]  /*06a0*/  @P4 LOP3.LUT R5, R5, R20, RZ, 0x3c, !PT ;  /* 0x0000001405054212 */ /* 0x008fc600078e3cff */
[----:B------:R-:W3:Y:S01]  /*06b0*/  @P5 LDG.E R20, desc[UR4][R10.64+0x74] ;  /* 0x000074040a145981 */ /* 0x000ee2000c1e1900 */
[----:B----4-:R-:W-:-:S03]  /*06c0*/  @P4 LOP3.LUT R3, R3, R22, RZ, 0x3c, !PT ;  /* 0x0000001603034212 */ /* 0x010fc600078e3cff */
[----:B------:R-:W4:Y:S01]  /*06d0*/  @P0 LDG.E R22, desc[UR4][R10.64+0x8c] ;  /* 0x00008c040a160981 */ /* 0x000f22000c1e1900 */
[----:B------:R-:W-:-:S03]  /*06e0*/  @P6 LOP3.LUT R15, R15, R26, RZ, 0x3c, !PT ;  /* 0x0000001a0f0f6212 */ /* 0x000fc600078e3cff */
        /* <DEDUP_REMOVED lines=13> */
[----:B------:R-:W-:Y:S02]  /*07c0*/  @P6 LOP3.LUT R4, R4, R27, RZ, 0x3c, !PT ;  /* 0x0000001b04046212 */ /* 0x000fe400078e3cff */
[----:B------:R-:W-:Y:S02]  /*07d0*/  @P6 LOP3.LUT R2, R2, R21, RZ, 0x3c, !PT ;  /* 0x0000001502026212 */ /* 0x000fe400078e3cff */
[----:B------:R-:W-:Y:S02]  /*07e0*/  @P0 LOP3.LUT R4, R4, R23, RZ, 0x3c, !PT ;  /* 0x0000001704040212 */ /* 0x000fe400078e3cff */
[----:B------:R-:W-:Y:S02]  /*07f0*/  @P0 LOP3.LUT R2, R2, R25, RZ, 0x3c, !PT ;  /* 0x0000001902020212 */ /* 0x000fe400078e3cff */
[----:B--2---:R-:W-:Y:S02]  /*0800*/  @P6 LOP3.LUT R5, R5, R18, RZ, 0x3c, !PT ;  /* 0x0000001205056212 */ /* 0x004fe400078e3cff */
[----:B---3--:R-:W-:-:S02]  /*0810*/  @P6 LOP3.LUT R3, R3, R20, RZ, 0x3c, !PT ;  /* 0x0000001403036212 */ /* 0x008fc400078e3cff */
[----:B----4-:R-:W-:Y:S02]  /*0820*/  @P0 LOP3.LUT R5, R5, R22, RZ, 0x3c, !PT ;  /* 0x0000001605050212 */ /* 0x010fe400078e3cff */
[----:B------:R-:W-:Y:S02]  /*0830*/  @P0 LOP3.LUT R3, R3, R26, RZ, 0x3c, !PT ;  /* 0x0000001a03030212 */ /* 0x000fe400078e3cff */
[----:B------:R-:W-:-:S13]  /*0840*/  R2P PR, R24.B1, 0x7f ;  /* 0x0000007f18007804 */ /* 0x000fda0000001000 */
[----:B------:R-:W2:Y:S04]  /*0850*/  @P0 LDG.E R18, desc[UR4][R10.64+0xa0] ;  /* 0x0000a0040a120981 */ /* 0x000ea8000c1e1900 */
[----:B------:R-:W3:Y:S04]  /*0860*/  @P1 LDG.E R22, desc[UR4][R10.64+0xb4] ;  /* 0x0000b4040a161981 */ /* 0x000ee8000c1e1900 */
[----:B------:R-:W4:Y:S04]  /*0870*/  @P2 LDG.E R26, desc[UR4][R10.64+0xc8] ;  /* 0x0000c8040a1a2981 */ /* 0x000f28000c1e1900 */
[----:B------:R-:W4:Y:S04]  /*0880*/  @P3 LDG.E R28, desc[UR4][R10.64+0xdc] ;  /* 0x0000dc040a1c3981 */ /* 0x000f28000c1e1900 */
[----:B------:R-:W4:Y:S04]  /*0890*/  @P0 LDG.E R23, desc[UR4][R10.64+0xa4] ;  /* 0x0000a4040a170981 */ /* 0x000f28000c1e1900 */
[----:B------:R-:W4:Y:S04]  /*08a0*/  @P0 LDG.E R20, desc[UR4][R10.64+0xa8] ;  /* 0x0000a8040a140981 */ /* 0x000f28000c1e1900 */
[----:B------:R-:W4:Y:S04]  /*08b0*/  @P4 LDG.E R25, desc[UR4][R10.64+0xf0] ;  /* 0x0000f0040a194981 */ /* 0x000f28000c1e1900 */
        /* <DEDUP_REMOVED lines=21> */
[----:B------:R-:W-:Y:S02]  /*0a10*/  LOP3.LUT P0, RZ, R24, 0x8000, RZ, 0xc0, !PT ;  /* 0x0000800018ff7812 */ /* 0x000fe4000780c0ff */
[----:B----4-:R-:W-:Y:S01]  /*0a20*/  @P5 LOP3.LUT R15, R15, R26, RZ, 0x3c, !PT ;  /* 0x0000001a0f0f5212 */ /* 0x010fe200078e3cff */
[----:B------:R-:W4:Y:S04]  /*0a30*/  @P3 LDG.E R24, desc[UR4][R10.64+0xe4] ;  /* 0x0000e4040a183981 */ /* 0x000f28000c1e1900 */
[----:B------:R-:W2:Y:S01]  /*0a40*/  @P6 LDG.E R26, desc[UR4][R10.64+0x118] ;  /* 0x000118040a1a6981 */ /* 0x000ea2000c1e1900 */
        /* <DEDUP_REMOVED lines=8> */
[----:B---3--:R-:W-:-:S03]  /*0ad0*/  @P2 LOP3.LUT R3, R3, R22, RZ, 0x3c, !PT ;  /* 0x0000001603032212 */ /* 0x008fc600078e3cff */
[----:B------:R-:W3:Y:S01]  /*0ae0*/  @P4 LDG.E R22, desc[UR4][R10.64+0x100] ;  /* 0x000100040a164981 */ /* 0x000ee2000c1e1900 */
[----:B--2---:R-:W-:-:S03]  /*0af0*/  @P6 LOP3.LUT R15, R15, R26, RZ, 0x3c, !PT ;  /* 0x0000001a0f0f6212 */ /* 0x004fc600078e3cff */
[----:B------:R-:W2:Y:S01]  /*0b00*/  @P0 LDG.E R26, desc[UR4][R10.64+0x12c] ;  /* 0x00012c040a1a0981 */ /* 0x000ea2000c1e1900 */
[----:B----4-:R-:W-:-:S03]  /*0b10*/  @P2 LOP3.LUT R2, R2, R23, RZ, 0x3c, !PT ;  /* 0x0000001702022212 */ /* 0x010fc600078e3cff */
[----:B------:R-:W4:Y:S01]  /*0b20*/  @P4 LDG.E R23, desc[UR4][R10.64+0xfc] ;  /* 0x0000fc040a174981 */ /* 0x000f22000c1e1900 */
[----:B------:R-:W-:-:S03]  /*0b30*/  @P2 LOP3.LUT R5, R5, R20, RZ, 0x3c, !PT ;  /* 0x0000001405052212 */ /* 0x000fc600078e3cff */
[----:B------:R-:W4:Y:S01]  /*0b40*/  @P4 LDG.E R20, desc[UR4][R10.64+0xf8] ;  /* 0x0000f8040a144981 */ /* 0x000f22000c1e1900 */
[----:B------:R-:W-:Y:S02]  /*0b50*/  @P3 LOP3.LUT R2, R2, R27, RZ, 0x3c, !PT ;  /* 0x0000001b02023212 */ /* 0x000fe400078e3cff */
[----:B------:R-:W-:Y:S01]  /*0b60*/  @P3 LOP3.LUT R4, R4, R25, RZ, 0x3c, !PT ;  /* 0x0000001904043212 */ /* 0x000fe200078e3cff */
[----:B------:R-:W4:Y:S01]  /*0b70*/  @P5 LDG.E R27, desc[UR4][R10.64+0x110] ;  /* 0x000110040a1b5981 */ /* 0x000f22000c1e1900 */
[----:B------:R-:W-:-:S03]  /*0b80*/  @P3 LOP3.LUT R5, R5, R24, RZ, 0x3c, !PT ;  /* 0x0000001805053212 */ /* 0x000fc600078e3cff */
[----:B------:R-:W4:Y:S04]  /*0b90*/  @P5 LDG.E R25, desc[UR4][R10.64+0x108] ;  /* 0x000108040a195981 */ /* 0x000f28000c1e1900 */
        /* <DEDUP_REMOVED lines=19> */
[----:B------:R-:W-:-:S05]  /*0cd0*/  VIADD R19, R19, 0x10 ;  /* 0x0000001013137836 */ /* 0x000fca0000000000 */
[----:B------:R-:W-:Y:S02]  /*0ce0*/  ISETP.NE.AND P1, PT, R19, 0x20, PT ;  /* 0x000000201300780c */ /* 0x000fe40003f25270 */
[----:B------:R-:W-:Y:S02]  /*0cf0*/  @P5 LOP3.LUT R3, R3, R18, RZ, 0x3c, !PT ;  /* 0x0000001203035212 */ /* 0x000fe400078e3cff */
[----:B------:R-:W-:Y:S02]  /*0d00*/  @P6 LOP3.LUT R4, R4, R21, RZ, 0x3c, !PT ;  /* 0x0000001504046212 */ /* 0x000fe400078e3cff */
[----:B---3--:R-:W-:-:S04]  /*0d10*/  @P6 LOP3.LUT R3, R3, R22, RZ, 0x3c, !PT ;  /* 0x0000001603036212 */ /* 0x008fc800078e3cff */
[----:B--2---:R-:W-:Y:S02]  /*0d20*/  @P0 LOP3.LUT R3, R3, R26, RZ, 0x3c, !PT ;  /* 0x0000001a03030212 */ /* 0x004fe400078e3cff */
[----:B----4-:R-:W-:Y:S02]  /*0d30*/  @P6 LOP3.LUT R2, R2, R23, RZ, 0x3c, !PT ;  /* 0x0000001702026212 */ /* 0x010fe400078e3cff */
[----:B------:R-:W-:Y:S02]  /*0d40*/  @P6 LOP3.LUT R5, R5, R20, RZ, 0x3c, !PT ;  /* 0x0000001405056212 */ /* 0x000fe400078e3cff */
[----:B------:R-:W-:Y:S02]  /*0d50*/  @P0 LOP3.LUT R2, R2, R27, RZ, 0x3c, !PT ;  /* 0x0000001b02020212 */ /* 0x000fe400078e3cff */
[----:B------:R-:W-:Y:S02]  /*0d60*/  @P0 LOP3.LUT R4, R4, R25, RZ, 0x3c, !PT ;  /* 0x0000001904040212 */ /* 0x000fe400078e3cff */
[----:B------:R-:W-:Y:S01]  /*0d70*/  @P0 LOP3.LUT R5, R5, R24, RZ, 0x3c, !PT ;  /* 0x0000001805050212 */ /* 0x000fe200078e3cff */
[----:B------:R-:W-:Y:S06]  /*0d80*/  @P1 BRA `(.L_x_1552) ;  /* 0xfffffff400481947 */ /* 0x000fec000383ffff */
[----:B------:R-:W-:-:S05]  /*0d90*/  VIADD R17, R17, 0x1 ;  /* 0x0000000111117836 */ /* 0x000fca0000000000 */
[----:B------:R-:W-:-:S13]  /*0da0*/  ISETP.NE.AND P0, PT, R17, 0x5, PT ;  /* 0x000000051100780c */ /* 0x000fda0003f05270 */
[----:B------:R-:W-:Y:S05]  /*0db0*/  @P0 BRA `(.L_x_1553) ;  /* 0xfffffff400300947 */ /* 0x000fea000383ffff */
[----:B------:R0:W-:Y:S01]  /*0dc0*/  STG.E.64 desc[UR4][R6.64+0x8], R4 ;  /* 0x0000080406007986 */ /* 0x0001e2000c101b04 */
[----:B------:R-:W-:Y:S01]  /*0dd0*/  VIADD R14, R14, 0x1 ;  /* 0x000000010e0e7836 */ /* 0x000fe20000000000 */
[----:B------:R-:W-:Y:S02]  /*0de0*/  LOP3.LUT R11, R13, 0x3, RZ, 0xc0, !PT ;  /* 0x000000030d0b7812 */ /* 0x000fe400078ec0ff */
[----:B------:R0:W-:Y:S02]  /*0df0*/  STG.E.64 desc[UR4][R6.64+0x10], R2 ;  /* 0x0000100206007986 */ /* 0x0001e4000c101b04 */
[----:B------:R-:W-:Y:S02]  /*0e00*/  ISETP.GE.U32.AND P0, PT, R14, R11, PT ;  /* 0x0000000b0e00720c */ /* 0x000fe40003f06070 */
[----:B------:R0:W-:Y:S11]  /*0e10*/  STG.E desc[UR4][R6.64+0x4], R15 ;  /* 0x0000040f06007986 */ /* 0x0001f6000c101904 */
[----:B------:R-:W-:Y:S05]  /*0e20*/  @!P0 BRA `(.L_x_1554) ;  /* 0xfffffff400048947 */ /* 0x000fea000383ffff */
.L_x_1551:
[----:B------:R-:W-:Y:S05]  /*0e30*/  BSYNC.RECONVERGENT B1 ;  /* 0x0000000000017941 */ /* 0x000fea0003800200 */
.L_x_1550:
[C---:B------:R-:W-:Y:S01]  /*0e40*/  ISETP.GT.U32.AND P0, PT, R13.reuse, 0x3, PT ;  /* 0x000000030d00780c */ /* 0x040fe20003f04070 */
[----:B------:R-:W-:Y:S01]  /*0e50*/  VIADD R12, R12, 0x1 ;  /* 0x000000010c0c7836 */ /* 0x000fe20000000000 */
[--C-:B------:R-:W-:Y:S02]  /*0e60*/  SHF.R.U64 R13, R13, 0x2, R0.reuse ;  /* 0x000000020d0d7819 */ /* 0x100fe40000001200 */
[----:B------:R-:W-:Y:S02]  /*0e70*/  ISETP.GT.U32.AND.EX P0, PT, R0, RZ, PT, P0 ;  /* 0x000000ff0000720c */ /* 0x000fe40003f04100 */
[----:B------:R-:W-:-:S11]  /*0e80*/  SHF.R.U32.HI R0, RZ, 0x2, R0 ;  /* 0x00000002ff007819 */ /* 0x000fd60000011600 */
[----:B------:R-:W-:Y:S05]  /*0e90*/  @P0 BRA `(.L_x_1555) ;  /* 0xfffffff000c80947 */ /* 0x000fea000383ffff */
.L_x_1549:
[----:B------:R-:W-:Y:S05]  /*0ea0*/  BSYNC.RECONVERGENT B0 ;  /* 0x0000000000007941 */ /* 0x000fea0003800200 */
.L_x_1548:
[----:B------:R-:W-:Y:S04]  /*0eb0*/  STG.E.64 desc[UR4][R6.64+0x18], RZ ;  /* 0x000018ff06007986 */ /* 0x000fe8000c101b04 */
[----:B------:R-:W-:Y:S04]  /*0ec0*/  STG.E desc[UR4][R6.64+0x20], RZ ;  /* 0x000020ff06007986 */ /* 0x000fe8000c101904 */
[----:B------:R-:W-:Y:S01]  /*0ed0*/  STG.E.64 desc[UR4][R6.64+0x28], RZ ;  /* 0x000028ff06007986 */ /* 0x000fe2000c101b04 */
[----:B------:R-:W-:Y:S05]  /*0ee0*/  EXIT ;  /* 0x000000000000794d */ /* 0x000fea0003800000 */
.L_x_1556:
        /* <DEDUP_REMOVED lines=9> */
.L_x_1596:


//--------------------- .nv.global.init           --------------------------
	.section	.nv.global.init,"aw",@progbits
	.align	4
.nv.global.init:
	.type		mrg32k3aM1SubSeq,@object
	.size		mrg32k3aM1SubSeq,(mrg32k3aM2SubSeq - mrg32k3aM1SubSeq)
mrg32k3aM1SubSeq:
        /*0000*/ 	.byte	0x0b, 0xcc, 0xee, 0x04, 0x73, 0x29, 0x8b, 0x6f, 0xf6, 0x53, 0x03, 0xf6, 0x23, 0xf6, 0xea, 0xda
        /* <DEDUP_REMOVED lines=125> */
	.type		mrg32k3aM2SubSeq,@object
	.size		mrg32k3aM2SubSeq,(mrg32k3aM1 - mrg32k3aM2SubSeq)
mrg32k3aM2SubSeq:
        /* <DEDUP_REMOVED lines=126> */
	.type		mrg32k3aM1,@object
	.size		mrg32k3aM1,(mrg32k3aM1Seq - mrg32k3aM1)
mrg32k3aM1:
        /* <DEDUP_REMOVED lines=144> */
	.type		mrg32k3aM1Seq,@object
	.size		mrg32k3aM1Seq,(mrg32k3aM2 - mrg32k3aM1Seq)
mrg32k3aM1Seq:
        /* <DEDUP_REMOVED lines=144> */
	.type		mrg32k3aM2,@object
	.size		mrg32k3aM2,(mrg32k3aM2Seq - mrg32k3aM2)
mrg32k3aM2:
        /* <DEDUP_REMOVED lines=144> */
	.type		mrg32k3aM2Seq,@object
	.size		mrg32k3aM2Seq,(precalc_xorwow_matrix - mrg32k3aM2Seq)
mrg32k3aM2Seq:
        /* <DEDUP_REMOVED lines=144> */
	.type		precalc_xorwow_matrix,@object
	.size		precalc_xorwow_matrix,(precalc_xorwow_offset_matrix - precalc_xorwow_matrix)
precalc_xorwow_matrix:
        /* <DEDUP_REMOVED lines=6400> */
	.type		precalc_xorwow_offset_matrix,@object
	.size		precalc_xorwow_offset_matrix,(.L_1 - precalc_xorwow_offset_matrix)
precalc_xorwow_offset_matrix:
        /* <DEDUP_REMOVED lines=6400> */
.L_1:


//--------------------- .nv.shared._ZN3cub18CUB_300001_SM_10006detail10radix_sort29DeviceRadixSortOnesweepKernelINS1_5radix10policy_hubIiiyE10Policy1000ELNS0_9SortOrderE0EiiyiiNS1_21identity_decomposer_tEEEvPT5_SB_PT3_PKSC_PT1_PKSG_PT2_PKSK_T4_iiT6_ --------------------------
	.section	.nv.shared._ZN3cub18CUB_300001_SM_10006detail10radix_sort29DeviceRadixSortOnesweepKernelINS1_5radix10policy_hubIiiyE10Policy1000ELNS0_9SortOrderE0EiiyiiNS1_21identity_decomposer_tEEEvPT5_SB_PT3_PKSC_PT1_PKSG_PT2_PKSK_T4_iiT6_,"aw",@nobits
	.sectionflags	@""
	.align	128
.nv.shared._ZN3cub18CUB_300001_SM_10006detail10radix_sort29DeviceRadixSortOnesweepKernelINS1_5radix10policy_hubIiiyE10Policy1000ELNS0_9SortOrderE0EiiyiiNS1_21identity_decomposer_tEEEvPT5_SB_PT3_PKSC_PT1_PKSG_PT2_PKSK_T4_iiT6_:
	.zero		29184


//--------------------- .nv.shared.reserved.0     --------------------------
	.section	.nv.shared.reserved.0,"aw",@nobits
	.weak		__nv_reservedSMEM_offset_0_alias
	.size		__nv_reservedSMEM_offset_0_alias, 0, 64
	.other		__nv_reservedSMEM_offset_0_alias,@"STO_CUDA_RESERVED_SHARED STV_DEFAULT"
__nv_reservedSMEM_offset_0_alias:
	.zero		0
	.zero		64


//--------------------- .nv.global                --------------------------
	.section	.nv.global,"aw",@nobits
.nv.global:
	.type		_ZN34_INTERNAL_4930d1e3_4_k_cu_eff789a36thrust24THRUST_300001_SM_1000_NS12placeholders2_8E,@object
	.size		_ZN34_INTERNAL_4930d1e3_4_k_cu_eff789a36thrust24THRUST_300001_SM_1000_NS12placeholders2_8E,(_ZN34_INTERNAL_4930d1e3_4_k_cu_eff789a34cuda3std3__436_GLOBAL__N__4930d1e3_4_k_cu_eff789a36ignoreE - _ZN34_INTERNAL_4930d1e3_4_k_cu_eff789a36thrust24THRUST_300001_SM_1000_NS12placeholders2_8E)
_ZN34_INTERNAL_4930d1e3_4_k_cu_eff789a36thrust24THRUST_300001_SM_1000_NS12placeholders2_8E:
	.zero		1
	.type		_ZN34_INTERNAL_4930d1e3_4_k_cu_eff789a34cuda3std3__436_GLOBAL__N__4930d1e3_4_k_cu_eff789a36ignoreE,@object
	.size		_ZN34_INTERNAL_4930d1e3_4_k_cu_eff789a34cuda3std3__436_GLOBAL__N__4930d1e3_4_k_cu_eff789a36ignoreE,(_ZN34_INTERNAL_4930d1e3_4_k_cu_eff789a34cuda3std6ranges3__45__cpo4dataE - _ZN34_INTERNAL_4930d1e3_4_k_cu_eff789a34cuda3std3__436_GLOBAL__N__4930d1e3_4_k_cu_eff789a36ignoreE)
_ZN34_INTERNAL_4930d1e3_4_k_cu_eff789a34cuda3std3__436_GLOBAL__N__4930d1e3_4_k_cu_eff789a36ignoreE:
	.zero		1
	.type		_ZN34_INTERNAL_4930d1e3_4_k_cu_eff789a34cuda3std6ranges3__45__cpo4dataE,@object
	.size		_ZN34_INTERNAL_4930d1e3_4_k_cu_eff789a34cuda3std6ranges3__45__cpo4dataE,(_ZN34_INTERNAL_4930d1e3_4_k_cu_eff789a36thrust24THRUST_300001_SM_1000_NS6system3cpp3parE - _ZN34_INTERNAL_4930d1e3_4_k_cu_eff789a34cuda3std6ranges3__45__cpo4dataE)
_ZN34_INTERNAL_4930d1e3_4_k_cu_eff789a34cuda3std6ranges3__45__cpo4dataE:
	.zero		1
	.type		_ZN34_INTERNAL_4930d1e3_4_k_cu_eff789a36thrust24THRUST_300001_SM_1000_NS6system3cpp3parE,@object
	.size		_ZN34_INTERNAL_4930d1e3_4_k_cu_eff789a36thrust24THRUST_300001_SM_1000_NS6system3cpp3parE,(_ZN34_INTERNAL_4930d1e3_4_k_cu_eff789a34cuda3std3__45__cpo5beginE - _ZN34_INTERNAL_4930d1e3_4_k_cu_eff789a36thrust24THRUST_300001_SM_1000_NS6system3cpp3parE)
_ZN34_INTERNAL_4930d1e3_4_k_cu_eff789a36thrust24THRUST_300001_SM_1000_NS6system3cpp3parE:
	.zero		1
	.type		_ZN34_INTERNAL_4930d1e3_4_k_cu_eff789a34cuda3std3__45__cpo5beginE,@object
	.size		_ZN34_INTERNAL_4930d1e3_4_k_cu_eff789a34cuda3std3__45__cpo5beginE,(_ZN34_INTERNAL_4930d1e3_4_k_cu_eff789a34cuda3std6ranges3__45__cpo5beginE - _ZN34_INTERNAL_4930d1e3_4_k_cu_eff789a34cuda3std3__45__cpo5beginE)
_ZN34_INTERNAL_4930d1e3_4_k_cu_eff789a34cuda3std3__45__cpo5beginE:
	.zero		1
	.type		_ZN34_INTERNAL_4930d1e3_4_k_cu_eff789a34cuda3std6ranges3__45__cpo5beginE,@object
	.size		_ZN34_INTERNAL_4930d1e3_4_k_cu_eff789a34cuda3std6ranges3__45__cpo5beginE,(_ZN34_INTERNAL_4930d1e3_4_k_cu_eff789a36thrust24THRUST_300001_SM_1000_NS6deviceE - _ZN34_INTERNAL_4930d1e3_4_k_cu_eff789a34cuda3std6ranges3__45__cpo5beginE)
_ZN34_INTERNAL_4930d1e3_4_k_cu_eff789a34cuda3std6ranges3__45__cpo5beginE:
	.zero		1
	.type		_ZN34_INTERNAL_4930d1e3_4_k_cu_eff789a36thrust24THRUST_300001_SM_1000_NS6deviceE,@object
	.size		_ZN34_INTERNAL_4930d1e3_4_k_cu_eff789a36thrust24THRUST_300001_SM_1000_NS6deviceE,(_ZN34_INTERNAL_4930d1e3_4_k_cu_eff789a34cuda3std3__47nulloptE - _ZN34_INTERNAL_4930d1e3_4_k_cu_eff789a36thrust24THRUST_300001_SM_1000_NS6deviceE)
_ZN34_INTERNAL_4930d1e3_4_k_cu_eff789a36thrust24THRUST_300001_SM_1000_NS6deviceE:
	.zero		1
	.type		_ZN34_INTERNAL_4930d1e3_4_k_cu_eff789a34cuda3std3__47nulloptE,@object
	.size		_ZN34_INTERNAL_4930d1e3_4_k_cu_eff789a34cuda3std3__47nulloptE,(_ZN34_INTERNAL_4930d1e3_4_k_cu_eff789a34cuda3std6ranges3__45__cpo8distanceE - _ZN34_INTERNAL_4930d1e3_4_k_cu_eff789a34cuda3std3__47nulloptE)
_ZN34_INTERNAL_4930d1e3_4_k_cu_eff789a34cuda3std3__47nulloptE:
	.zero		1
	.type		_ZN34_INTERNAL_4930d1e3_4_k_cu_eff789a34cuda3std6ranges3__45__cpo8distanceE,@object
	.size		_ZN34_INTERNAL_4930d1e3_4_k_cu_eff789a34cuda3std6ranges3__45__cpo8distanceE,(_ZN34_INTERNAL_4930d1e3_4_k_cu_eff789a36thrust24THRUST_300001_SM_1000_NS12placeholders2_4E - _ZN34_INTERNAL_4930d1e3_4_k_cu_eff789a34cuda3std6ranges3__45__cpo8distanceE)
_ZN34_INTERNAL_4930d1e3_4_k_cu_eff789a34cuda3std6ranges3__45__cpo8distanceE:
	.zero		1
	.type		_ZN34_INTERNAL_4930d1e3_4_k_cu_eff789a36thrust24THRUST_300001_SM_1000_NS12placeholders2_4E,@object
	.size		_ZN34_INTERNAL_4930d1e3_4_k_cu_eff789a36thrust24THRUST_300001_SM_1000_NS12placeholders2_4E,(_ZN34_INTERNAL_4930d1e3_4_k_cu_eff789a34cuda3std3__45__cpo6rbeginE - _ZN34_INTERNAL_4930d1e3_4_k_cu_eff789a36thrust24THRUST_300001_SM_1000_NS12placeholders2_4E)
_ZN34_INTERNAL_4930d1e3_4_k_cu_eff789a36thrust24THRUST_300001_SM_1000_NS12placeholders2_4E:
	.zero		1
	.type		_ZN34_INTERNAL_4930d1e3_4_k_cu_eff789a34cuda3std3__45__cpo6rbeginE,@object
	.size		_ZN34_INTERNAL_4930d1e3_4_k_cu_eff789a34cuda3std3__45__cpo6rbeginE,(_ZN34_INTERNAL_4930d1e3_4_k_cu_eff789a34cuda3std6ranges3__45__cpo7advanceE - _ZN34_INTERNAL_4930d1e3_4_k_cu_eff789a34cuda3std3__45__cpo6rbeginE)
_ZN34_INTERNAL_4930d1e3_4_k_cu_eff789a34cuda3std3__45__cpo6rbeginE:
	.zero		1
	.type		_ZN34_INTERNAL_4930d1e3_4_k_cu_eff789a34cuda3std6ranges3__45__cpo7advanceE,@object
	.size		_ZN34_INTERNAL_4930d1e3_4_k_cu_eff789a34cuda3std6ranges3__45__cpo7advanceE,(_ZN34_INTERNAL_4930d1e3_4_k_cu_eff789a36thrust24THRUST_300001_SM_1000_NS12placeholders3_10E - _ZN34_INTERNAL_4930d1e3_4_k_cu_eff789a34cuda3std6ranges3__45__cpo7advanceE)
_ZN34_INTERNAL_4930d1e3_4_k_cu_eff789a34cuda3std6ranges3__45__cpo7advanceE:
	.zero		1
	.type		_ZN34_INTERNAL_4930d1e3_4_k_cu_eff789a36thrust24THRUST_300001_SM_1000_NS12placeholders3_10E,@object
	.size		_ZN34_INTERNAL_4930d1e3_4_k_cu_eff789a36thrust24THRUST_300001_SM_1000_NS12placeholders3_10E,(_ZN34_INTERNAL_4930d1e3_4_k_cu_eff789a34cuda3std3__48in_placeE - _ZN34_INTERNAL_4930d1e3_4_k_cu_eff789a36thrust24THRUST_300001_SM_1000_NS12placeholders3_10E)
_ZN34_INTERNAL_4930d1e3_4_k_cu_eff789a36thrust24THRUST_300001_SM_1000_NS12placeholders3_10E:
	.zero		1
	.type		_ZN34_INTERNAL_4930d1e3_4_k_cu_eff789a34cuda3std3__48in_placeE,@object
	.size		_ZN34_INTERNAL_4930d1e3_4_k_cu_eff789a34cuda3std3__48in_placeE,(_ZN34_INTERNAL_4930d1e3_4_k_cu_eff789a34cuda3std6ranges3__45__cpo4sizeE - _ZN34_INTERNAL_4930d1e3_4_k_cu_eff789a34cuda3std3__48in_placeE)
_ZN34_INTERNAL_4930d1e3_4_k_cu_eff789a34cuda3std3__48in_placeE:
	.zero		1
	.type		_ZN34_INTERNAL_4930d1e3_4_k_cu_eff789a34cuda3std6ranges3__45__cpo4sizeE,@object
	.size		_ZN34_INTERNAL_4930d1e3_4_k_cu_eff789a34cuda3std6ranges3__45__cpo4sizeE,(_ZN34_INTERNAL_4930d1e3_4_k_cu_eff789a36thrust24THRUST_300001_SM_1000_NS12placeholders2_2E - _ZN34_INTERNAL_4930d1e3_4_k_cu_eff789a34cuda3std6ranges3__45__cpo4sizeE)
_ZN34_INTERNAL_4930d1e3_4_k_cu_eff789a34cuda3std6ranges3__45__cpo4sizeE:
	.zero		1
	.type		_ZN34_INTERNAL_4930d1e3_4_k_cu_eff789a36thrust24THRUST_300001_SM_1000_NS12placeholders2_2E,@object
	.size		_ZN34_INTERNAL_4930d1e3_4_k_cu_eff789a36thrust24THRUST_300001_SM_1000_NS12placeholders2_2E,(_ZN34_INTERNAL_4930d1e3_4_k_cu_eff789a34cuda3std3__45__cpo6cbeginE - _ZN34_INTERNAL_4930d1e3_4_k_cu_eff789a36thrust24THRUST_300001_SM_1000_NS12placeholders2_2E)
_ZN34_INTERNAL_4930d1e3_4_k_cu_eff789a36thrust24THRUST_300001_SM_1000_NS12placeholders2_2E:
	.zero		1
	.type		_ZN34_INTERNAL_4930d1e3_4_k_cu_eff789a34cuda3std3__45__cpo6cbeginE,@object
	.size		_ZN34_INTERNAL_4930d1e3_4_k_cu_eff789a34cuda3std3__45__cpo6cbeginE,(_ZN34_INTERNAL_4930d1e3_4_k_cu_eff789a34cuda3std6ranges3__45__cpo6cbeginE - _ZN34_INTERNAL_4930d1e3_4_k_cu_eff789a34cuda3std3__45__cpo6cbeginE)
_ZN34_INTERNAL_4930d1e3_4_k_cu_eff789a34cuda3std3__45__cpo6cbeginE:
	.zero		1
	.type		_ZN34_INTERNAL_4930d1e3_4_k_cu_eff789a34cuda3std6ranges3__45__cpo6cbeginE,@object
	.size		_ZN34_INTERNAL_4930d1e3_4_k_cu_eff789a34cuda3std6ranges3__45__cpo6cbeginE,(_ZN34_INTERNAL_4930d1e3_4_k_cu_eff789a36thrust24THRUST_300001_SM_1000_NS12placeholders2_6E - _ZN34_INTERNAL_4930d1e3_4_k_cu_eff789a34cuda3std6ranges3__45__cpo6cbeginE)
_ZN34_INTERNAL_4930d1e3_4_k_cu_eff789a34cuda3std6ranges3__45__cpo6cbeginE:
	.zero		1
	.type		_ZN34_INTERNAL_4930d1e3_4_k_cu_eff789a36thrust24THRUST_300001_SM_1000_NS12placeholders2_6E,@object
	.size		_ZN34_INTERNAL_4930d1e3_4_k_cu_eff789a36thrust24THRUST_300001_SM_1000_NS12placeholders2_6E,(_ZN34_INTERNAL_4930d1e3_4_k_cu_eff789a34cuda3std3__45__cpo7crbeginE - _ZN34_INTERNAL_4930d1e3_4_k_cu_eff789a36thrust24THRUST_300001_SM_1000_NS12placeholders2_6E)
_ZN34_INTERNAL_4930d1e3_4_k_cu_eff789a36thrust24THRUST_300001_SM_1000_NS12placeholders2_6E:
	.zero		1
	.type		_ZN34_INTERNAL_4930d1e3_4_k_cu_eff789a34cuda3std3__45__cpo7crbeginE,@object
	.size		_ZN34_INTERNAL_4930d1e3_4_k_cu_eff789a34cuda3std3__45__cpo7crbeginE,(_ZN34_INTERNAL_4930d1e3_4_k_cu_eff789a34cuda3std6ranges3__45__cpo4nextE - _ZN34_INTERNAL_4930d1e3_4_k_cu_eff789a34cuda3std3__45__cpo7crbeginE)
_ZN34_INTERNAL_4930d1e3_4_k_cu_eff789a34cuda3std3__45__cpo7crbeginE:
	.zero		1
	.type		_ZN34_INTERNAL_4930d1e3_4_k_cu_eff789a34cuda3std6ranges3__45__cpo4nextE,@object
	.size		_ZN34_INTERNAL_4930d1e3_4_k_cu_eff789a34cuda3std6ranges3__45__cpo4nextE,(_ZN34_INTERNAL_4930d1e3_4_k_cu_eff789a34cuda3std6ranges3__45__cpo4swapE - _ZN34_INTERNAL_4930d1e3_4_k_cu_eff789a34cuda3std6ranges3__45__cpo4nextE)
_ZN34_INTERNAL_4930d1e3_4_k_cu_eff789a34cuda3std6ranges3__45__cpo4nextE:
	.zero		1
	.type		_ZN34_INTERNAL_4930d1e3_4_k_cu_eff789a34cuda3std6ranges3__45__cpo4swapE,@object
	.size		_ZN34_INTERNAL_4930d1e3_4_k_cu_eff789a34cuda3std6ranges3__45__cpo4swapE,(_ZN34_INTERNAL_4930d1e3_4_k_cu_eff789a36thrust24THRUST_300001_SM_1000_NS8cuda_cub10par_nosyncE - _ZN34_INTERNAL_4930d1e3_4_k_cu_eff789a34cuda3std6ranges3__45__cpo4swapE)
_ZN34_INTERNAL_4930d1e3_4_k_cu_eff789a34cuda3std6ranges3__45__cpo4swapE:
	.zero		1
	.type		_ZN34_INTERNAL_4930d1e3_4_k_cu_eff789a36thrust24THRUST_300001_SM_1000_NS8cuda_cub10par_nosyncE,@object
	.size		_ZN34_INTERNAL_4930d1e3_4_k_cu_eff789a36thrust24THRUST_300001_SM_1000_NS8cuda_cub10par_nosyncE,(_ZN34_INTERNAL_4930d1e3_4_k_cu_eff789a36thrust24THRUST_300001_SM_1000_NS3seqE - _ZN34_INTERNAL_4930d1e3_4_k_cu_eff789a36thrust24THRUST_300001_SM_1000_NS8cuda_cub10par_nosyncE)
_ZN34_INTERNAL_4930d1e3_4_k_cu_eff789a36thrust24THRUST_300001_SM_1000_NS8cuda_cub10par_nosyncE:
	.zero		1
	.type		_ZN34_INTERNAL_4930d1e3_4_k_cu_eff789a36thrust24THRUST_300001_SM_1000_NS3seqE,@object
	.size		_ZN34_INTERNAL_4930d1e3_4_k_cu_eff789a36thrust24THRUST_300001_SM_1000_NS3seqE,(_ZN34_INTERNAL_4930d1e3_4_k_cu_eff789a34cuda3std3__420unreachable_sentinelE - _ZN34_INTERNAL_4930d1e3_4_k_cu_eff789a36thrust24THRUST_300001_SM_1000_NS3seqE)
_ZN34_INTERNAL_4930d1e3_4_k_cu_eff789a36thrust24THRUST_300001_SM_1000_NS3seqE:
	.zero		1
	.type		_ZN34_INTERNAL_4930d1e3_4_k_cu_eff789a34cuda3std3__420unreachable_sentinelE,@object
	.size		_ZN34_INTERNAL_4930d1e3_4_k_cu_eff789a34cuda3std3__420unreachable_sentinelE,(_ZN34_INTERNAL_4930d1e3_4_k_cu_eff789a34cuda3std6ranges3__45__cpo5ssizeE - _ZN34_INTERNAL_4930d1e3_4_k_cu_eff789a34cuda3std3__420unreachable_sentinelE)
_ZN34_INTERNAL_4930d1e3_4_k_cu_eff789a34cuda3std3__420unreachable_sentinelE:
	.zero		1
	.type		_ZN34_INTERNAL_4930d1e3_4_k_cu_eff789a34cuda3std6ranges3__45__cpo5ssizeE,@object
	.size		_ZN34_INTERNAL_4930d1e3_4_k_cu_eff789a34cuda3std6ranges3__45__cpo5ssizeE,(_ZN34_INTERNAL_4930d1e3_4_k_cu_eff789a36thrust24THRUST_300001_SM_1000_NS12placeholders2_3E - _ZN34_INTERNAL_4930d1e3_4_k_cu_eff789a34cuda3std6ranges3__45__cpo5ssizeE)
_ZN34_INTERNAL_4930d1e3_4_k_cu_eff789a34cuda3std6ranges3__45__cpo5ssizeE:
	.zero		1
	.type		_ZN34_INTERNAL_4930d1e3_4_k_cu_eff789a36thrust24THRUST_300001_SM_1000_NS12placeholders2_3E,@object
	.size		_ZN34_INTERNAL_4930d1e3_4_k_cu_eff789a36thrust24THRUST_300001_SM_1000_NS12placeholders2_3E,(_ZN34_INTERNAL_4930d1e3_4_k_cu_eff789a34cuda3std3__45__cpo4cendE - _ZN34_INTERNAL_4930d1e3_4_k_cu_eff789a36thrust24THRUST_300001_SM_1000_NS12placeholders2_3E)
_ZN34_INTERNAL_4930d1e3_4_k_cu_eff789a36thrust24THRUST_300001_SM_1000_NS12placeholders2_3E:
	.zero		1
	.type		_ZN34_INTERNAL_4930d1e3_4_k_cu_eff789a34cuda3std3__45__cpo4cendE,@object
	.size		_ZN34_INTERNAL_4930d1e3_4_k_cu_eff789a34cuda3std3__45__cpo4cendE,(_ZN34_INTERNAL_4930d1e3_4_k_cu_eff789a34cuda3std6ranges3__45__cpo4cendE - _ZN34_INTERNAL_4930d1e3_4_k_cu_eff789a34cuda3std3__45__cpo4cendE)
_ZN34_INTERNAL_4930d1e3_4_k_cu_eff789a34cuda3std3__45__cpo4cendE:
	.zero		1
	.type		_ZN34_INTERNAL_4930d1e3_4_k_cu_eff789a34cuda3std6ranges3__45__cpo4cendE,@object
	.size		_ZN34_INTERNAL_4930d1e3_4_k_cu_eff789a34cuda3std6ranges3__45__cpo4cendE,(_ZN34_INTERNAL_4930d1e3_4_k_cu_eff789a36thrust24THRUST_300001_SM_1000_NS12placeholders2_7E - _ZN34_INTERNAL_4930d1e3_4_k_cu_eff789a34cuda3std6ranges3__45__cpo4cendE)
_ZN34_INTERNAL_4930d1e3_4_k_cu_eff789a34cuda3std6ranges3__45__cpo4cendE:
	.zero		1
	.type		_ZN34_INTERNAL_4930d1e3_4_k_cu_eff789a36thrust24THRUST_300001_SM_1000_NS12placeholders2_7E,@object
	.size		_ZN34_INTERNAL_4930d1e3_4_k_cu_eff789a36thrust24THRUST_300001_SM_1000_NS12placeholders2_7E,(_ZN34_INTERNAL_4930d1e3_4_k_cu_eff789a34cuda3std3__45__cpo5crendE - _ZN34_INTERNAL_4930d1e3_4_k_cu_eff789a36thrust24THRUST_300001_SM_1000_NS12placeholders2_7E)
_ZN34_INTERNAL_4930d1e3_4_k_cu_eff789a36thrust24THRUST_300001_SM_1000_NS12placeholders2_7E:
	.zero		1
	.type		_ZN34_INTERNAL_4930d1e3_4_k_cu_eff789a34cuda3std3__45__cpo5crendE,@object
	.size		_ZN34_INTERNAL_4930d1e3_4_k_cu_eff789a34cuda3std3__45__cpo5crendE,(_ZN34_INTERNAL_4930d1e3_4_k_cu_eff789a34cuda3std6ranges3__45__cpo4prevE - _ZN34_INTERNAL_4930d1e3_4_k_cu_eff789a34cuda3std3__45__cpo5crendE)
_ZN34_INTERNAL_4930d1e3_4_k_cu_eff789a34cuda3std3__45__cpo5crendE:
	.zero		1
	.type		_ZN34_INTERNAL_4930d1e3_4_k_cu_eff789a34cuda3std6ranges3__45__cpo4prevE,@object
	.size		_ZN34_INTERNAL_4930d1e3_4_k_cu_eff789a34cuda3std6ranges3__45__cpo4prevE,(_ZN34_INTERNAL_4930d1e3_4_k_cu_eff789a34cuda3std6ranges3__45__cpo9iter_moveE - _ZN34_INTERNAL_4930d1e3_4_k_cu_eff789a34cuda3std6ranges3__45__cpo4prevE)
_ZN34_INTERNAL_4930d1e3_4_k_cu_eff789a34cuda3std6ranges3__45__cpo4prevE:
	.zero		1
	.type		_ZN34_INTERNAL_4930d1e3_4_k_cu_eff789a34cuda3std6ranges3__45__cpo9iter_moveE,@object
	.size		_ZN34_INTERNAL_4930d1e3_4_k_cu_eff789a34cuda3std6ranges3__45__cpo9iter_moveE,(_ZN34_INTERNAL_4930d1e3_4_k_cu_eff789a36thrust24THRUST_300001_SM_1000_NS6system6detail10sequential3seqE - _ZN34_INTERNAL_4930d1e3_4_k_cu_eff789a34cuda3std6ranges3__45__cpo9iter_moveE)
_ZN34_INTERNAL_4930d1e3_4_k_cu_eff789a34cuda3std6ranges3__45__cpo9iter_moveE:
	.zero		1
	.type		_ZN34_INTERNAL_4930d1e3_4_k_cu_eff789a36thrust24THRUST_300001_SM_1000_NS6system6detail10sequential3seqE,@object
	.size		_ZN34_INTERNAL_4930d1e3_4_k_cu_eff789a36thrust24THRUST_300001_SM_1000_NS6system6detail10sequential3seqE,(_ZN34_INTERNAL_4930d1e3_4_k_cu_eff789a36thrust24THRUST_300001_SM_1000_NS12placeholders2_9E - _ZN34_INTERNAL_4930d1e3_4_k_cu_eff789a36thrust24THRUST_300001_SM_1000_NS6system6detail10sequential3seqE)
_ZN34_INTERNAL_4930d1e3_4_k_cu_eff789a36thrust24THRUST_300001_SM_1000_NS6system6detail10sequential3seqE:
	.zero		1
	.type		_ZN34_INTERNAL_4930d1e3_4_k_cu_eff789a36thrust24THRUST_300001_SM_1000_NS12placeholders2_9E,@object
	.size		_ZN34_INTERNAL_4930d1e3_4_k_cu_eff789a36thrust24THRUST_300001_SM_1000_NS12placeholders2_9E,(_ZN34_INTERNAL_4930d1e3_4_k_cu_eff789a34cuda3std3__419piecewise_constructE - _ZN34_INTERNAL_4930d1e3_4_k_cu_eff789a36thrust24THRUST_300001_SM_1000_NS12placeholders2_9E)
_ZN34_INTERNAL_4930d1e3_4_k_cu_eff789a36thrust24THRUST_300001_SM_1000_NS12placeholders2_9E:
	.zero		1
	.type		_ZN34_INTERNAL_4930d1e3_4_k_cu_eff789a34cuda3std3__419piecewise_constructE,@object
	.size		_ZN34_INTERNAL_4930d1e3_4_k_cu_eff789a34cuda3std3__419piecewise_constructE,(_ZN34_INTERNAL_4930d1e3_4_k_cu_eff789a34cuda3std6ranges3__45__cpo5cdataE - _ZN34_INTERNAL_4930d1e3_4_k_cu_eff789a34cuda3std3__419piecewise_constructE)
_ZN34_INTERNAL_4930d1e3_4_k_cu_eff789a34cuda3std3__419piecewise_constructE:
	.zero		1
	.type		_ZN34_INTERNAL_4930d1e3_4_k_cu_eff789a34cuda3std6ranges3__45__cpo5cdataE,@object
	.size		_ZN34_INTERNAL_4930d1e3_4_k_cu_eff789a34cuda3std6ranges3__45__cpo5cdataE,(_ZN34_INTERNAL_4930d1e3_4_k_cu_eff789a36thrust24THRUST_300001_SM_1000_NS12placeholders2_1E - _ZN34_INTERNAL_4930d1e3_4_k_cu_eff789a34cuda3std6ranges3__45__cpo5cdataE)
_ZN34_INTERNAL_4930d1e3_4_k_cu_eff789a34cuda3std6ranges3__45__cpo5cdataE:
	.zero		1
	.type		_ZN34_INTERNAL_4930d1e3_4_k_cu_eff789a36thrust24THRUST_300001_SM_1000_NS12placeholders2_1E,@object
	.size		_ZN34_INTERNAL_4930d1e3_4_k_cu_eff789a36thrust24THRUST_300001_SM_1000_NS12placeholders2_1E,(_ZN34_INTERNAL_4930d1e3_4_k_cu_eff789a34cuda3std3__45__cpo3endE - _ZN34_INTERNAL_4930d1e3_4_k_cu_eff789a36thrust24THRUST_300001_SM_1000_NS12placeholders2_1E)
_ZN34_INTERNAL_4930d1e3_4_k_cu_eff789a36thrust24THRUST_300001_SM_1000_NS12placeholders2_1E:
	.zero		1
	.type		_ZN34_INTERNAL_4930d1e3_4_k_cu_eff789a34cuda3std3__45__cpo3endE,@object
	.size		_ZN34_INTERNAL_4930d1e3_4_k_cu_eff789a34cuda3std3__45__cpo3endE,(_ZN34_INTERNAL_4930d1e3_4_k_cu_eff789a34cuda3std6ranges3__45__cpo3endE - _ZN34_INTERNAL_4930d1e3_4_k_cu_eff789a34cuda3std3__45__cpo3endE)
_ZN34_INTERNAL_4930d1e3_4_k_cu_eff789a34cuda3std3__45__cpo3endE:
	.zero		1
	.type		_ZN34_INTERNAL_4930d1e3_4_k_cu_eff789a34cuda3std6ranges3__45__cpo3endE,@object
	.size		_ZN34_INTERNAL_4930d1e3_4_k_cu_eff789a34cuda3std6ranges3__45__cpo3endE,(_ZN34_INTERNAL_4930d1e3_4_k_cu_eff789a36thrust24THRUST_300001_SM_1000_NS12placeholders2_5E - _ZN34_INTERNAL_4930d1e3_4_k_cu_eff789a34cuda3std6ranges3__45__cpo3endE)
_ZN34_INTERNAL_4930d1e3_4_k_cu_eff789a34cuda3std6ranges3__45__cpo3endE:
	.zero		1
	.type		_ZN34_INTERNAL_4930d1e3_4_k_cu_eff789a36thrust24THRUST_300001_SM_1000_NS12placeholders2_5E,@object
	.size		_ZN34_INTERNAL_4930d1e3_4_k_cu_eff789a36thrust24THRUST_300001_SM_1000_NS12placeholders2_5E,(_ZN34_INTERNAL_4930d1e3_4_k_cu_eff789a34cuda3std3__45__cpo4rendE - _ZN34_INTERNAL_4930d1e3_4_k_cu_eff789a36thrust24THRUST_300001_SM_1000_NS12placeholders2_5E)
_ZN34_INTERNAL_4930d1e3_4_k_cu_eff789a36thrust24THRUST_300001_SM_1000_NS12placeholders2_5E:
	.zero		1
	.type		_ZN34_INTERNAL_4930d1e3_4_k_cu_eff789a34cuda3std3__45__cpo4rendE,@object
	.size		_ZN34_INTERNAL_4930d1e3_4_k_cu_eff789a34cuda3std3__45__cpo4rendE,(_ZN34_INTERNAL_4930d1e3_4_k_cu_eff789a34cuda3std6ranges3__45__cpo9iter_swapE - _ZN34_INTERNAL_4930d1e3_4_k_cu_eff789a34cuda3std3__45__cpo4rendE)
_ZN34_INTERNAL_4930d1e3_4_k_cu_eff789a34cuda3std3__45__cpo4rendE:
	.zero		1
	.type		_ZN34_INTERNAL_4930d1e3_4_k_cu_eff789a34cuda3std6ranges3__45__cpo9iter_swapE,@object
	.size		_ZN34_INTERNAL_4930d1e3_4_k_cu_eff789a34cuda3std6ranges3__45__cpo9iter_swapE,(_ZN34_INTERNAL_4930d1e3_4_k_cu_eff789a34cuda3std3__48unexpectE - _ZN34_INTERNAL_4930d1e3_4_k_cu_eff789a34cuda3std6ranges3__45__cpo9iter_swapE)
_ZN34_INTERNAL_4930d1e3_4_k_cu_eff789a34cuda3std6ranges3__45__cpo9iter_swapE:
	.zero		1
	.type		_ZN34_INTERNAL_4930d1e3_4_k_cu_eff789a34cuda3std3__48unexpectE,@object
	.size		_ZN34_INTERNAL_4930d1e3_4_k_cu_eff789a34cuda3std3__48unexpectE,(_ZN34_INTERNAL_4930d1e3_4_k_cu_eff789a36thrust24THRUST_300001_SM_1000_NS8cuda_cub3parE - _ZN34_INTERNAL_4930d1e3_4_k_cu_eff789a34cuda3std3__48unexpectE)
_ZN34_INTERNAL_4930d1e3_4_k_cu_eff789a34cuda3std3__48unexpectE:
	.zero		1
	.type		_ZN34_INTERNAL_4930d1e3_4_k_cu_eff789a36thrust24THRUST_300001_SM_1000_NS8cuda_cub3parE,@object
	.size		_ZN34_INTERNAL_4930d1e3_4_k_cu_eff789a36thrust24THRUST_300001_SM_1000_NS8cuda_cub3parE,(.L_38 - _ZN34_INTERNAL_4930d1e3_4_k_cu_eff789a36thrust24THRUST_300001_SM_1000_NS8cuda_cub3parE)
_ZN34_INTERNAL_4930d1e3_4_k_cu_eff789a36thrust24THRUST_300001_SM_1000_NS8cuda_cub3parE:
	.zero		1
.L_38:


//--------------------- .nv.shared._ZN3cub18CUB_300001_SM_10006detail10radix_sort33DeviceRadixSortExclusiveSumKernelINS1_5radix10policy_hubIiiyE10Policy1000EyEEvPT0_ --------------------------
	.section	.nv.shared._ZN3cub18CUB_300001_SM_10006detail10radix_sort33DeviceRadixSortExclusiveSumKernelINS1_5radix10policy_hubIiiyE10Policy1000EyEEvPT0_,"aw",@nobits
	.sectionflags	@""
	.align	128
.nv.shared._ZN3cub18CUB_300001_SM_10006detail10radix_sort33DeviceRadixSortExclusiveSumKernelINS1_5radix10policy_hubIiiyE10Policy1000EyEEvPT0_:
	.zero		3456


//--------------------- .nv.shared._ZN3cub18CUB_300001_SM_10006detail10radix_sort30DeviceRadixSortHistogramKernelINS1_5radix10policy_hubIiiyE10Policy1000ELNS0_9SortOrderE0EiyNS1_21identity_decomposer_tEEEvPT2_PKT1_SA_iiT3_ --------------------------
	.section	.nv.shared._ZN3cub18CUB_300001_SM_10006detail10radix_sort30DeviceRadixSortHistogramKernelINS1_5radix10policy_hubIiiyE10Policy1000ELNS0_9SortOrderE0EiyNS1_21identity_decomposer_tEEEvPT2_PKT1_SA_iiT3_,"aw",@nobits
	.sectionflags	@""
	.align	128
.nv.shared._ZN3cub18CUB_300001_SM_10006detail10radix_sort30DeviceRadixSortHistogramKernelINS1_5radix10policy_hubIiiyE10Policy1000ELNS0_9SortOrderE0EiyNS1_21identity_decomposer_tEEEvPT2_PKT1_SA_iiT3_:
	.zero		5120


//--------------------- .nv.shared._ZN3cub18CUB_300001_SM_10006detail10radix_sort31DeviceRadixSortSingleTileKernelINS1_5radix10policy_hubIiiyE10Policy1000ELNS0_9SortOrderE0EiiyNS1_21identity_decomposer_tEEEvPKT1_PSA_PKT2_PSE_T3_iiT4_ --------------------------
	.section	.nv.shared._ZN3cub18CUB_300001_SM_10006detail10radix_sort31DeviceRadixSortSingleTileKernelINS1_5radix10policy_hubIiiyE10Policy1000ELNS0_9SortOrderE0EiiyNS1_21identity_decomposer_tEEEvPKT1_PSA_PKT2_PSE_T3_iiT4_,"aw",@nobits
	.sectionflags	@""
	.align	128
.nv.shared._ZN3cub18CUB_300001_SM_10006detail10radix_sort31DeviceRadixSortSingleTileKernelINS1_5radix10policy_hubIiiyE10Policy1000ELNS0_9SortOrderE0EiiyNS1_21identity_decomposer_tEEEvPKT1_PSA_PKT2_PSE_T3_iiT4_:
	.zero		34944


//--------------------- .nv.shared._ZN3cub18CUB_300001_SM_10006detail10radix_sort29DeviceRadixSortOnesweepKernelINS1_5radix10policy_hubIifyE10Policy1000ELNS0_9SortOrderE0EifyiiNS1_21identity_decomposer_tEEEvPT5_SB_PT3_PKSC_PT1_PKSG_PT2_PKSK_T4_iiT6_ --------------------------
	.section	.nv.shared._ZN3cub18CUB_300001_SM_10006detail10radix_sort29DeviceRadixSortOnesweepKernelINS1_5radix10policy_hubIifyE10Policy1000ELNS0_9SortOrderE0EifyiiNS1_21identity_decomposer_tEEEvPT5_SB_PT3_PKSC_PT1_PKSG_PT2_PKSK_T4_iiT6_,"aw",@nobits
	.sectionflags	@""
	.align	128
.nv.shared._ZN3cub18CUB_300001_SM_10006detail10radix_sort29DeviceRadixSortOnesweepKernelINS1_5radix10policy_hubIifyE10Policy1000ELNS0_9SortOrderE0EifyiiNS1_21identity_decomposer_tEEEvPT5_SB_PT3_PKSC_PT1_PKSG_PT2_PKSK_T4_iiT6_:
	.zero		29184


//--------------------- .nv.shared._ZN3cub18CUB_300001_SM_10006detail10radix_sort33DeviceRadixSortExclusiveSumKernelINS1_5radix10policy_hubIifyE10Policy1000EyEEvPT0_ --------------------------
	.section	.nv.shared._ZN3cub18CUB_300001_SM_10006detail10radix_sort33DeviceRadixSortExclusiveSumKernelINS1_5radix10policy_hubIifyE10Policy1000EyEEvPT0_,"aw",@nobits
	.sectionflags	@""
	.align	128
.nv.shared._ZN3cub18CUB_300001_SM_10006detail10radix_sort33DeviceRadixSortExclusiveSumKernelINS1_5radix10policy_hubIifyE10Policy1000EyEEvPT0_:
	.zero		3456


//--------------------- .nv.shared._ZN3cub18CUB_300001_SM_10006detail10radix_sort30DeviceRadixSortHistogramKernelINS1_5radix10policy_hubIifyE10Policy1000ELNS0_9SortOrderE0EiyNS1_21identity_decomposer_tEEEvPT2_PKT1_SA_iiT3_ --------------------------
	.section	.nv.shared._ZN3cub18CUB_300001_SM_10006detail10radix_sort30DeviceRadixSortHistogramKernelINS1_5radix10policy_hubIifyE10Policy1000ELNS0_9SortOrderE0EiyNS1_21identity_decomposer_tEEEvPT2_PKT1_SA_iiT3_,"aw",@nobits
	.sectionflags	@""
	.align	128
.nv.shared._ZN3cub18CUB_300001_SM_10006detail10radix_sort30DeviceRadixSortHistogramKernelINS1_5radix10policy_hubIifyE10Policy1000ELNS0_9SortOrderE0EiyNS1_21identity_decomposer_tEEEvPT2_PKT1_SA_iiT3_:
	.zero		5120


//--------------------- .nv.shared._ZN3cub18CUB_300001_SM_10006detail10radix_sort31DeviceRadixSortSingleTileKernelINS1_5radix10policy_hubIifyE10Policy1000ELNS0_9SortOrderE0EifyNS1_21identity_decomposer_tEEEvPKT1_PSA_PKT2_PSE_T3_iiT4_ --------------------------
	.section	.nv.shared._ZN3cub18CUB_300001_SM_10006detail10radix_sort31DeviceRadixSortSingleTileKernelINS1_5radix10policy_hubIifyE10Policy1000ELNS0_9SortOrderE0EifyNS1_21identity_decomposer_tEEEvPKT1_PSA_PKT2_PSE_T3_iiT4_,"aw",@nobits
	.sectionflags	@""
	.align	128
.nv.shared._ZN3cub18CUB_300001_SM_10006detail10radix_sort31DeviceRadixSortSingleTileKernelINS1_5radix10policy_hubIifyE10Policy1000ELNS0_9SortOrderE0EifyNS1_21identity_decomposer_tEEEvPKT1_PSA_PKT2_PSE_T3_iiT4_:
	.zero		34944


//--------------------- .nv.shared._ZN3cub18CUB_300001_SM_10006detail9transform16transform_kernelINS2_10policy_hubILb0EN4cuda3std3__45tupleIJN6thrust24THRUST_300001_SM_1000_NS6detail15normal_iteratorINSA_10device_ptrIfEEEENSC_INSD_IiEEEEEEEE10policy1000ElNS7_7dividesIfEESF_JPfPiEEEvT0_iT1_T2_DpNS2_10kernel_argIT3_EE --------------------------
	.section	.nv.shared._ZN3cub18CUB_300001_SM_10006detail9transform16transform_kernelINS2_10policy_hubILb0EN4cuda3std3__45tupleIJN6thrust24THRUST_300001_SM_1000_NS6detail15normal_iteratorINSA_10device_ptrIfEEEENSC_INSD_IiEEEEEEEE10policy1000ElNS7_7dividesIfEESF_JPfPiEEEvT0_iT1_T2_DpNS2_10kernel_argIT3_EE,"aw",@nobits
	.sectionflags	@""
	.align	128
.nv.shared._ZN3cub18CUB_300001_SM_10006detail9transform16transform_kernelINS2_10policy_hubILb0EN4cuda3std3__45tupleIJN6thrust24THRUST_300001_SM_1000_NS6detail15normal_iteratorINSA_10device_ptrIfEEEENSC_INSD_IiEEEEEEEE10policy1000ElNS7_7dividesIfEESF_JPfPiEEEvT0_iT1_T2_DpNS2_10kernel_argIT3_EE:
	.zero		1152


//--------------------- .nv.shared._ZN3cub18CUB_300001_SM_10006detail9transform16transform_kernelINS2_10policy_hubILb0EN4cuda3std3__45tupleIJN6thrust24THRUST_300001_SM_1000_NS6detail15normal_iteratorINSA_10device_ptrIfEEEENSC_INSD_IiEEEEEEEE10policy1000EiNS7_7dividesIfEESF_JPfPiEEEvT0_iT1_T2_DpNS2_10kernel_argIT3_EE --------------------------
	.section	.nv.shared._ZN3cub18CUB_300001_SM_10006detail9transform16transform_kernelINS2_10policy_hubILb0EN4cuda3std3__45tupleIJN6thrust24THRUST_300001_SM_1000_NS6detail15normal_iteratorINSA_10device_ptrIfEEEENSC_INSD_IiEEEEEEEE10policy1000EiNS7_7dividesIfEESF_JPfPiEEEvT0_iT1_T2_DpNS2_10kernel_argIT3_EE,"aw",@nobits
	.sectionflags	@""
	.align	128
.nv.shared._ZN3cub18CUB_300001_SM_10006detail9transform16transform_kernelINS2_10policy_hubILb0EN4cuda3std3__45tupleIJN6thrust24THRUST_300001_SM_1000_NS6detail15normal_iteratorINSA_10device_ptrIfEEEENSC_INSD_IiEEEEEEEE10policy1000EiNS7_7dividesIfEESF_JPfPiEEEvT0_iT1_T2_DpNS2_10kernel_argIT3_EE:
	.zero		1152


//--------------------- .nv.shared._ZN3cub18CUB_300001_SM_10006detail9transform16transform_kernelINS2_10policy_hubILb0EN4cuda3std3__45tupleIJN6thrust24THRUST_300001_SM_1000_NS6detail15normal_iteratorINSA_10device_ptrIjEEEESF_EEEE10policy1000ElNS7_5minusIjEENSC_INSD_IiEEEEJPjSN_EEEvT0_iT1_T2_DpNS2_10kernel_argIT3_EE --------------------------
	.section	.nv.shared._ZN3cub18CUB_300001_SM_10006detail9transform16transform_kernelINS2_10policy_hubILb0EN4cuda3std3__45tupleIJN6thrust24THRUST_300001_SM_1000_NS6detail15normal_iteratorINSA_10device_ptrIjEEEESF_EEEE10policy1000ElNS7_5minusIjEENSC_INSD_IiEEEEJPjSN_EEEvT0_iT1_T2_DpNS2_10kernel_argIT3_EE,"aw",@nobits
	.sectionflags	@""
	.align	128
.nv.shared._ZN3cub18CUB_300001_SM_10006detail9transform16transform_kernelINS2_10policy_hubILb0EN4cuda3std3__45tupleIJN6thrust24THRUST_300001_SM_1000_NS6detail15normal_iteratorINSA_10device_ptrIjEEEESF_EEEE10policy1000ElNS7_5minusIjEENSC_INSD_IiEEEEJPjSN_EEEvT0_iT1_T2_DpNS2_10kernel_argIT3_EE:
	.zero		1152


//--------------------- .nv.shared._ZN3cub18CUB_300001_SM_10006detail9transform16transform_kernelINS2_10policy_hubILb0EN4cuda3std3__45tupleIJN6thrust24THRUST_300001_SM_1000_NS6detail15normal_iteratorINSA_10device_ptrIjEEEESF_EEEE10policy1000EiNS7_5minusIjEENSC_INSD_IiEEEEJPjSN_EEEvT0_iT1_T2_DpNS2_10kernel_argIT3_EE --------------------------
	.section	.nv.shared._ZN3cub18CUB_300001_SM_10006detail9transform16transform_kernelINS2_10policy_hubILb0EN4cuda3std3__45tupleIJN6thrust24THRUST_300001_SM_1000_NS6detail15normal_iteratorINSA_10device_ptrIjEEEESF_EEEE10policy1000EiNS7_5minusIjEENSC_INSD_IiEEEEJPjSN_EEEvT0_iT1_T2_DpNS2_10kernel_argIT3_EE,"aw",@nobits
	.sectionflags	@""
	.align	128
.nv.shared._ZN3cub18CUB_300001_SM_10006detail9transform16transform_kernelINS2_10policy_hubILb0EN4cuda3std3__45tupleIJN6thrust24THRUST_300001_SM_1000_NS6detail15normal_iteratorINSA_10device_ptrIjEEEESF_EEEE10policy1000EiNS7_5minusIjEENSC_INSD_IiEEEEJPjSN_EEEvT0_iT1_T2_DpNS2_10kernel_argIT3_EE:
	.zero		1152


//--------------------- .nv.shared._ZN3cub18CUB_300001_SM_10006detail8for_each13static_kernelINS2_12policy_hub_t12policy_500_tElNS2_12op_wrapper_tIlN6thrust24THRUST_300001_SM_1000_NS6system6detail7generic6detail21binary_search_functorINS8_6detail15normal_iteratorINS8_10device_ptrIiEEEENSC_18binary_search_lessENSC_3ubfEEENS8_12zip_iteratorIN4cuda3std3__45tupleIJNS8_17counting_iteratorIjNS8_11use_defaultESS_SS_EENSF_INSG_IjEEEEEEEEEEEEEvT0_T1_ --------------------------
	.section	.nv.shared._ZN3cub18CUB_300001_SM_10006detail8for_each13static_kernelINS2_12policy_hub_t12policy_500_tElNS2_12op_wrapper_tIlN6thrust24THRUST_300001_SM_1000_NS6system6detail7generic6detail21binary_search_functorINS8_6detail15normal_iteratorINS8_10device_ptrIiEEEENSC_18binary_search_lessENSC_3ubfEEENS8_12zip_iteratorIN4cuda3std3__45tupleIJNS8_17counting_iteratorIjNS8_11use_defaultESS_SS_EENSF_INSG_IjEEEEEEEEEEEEEvT0_T1_,"aw",@nobits
	.sectionflags	@""
	.align	128
	.zero		1024


//--------------------- .nv.shared._ZN3cub18CUB_300001_SM_10006detail8for_each13static_kernelINS2_12policy_hub_t12policy_500_tElNS2_12op_wrapper_tIlN6thrust24THRUST_300001_SM_1000_NS6system6detail7generic6detail21binary_search_functorINS8_6detail15normal_iteratorINS8_10device_ptrIiEEEENSC_18binary_search_lessENSC_3lbfEEENS8_12zip_iteratorIN4cuda3std3__45tupleIJNS8_17counting_iteratorIjNS8_11use_defaultESS_SS_EENSF_INSG_IjEEEEEEEEEEEEEvT0_T1_ --------------------------
	.section	.nv.shared._ZN3cub18CUB_300001_SM_10006detail8for_each13static_kernelINS2_12policy_hub_t12policy_500_tElNS2_12op_wrapper_tIlN6thrust24THRUST_300001_SM_1000_NS6system6detail7generic6detail21binary_search_functorINS8_6detail15normal_iteratorINS8_10device_ptrIiEEEENSC_18binary_search_lessENSC_3lbfEEENS8_12zip_iteratorIN4cuda3std3__45tupleIJNS8_17counting_iteratorIjNS8_11use_defaultESS_SS_EENSF_INSG_IjEEEEEEEEEEEEEvT0_T1_,"aw",@nobits
	.sectionflags	@""
	.align	128
	.zero		1024


//--------------------- .nv.shared._ZN3cub18CUB_300001_SM_10006detail8for_each13static_kernelINS2_12policy_hub_t12policy_500_tEmN6thrust24THRUST_300001_SM_1000_NS8cuda_cub20__uninitialized_fill7functorINS7_10device_ptrIjEEjEEEEvT0_T1_ --------------------------
	.section	.nv.shared._ZN3cub18CUB_300001_SM_10006detail8for_each13static_kernelINS2_12policy_hub_t12policy_500_tEmN6thrust24THRUST_300001_SM_1000_NS8cuda_cub20__uninitialized_fill7functorINS7_10device_ptrIjEEjEEEEvT0_T1_,"aw",@nobits
	.sectionflags	@""
	.align	128
	.zero		1024


//--------------------- .nv.shared._ZN3cub18CUB_300001_SM_10006detail8for_each13static_kernelINS2_12policy_hub_t12policy_500_tElN6thrust24THRUST_300001_SM_1000_NS8cuda_cub6__fill7functorINS7_6detail15normal_iteratorINS7_10device_ptrIfEEEEiEEEEvT0_T1_ --------------------------
	.section	.nv.shared._ZN3cub18CUB_300001_SM_10006detail8for_each13static_kernelINS2_12policy_hub_t12policy_500_tElN6thrust24THRUST_300001_SM_1000_NS8cuda_cub6__fill7functorINS7_6detail15normal_iteratorINS7_10device_ptrIfEEEEiEEEEvT0_T1_,"aw",@nobits
	.sectionflags	@""
	.align	128
	.zero		1024


//--------------------- .nv.shared._ZN3cub18CUB_300001_SM_10006detail8for_each13static_kernelINS2_12policy_hub_t12policy_500_tEmN6thrust24THRUST_300001_SM_1000_NS8cuda_cub20__uninitialized_fill7functorINS7_10device_ptrIfEEfEEEEvT0_T1_ --------------------------
	.section	.nv.shared._ZN3cub18CUB_300001_SM_10006detail8for_each13static_kernelINS2_12policy_hub_t12policy_500_tEmN6thrust24THRUST_300001_SM_1000_NS8cuda_cub20__uninitialized_fill7functorINS7_10device_ptrIfEEfEEEEvT0_T1_,"aw",@nobits
	.sectionflags	@""
	.align	128
	.zero		1024


//--------------------- .nv.shared._ZN3cub18CUB_300001_SM_10006detail8for_each13static_kernelINS2_12policy_hub_t12policy_500_tEmN6thrust24THRUST_300001_SM_1000_NS8cuda_cub20__uninitialized_fill7functorINS7_10device_ptrIiEEiEEEEvT0_T1_ --------------------------
	.section	.nv.shared._ZN3cub18CUB_300001_SM_10006detail8for_each13static_kernelINS2_12policy_hub_t12policy_500_tEmN6thrust24THRUST_300001_SM_1000_NS8cuda_cub20__uninitialized_fill7functorINS7_10device_ptrIiEEiEEEEvT0_T1_,"aw",@nobits
	.sectionflags	@""
	.align	128
	.zero		1024


//--------------------- .nv.shared._ZN3cub18CUB_300001_SM_10006detail6reduce28DeviceReduceSingleTileKernelINS2_10policy_hubIN4cuda3std3__45tupleIJblEEEyN6thrust24THRUST_300001_SM_1000_NS8cuda_cub9__find_if7functorIS9_EEE10Policy1000EPS9_SI_iSF_S9_S9_NS7_10__identityEEEvT0_T1_T2_T3_T4_T6_ --------------------------
	.section	.nv.shared._ZN3cub18CUB_300001_SM_10006detail6reduce28DeviceReduceSingleTileKernelINS2_10policy_hubIN4cuda3std3__45tupleIJblEEEyN6thrust24THRUST_300001_SM_1000_NS8cuda_cub9__find_if7functorIS9_EEE10Policy1000EPS9_SI_iSF_S9_S9_NS7_10__identityEEEvT0_T1_T2_T3_T4_T6_,"aw",@nobits
	.sectionflags	@""
	.align	128
.nv.shared._ZN3cub18CUB_300001_SM_10006detail6reduce28DeviceReduceSingleTileKernelINS2_10policy_hubIN4cuda3std3__45tupleIJblEEEyN6thrust24THRUST_300001_SM_1000_NS8cuda_cub9__find_if7functorIS9_EEE10Policy1000EPS9_SI_iSF_S9_S9_NS7_10__identityEEEvT0_T1_T2_T3_T4_T6_:
	.zero		1280


//--------------------- .nv.shared._ZN3cub18CUB_300001_SM_10006detail6reduce18DeviceReduceKernelINS2_10policy_hubIN4cuda3std3__45tupleIJblEEEyN6thrust24THRUST_300001_SM_1000_NS8cuda_cub9__find_if7functorIS9_EEE10Policy1000ENSB_12zip_iteratorINS8_IJNSD_26transform_input_iterator_tIbNSC_6detail35transform_pair_of_input_iterators_tIbNSB_6detail15normal_iteratorINSB_10device_ptrIiEEEESQ_NS7_8equal_toIiEEEENS7_10__not_fn_tINS7_10__identityEEEEENSB_17counting_iteratorIlNSB_11use_defaultESZ_SZ_EEEEEEEySF_S9_SV_EEvT0_PT3_T1_NS0_13GridEvenShareIS16_EET2_T4_ --------------------------
	.section	.nv.shared._ZN3cub18CUB_300001_SM_10006detail6reduce18DeviceReduceKernelINS2_10policy_hubIN4cuda3std3__45tupleIJblEEEyN6thrust24THRUST_300001_SM_1000_NS8cuda_cub9__find_if7functorIS9_EEE10Policy1000ENSB_12zip_iteratorINS8_IJNSD_26transform_input_iterator_tIbNSC_6detail35transform_pair_of_input_iterators_tIbNSB_6detail15normal_iteratorINSB_10device_ptrIiEEEESQ_NS7_8equal_toIiEEEENS7_10__not_fn_tINS7_10__identityEEEEENSB_17counting_iteratorIlNSB_11use_defaultESZ_SZ_EEEEEEEySF_S9_SV_EEvT0_PT3_T1_NS0_13GridEvenShareIS16_EET2_T4_,"aw",@nobits
	.sectionflags	@""
	.align	128
.nv.shared._ZN3cub18CUB_300001_SM_10006detail6reduce18DeviceReduceKernelINS2_10policy_hubIN4cuda3std3__45tupleIJblEEEyN6thrust24THRUST_300001_SM_1000_NS8cuda_cub9__find_if7functorIS9_EEE10Policy1000ENSB_12zip_iteratorINS8_IJNSD_26transform_input_iterator_tIbNSC_6detail35transform_pair_of_input_iterators_tIbNSB_6detail15normal_iteratorINSB_10device_ptrIiEEEESQ_NS7_8equal_toIiEEEENS7_10__not_fn_tINS7_10__identityEEEEENSB_17counting_iteratorIlNSB_11use_defaultESZ_SZ_EEEEEEEySF_S9_SV_EEvT0_PT3_T1_NS0_13GridEvenShareIS16_EET2_T4_:
	.zero		1280


//--------------------- .nv.shared._ZN3cub18CUB_300001_SM_10006detail6reduce28DeviceReduceSingleTileKernelINS2_10policy_hubIN4cuda3std3__45tupleIJblEEEyN6thrust24THRUST_300001_SM_1000_NS8cuda_cub9__find_if7functorIS9_EEE10Policy1000ENSB_12zip_iteratorINS8_IJNSD_26transform_input_iterator_tIbNSC_6detail35transform_pair_of_input_iterators_tIbNSB_6detail15normal_iteratorINSB_10device_ptrIiEEEESQ_NS7_8equal_toIiEEEENS7_10__not_fn_tINS7_10__identityEEEEENSB_17counting_iteratorIlNSB_11use_defaultESZ_SZ_EEEEEEEPS9_ySF_S9_S9_SV_EEvT0_T1_T2_T3_T4_T6_ --------------------------
	.section	.nv.shared._ZN3cub18CUB_300001_SM_10006detail6reduce28DeviceReduceSingleTileKernelINS2_10policy_hubIN4cuda3std3__45tupleIJblEEEyN6thrust24THRUST_300001_SM_1000_NS8cuda_cub9__find_if7functorIS9_EEE10Policy1000ENSB_12zip_iteratorINS8_IJNSD_26transform_input_iterator_tIbNSC_6detail35transform_pair_of_input_iterators_tIbNSB_6detail15normal_iteratorINSB_10device_ptrIiEEEESQ_NS7_8equal_toIiEEEENS7_10__not_fn_tINS7_10__identityEEEEENSB_17counting_iteratorIlNSB_11use_defaultESZ_SZ_EEEEEEEPS9_ySF_S9_S9_SV_EEvT0_T1_T2_T3_T4_T6_,"aw",@nobits
	.sectionflags	@""
	.align	128
.nv.shared._ZN3cub18CUB_300001_SM_10006detail6reduce28DeviceReduceSingleTileKernelINS2_10policy_hubIN4cuda3std3__45tupleIJblEEEyN6thrust24THRUST_300001_SM_1000_NS8cuda_cub9__find_if7functorIS9_EEE10Policy1000ENSB_12zip_iteratorINS8_IJNSD_26transform_input_iterator_tIbNSC_6detail35transform_pair_of_input_iterators_tIbNSB_6detail15normal_iteratorINSB_10device_ptrIiEEEESQ_NS7_8equal_toIiEEEENS7_10__not_fn_tINS7_10__identityEEEEENSB_17counting_iteratorIlNSB_11use_defaultESZ_SZ_EEEEEEEPS9_ySF_S9_S9_SV_EEvT0_T1_T2_T3_T4_T6_:
	.zero		1280


//--------------------- .nv.shared._ZN3cub18CUB_300001_SM_10006detail6reduce28DeviceReduceSingleTileKernelINS2_10policy_hubIN4cuda3std3__45tupleIJblEEEjN6thrust24THRUST_300001_SM_1000_NS8cuda_cub9__find_if7functorIS9_EEE10Policy1000EPS9_SI_iSF_S9_S9_NS7_10__identityEEEvT0_T1_T2_T3_T4_T6_ --------------------------
	.section	.nv.shared._ZN3cub18CUB_300001_SM_10006detail6reduce28DeviceReduceSingleTileKernelINS2_10policy_hubIN4cuda3std3__45tupleIJblEEEjN6thrust24THRUST_300001_SM_1000_NS8cuda_cub9__find_if7functorIS9_EEE10Policy1000EPS9_SI_iSF_S9_S9_NS7_10__identityEEEvT0_T1_T2_T3_T4_T6_,"aw",@nobits
	.sectionflags	@""
	.align	128
.nv.shared._ZN3cub18CUB_300001_SM_10006detail6reduce28DeviceReduceSingleTileKernelINS2_10policy_hubIN4cuda3std3__45tupleIJblEEEjN6thrust24THRUST_300001_SM_1000_NS8cuda_cub9__find_if7functorIS9_EEE10Policy1000EPS9_SI_iSF_S9_S9_NS7_10__identityEEEvT0_T1_T2_T3_T4_T6_:
	.zero		1280


//--------------------- .nv.shared._ZN3cub18CUB_300001_SM_10006detail6reduce18DeviceReduceKernelINS2_10policy_hubIN4cuda3std3__45tupleIJblEEEjN6thrust24THRUST_300001_SM_1000_NS8cuda_cub9__find_if7functorIS9_EEE10Policy1000ENSB_12zip_iteratorINS8_IJNSD_26transform_input_iterator_tIbNSC_6detail35transform_pair_of_input_iterators_tIbNSB_6detail15normal_iteratorINSB_10device_ptrIiEEEESQ_NS7_8equal_toIiEEEENS7_10__not_fn_tINS7_10__identityEEEEENSB_17counting_iteratorIlNSB_11use_defaultESZ_SZ_EEEEEEEjSF_S9_SV_EEvT0_PT3_T1_NS0_13GridEvenShareIS16_EET2_T4_ --------------------------
	.section	.nv.shared._ZN3cub18CUB_300001_SM_10006detail6reduce18DeviceReduceKernelINS2_10policy_hubIN4cuda3std3__45tupleIJblEEEjN6thrust24THRUST_300001_SM_1000_NS8cuda_cub9__find_if7functorIS9_EEE10Policy1000ENSB_12zip_iteratorINS8_IJNSD_26transform_input_iterator_tIbNSC_6detail35transform_pair_of_input_iterators_tIbNSB_6detail15normal_iteratorINSB_10device_ptrIiEEEESQ_NS7_8equal_toIiEEEENS7_10__not_fn_tINS7_10__identityEEEEENSB_17counting_iteratorIlNSB_11use_defaultESZ_SZ_EEEEEEEjSF_S9_SV_EEvT0_PT3_T1_NS0_13GridEvenShareIS16_EET2_T4_,"aw",@nobits
	.sectionflags	@""
	.align	128
.nv.shared._ZN3cub18CUB_300001_SM_10006detail6reduce18DeviceReduceKernelINS2_10policy_hubIN4cuda3std3__45tupleIJblEEEjN6thrust24THRUST_300001_SM_1000_NS8cuda_cub9__find_if7functorIS9_EEE10Policy1000ENSB_12zip_iteratorINS8_IJNSD_26transform_input_iterator_tIbNSC_6detail35transform_pair_of_input_iterators_tIbNSB_6detail15normal_iteratorINSB_10device_ptrIiEEEESQ_NS7_8equal_toIiEEEENS7_10__not_fn_tINS7_10__identityEEEEENSB_17counting_iteratorIlNSB_11use_defaultESZ_SZ_EEEEEEEjSF_S9_SV_EEvT0_PT3_T1_NS0_13GridEvenShareIS16_EET2_T4_:
	.zero		1280


//--------------------- .nv.shared._ZN3cub18CUB_300001_SM_10006detail6reduce28DeviceReduceSingleTileKernelINS2_10policy_hubIN4cuda3std3__45tupleIJblEEEjN6thrust24THRUST_300001_SM_1000_NS8cuda_cub9__find_if7functorIS9_EEE10Policy1000ENSB_12zip_iteratorINS8_IJNSD_26transform_input_iterator_tIbNSC_6detail35transform_pair_of_input_iterators_tIbNSB_6detail15normal_iteratorINSB_10device_ptrIiEEEESQ_NS7_8equal_toIiEEEENS7_10__not_fn_tINS7_10__identityEEEEENSB_17counting_iteratorIlNSB_11use_defaultESZ_SZ_EEEEEEEPS9_jSF_S9_S9_SV_EEvT0_T1_T2_T3_T4_T6_ --------------------------
	.section	.nv.shared._ZN3cub18CUB_300001_SM_10006detail6reduce28DeviceReduceSingleTileKernelINS2_10policy_hubIN4cuda3std3__45tupleIJblEEEjN6thrust24THRUST_300001_SM_1000_NS8cuda_cub9__find_if7functorIS9_EEE10Policy1000ENSB_12zip_iteratorINS8_IJNSD_26transform_input_iterator_tIbNSC_6detail35transform_pair_of_input_iterators_tIbNSB_6detail15normal_iteratorINSB_10device_ptrIiEEEESQ_NS7_8equal_toIiEEEENS7_10__not_fn_tINS7_10__identityEEEEENSB_17counting_iteratorIlNSB_11use_defaultESZ_SZ_EEEEEEEPS9_jSF_S9_S9_SV_EEvT0_T1_T2_T3_T4_T6_,"aw",@nobits
	.sectionflags	@""
	.align	128
.nv.shared._ZN3cub18CUB_300001_SM_10006detail6reduce28DeviceReduceSingleTileKernelINS2_10policy_hubIN4cuda3std3__45tupleIJblEEEjN6thrust24THRUST_300001_SM_1000_NS8cuda_cub9__find_if7functorIS9_EEE10Policy1000ENSB_12zip_iteratorINS8_IJNSD_26transform_input_iterator_tIbNSC_6detail35transform_pair_of_input_iterators_tIbNSB_6detail15normal_iteratorINSB_10device_ptrIiEEEESQ_NS7_8equal_toIiEEEENS7_10__not_fn_tINS7_10__identityEEEEENSB_17counting_iteratorIlNSB_11use_defaultESZ_SZ_EEEEEEEPS9_jSF_S9_S9_SV_EEvT0_T1_T2_T3_T4_T6_:
	.zero		1280


//--------------------- .nv.shared._ZN3cub18CUB_300001_SM_10006detail11EmptyKernelIvEEvv --------------------------
	.section	.nv.shared._ZN3cub18CUB_300001_SM_10006detail11EmptyKernelIvEEvv,"aw",@nobits
	.sectionflags	@""
	.align	128
	.zero		1024


//--------------------- .nv.shared._ZN6thrust24THRUST_300001_SM_1000_NS8cuda_cub4core6detail13_kernel_agentINS1_15__reduce_by_key16ReduceByKeyAgentINS0_6detail15normal_iteratorINS0_10device_ptrIiEEEENS8_INS9_IfEEEESB_SD_N4cuda3std3__48equal_toIiEENSG_4plusIfEEPllEEJSB_SD_SB_SD_SL_N3cub18CUB_300001_SM_100024ReduceByKeyScanTileStateIflLb1EEESI_SK_llEEEvDpT0_ --------------------------
	.section	.nv.shared._ZN6thrust24THRUST_300001_SM_1000_NS8cuda_cub4core6detail13_kernel_agentINS1_15__reduce_by_key16ReduceByKeyAgentINS0_6detail15normal_iteratorINS0_10device_ptrIiEEEENS8_INS9_IfEEEESB_SD_N4cuda3std3__48equal_toIiEENSG_4plusIfEEPllEEJSB_SD_SB_SD_SL_N3cub18CUB_300001_SM_100024ReduceByKeyScanTileStateIflLb1EEESI_SK_llEEEvDpT0_,"aw",@nobits
	.sectionflags	@""
	.align	128
	.zero		1024


//--------------------- .nv.shared._ZN6thrust24THRUST_300001_SM_1000_NS8cuda_cub4core6detail13_kernel_agentINS1_15__reduce_by_key9InitAgentIN3cub18CUB_300001_SM_100024ReduceByKeyScanTileStateIflLb1EEElPlEEJSA_lSB_EEEvDpT0_ --------------------------
	.section	.nv.shared._ZN6thrust24THRUST_300001_SM_1000_NS8cuda_cub4core6detail13_kernel_agentINS1_15__reduce_by_key9InitAgentIN3cub18CUB_300001_SM_100024ReduceByKeyScanTileStateIflLb1EEElPlEEJSA_lSB_EEEvDpT0_,"aw",@nobits
	.sectionflags	@""
	.align	128
	.zero		1024


//--------------------- .nv.shared._ZN6thrust24THRUST_300001_SM_1000_NS8cuda_cub4core6detail13_kernel_agentINS1_15__reduce_by_key16ReduceByKeyAgentINS0_6detail15normal_iteratorINS0_10device_ptrIiEEEENS8_INS9_IfEEEESB_SD_N4cuda3std3__48equal_toIiEENSG_4plusIfEEPiiEEJSB_SD_SB_SD_SL_N3cub18CUB_300001_SM_100024ReduceByKeyScanTileStateIfiLb1EEESI_SK_iiEEEvDpT0_ --------------------------
	.section	.nv.shared._ZN6thrust24THRUST_300001_SM_1000_NS8cuda_cub4core6detail13_kernel_agentINS1_15__reduce_by_key16ReduceByKeyAgentINS0_6detail15normal_iteratorINS0_10device_ptrIiEEEENS8_INS9_IfEEEESB_SD_N4cuda3std3__48equal_toIiEENSG_4plusIfEEPiiEEJSB_SD_SB_SD_SL_N3cub18CUB_300001_SM_100024ReduceByKeyScanTileStateIfiLb1EEESI_SK_iiEEEvDpT0_,"aw",@nobits
	.sectionflags	@""
	.align	128
	.zero		1024


//--------------------- .nv.shared._ZN6thrust24THRUST_300001_SM_1000_NS8cuda_cub4core6detail13_kernel_agentINS1_15__reduce_by_key9InitAgentIN3cub18CUB_300001_SM_100024ReduceByKeyScanTileStateIfiLb1EEEiPiEEJSA_iSB_EEEvDpT0_ --------------------------
	.section	.nv.shared._ZN6thrust24THRUST_300001_SM_1000_NS8cuda_cub4core6detail13_kernel_agentINS1_15__reduce_by_key9InitAgentIN3cub18CUB_300001_SM_100024ReduceByKeyScanTileStateIfiLb1EEEiPiEEJSA_iSB_EEEvDpT0_,"aw",@nobits
	.sectionflags	@""
	.align	128
	.zero		1024


//--------------------- .nv.shared._Z11mapFunctionPiPfS0_S0_S0_ --------------------------
	.section	.nv.shared._Z11mapFunctionPiPfS0_S0_S0_,"aw",@nobits
	.sectionflags	@""
	.align	128
	.zero		1024


//--------------------- .nv.shared._Z22generate_normal_kernelP17curandStateXORWOWPfS1_ --------------------------
	.section	.nv.shared._Z22generate_normal_kernelP17curandStateXORWOWPfS1_,"aw",@nobits
	.sectionflags	@""
	.align	128
	.zero		1024


//--------------------- .nv.shared._Z12setup_kernelP17curandStateXORWOW --------------------------
	.section	.nv.shared._Z12setup_kernelP17curandStateXORWOW,"aw",@nobits
	.sectionflags	@""
	.align	128
	.zero		1024


//--------------------- .nv.constant0._ZN3cub18CUB_300001_SM_10006detail10radix_sort29DeviceRadixSortOnesweepKernelINS1_5radix10policy_hubIiiyE10Policy1000ELNS0_9SortOrderE0EiiyiiNS1_21identity_decomposer_tEEEvPT5_SB_PT3_PKSC_PT1_PKSG_PT2_PKSK_T4_iiT6_ --------------------------
	.section	.nv.constant0._ZN3cub18CUB_300001_SM_10006detail10radix_sort29DeviceRadixSortOnesweepKernelINS1_5radix10policy_hubIiiyE10Policy1000ELNS0_9SortOrderE0EiiyiiNS1_21identity_decomposer_tEEEvPT5_SB_PT3_PKSC_PT1_PKSG_PT2_PKSK_T4_iiT6_,"a",@progbits
	.sectionflags	@""
	.align	4
.nv.constant0._ZN3cub18CUB_300001_SM_10006detail10radix_sort29DeviceRadixSortOnesweepKernelINS1_5radix10policy_hubIiiyE10Policy1000ELNS0_9SortOrderE0EiiyiiNS1_21identity_decomposer_tEEEvPT5_SB_PT3_PKSC_PT1_PKSG_PT2_PKSK_T4_iiT6_:
	.zero		973


//--------------------- .nv.constant0._ZN3cub18CUB_300001_SM_10006detail10radix_sort33DeviceRadixSortExclusiveSumKernelINS1_5radix10policy_hubIiiyE10Policy1000EyEEvPT0_ --------------------------
	.section	.nv.constant0._ZN3cub18CUB_300001_SM_10006detail10radix_sort33DeviceRadixSortExclusiveSumKernelINS1_5radix10policy_hubIiiyE10Policy1000EyEEvPT0_,"a",@progbits
	.sectionflags	@""
	.align	4
.nv.constant0._ZN3cub18CUB_300001_SM_10006detail10radix_sort33DeviceRadixSortExclusiveSumKernelINS1_5radix10policy_hubIiiyE10Policy1000EyEEvPT0_:
	.zero		904


//--------------------- .nv.constant0._ZN3cub18CUB_300001_SM_10006detail10radix_sort30DeviceRadixSortHistogramKernelINS1_5radix10policy_hubIiiyE10Policy1000ELNS0_9SortOrderE0EiyNS1_21identity_decomposer_tEEEvPT2_PKT1_SA_iiT3_ --------------------------
	.section	.nv.constant0._ZN3cub18CUB_300001_SM_10006detail10radix_sort30DeviceRadixSortHistogramKernelINS1_5radix10policy_hubIiiyE10Policy1000ELNS0_9SortOrderE0EiyNS1_21identity_decomposer_tEEEvPT2_PKT1_SA_iiT3_,"a",@progbits
	.sectionflags	@""
	.align	4
.nv.constant0._ZN3cub18CUB_300001_SM_10006detail10radix_sort30DeviceRadixSortHistogramKernelINS1_5radix10policy_hubIiiyE10Policy1000ELNS0_9SortOrderE0EiyNS1_21identity_decomposer_tEEEvPT2_PKT1_SA_iiT3_:
	.zero		929


//--------------------- .nv.constant0._ZN3cub18CUB_300001_SM_10006detail10radix_sort31DeviceRadixSortSingleTileKernelINS1_5radix10policy_hubIiiyE10Policy1000ELNS0_9SortOrderE0EiiyNS1_21identity_decomposer_tEEEvPKT1_PSA_PKT2_PSE_T3_iiT4_ --------------------------
	.section	.nv.constant0._ZN3cub18CUB_300001_SM_10006detail10radix_sort31DeviceRadixSortSingleTileKernelINS1_5radix10policy_hubIiiyE10Policy1000ELNS0_9SortOrderE0EiiyNS1_21identity_decomposer_tEEEvPKT1_PSA_PKT2_PSE_T3_iiT4_,"a",@progbits
	.sectionflags	@""
	.align	4
.nv.constant0._ZN3cub18CUB_300001_SM_10006detail10radix_sort31DeviceRadixSortSingleTileKernelINS1_5radix10policy_hubIiiyE10Policy1000ELNS0_9SortOrderE0EiiyNS1_21identity_decomposer_tEEEvPKT1_PSA_PKT2_PSE_T3_iiT4_:
	.zero		945


//--------------------- .nv.constant0._ZN3cub18CUB_300001_SM_10006detail10radix_sort29DeviceRadixSortOnesweepKernelINS1_5radix10policy_hubIifyE10Policy1000ELNS0_9SortOrderE0EifyiiNS1_21identity_decomposer_tEEEvPT5_SB_PT3_PKSC_PT1_PKSG_PT2_PKSK_T4_iiT6_ --------------------------
	.section	.nv.constant0._ZN3cub18CUB_300001_SM_10006detail10radix_sort29DeviceRadixSortOnesweepKernelINS1_5radix10policy_hubIifyE10Policy1000ELNS0_9SortOrderE0EifyiiNS1_21identity_decomposer_tEEEvPT5_SB_PT3_PKSC_PT1_PKSG_PT2_PKSK_T4_iiT6_,"a",@progbits
	.sectionflags	@""
	.align	4
.nv.constant0._ZN3cub18CUB_300001_SM_10006detail10radix_sort29DeviceRadixSortOnesweepKernelINS1_5radix10policy_hubIifyE10Policy1000ELNS0_9SortOrderE0EifyiiNS1_21identity_decomposer_tEEEvPT5_SB_PT3_PKSC_PT1_PKSG_PT2_PKSK_T4_iiT6_:
	.zero		973


//--------------------- .nv.constant0._ZN3cub18CUB_300001_SM_10006detail10radix_sort33DeviceRadixSortExclusiveSumKernelINS1_5radix10policy_hubIifyE10Policy1000EyEEvPT0_ --------------------------
	.section	.nv.constant0._ZN3cub18CUB_300001_SM_10006detail10radix_sort33DeviceRadixSortExclusiveSumKernelINS1_5radix10policy_hubIifyE10Policy1000EyEEvPT0_,"a",@progbits
	.sectionflags	@""
	.align	4
.nv.constant0._ZN3cub18CUB_300001_SM_10006detail10radix_sort33DeviceRadixSortExclusiveSumKernelINS1_5radix10policy_hubIifyE10Policy1000EyEEvPT0_:
	.zero		904


//--------------------- .nv.constant0._ZN3cub18CUB_300001_SM_10006detail10radix_sort30DeviceRadixSortHistogramKernelINS1_5radix10policy_hubIifyE10Policy1000ELNS0_9SortOrderE0EiyNS1_21identity_decomposer_tEEEvPT2_PKT1_SA_iiT3_ --------------------------
	.section	.nv.constant0._ZN3cub18CUB_300001_SM_10006detail10radix_sort30DeviceRadixSortHistogramKernelINS1_5radix10policy_hubIifyE10Policy1000ELNS0_9SortOrderE0EiyNS1_21identity_decomposer_tEEEvPT2_PKT1_SA_iiT3_,"a",@progbits
	.sectionflags	@""
	.align	4
.nv.constant0._ZN3cub18CUB_300001_SM_10006detail10radix_sort30DeviceRadixSortHistogramKernelINS1_5radix10policy_hubIifyE10Policy1000ELNS0_9SortOrderE0EiyNS1_21identity_decomposer_tEEEvPT2_PKT1_SA_iiT3_:
	.zero		929


//--------------------- .nv.constant0._ZN3cub18CUB_300001_SM_10006detail10radix_sort31DeviceRadixSortSingleTileKernelINS1_5radix10policy_hubIifyE10Policy1000ELNS0_9SortOrderE0EifyNS1_21identity_decomposer_tEEEvPKT1_PSA_PKT2_PSE_T3_iiT4_ --------------------------
	.section	.nv.constant0._ZN3cub18CUB_300001_SM_10006detail10radix_sort31DeviceRadixSortSingleTileKernelINS1_5radix10policy_hubIifyE10Policy1000ELNS0_9SortOrderE0EifyNS1_21identity_decomposer_tEEEvPKT1_PSA_PKT2_PSE_T3_iiT4_,"a",@progbits
	.sectionflags	@""
	.align	4
.nv.constant0._ZN3cub18CUB_300001_SM_10006detail10radix_sort31DeviceRadixSortSingleTileKernelINS1_5radix10policy_hubIifyE10Policy1000ELNS0_9SortOrderE0EifyNS1_21identity_decomposer_tEEEvPKT1_PSA_PKT2_PSE_T3_iiT4_:
	.zero		945


//--------------------- .nv.constant0._ZN3cub18CUB_300001_SM_10006detail9transform16transform_kernelINS2_10policy_hubILb0EN4cuda3std3__45tupleIJN6thrust24THRUST_300001_SM_1000_NS6detail15normal_iteratorINSA_10device_ptrIfEEEENSC_INSD_IiEEEEEEEE10policy1000ElNS7_7dividesIfEESF_JPfPiEEEvT0_iT1_T2_DpNS2_10kernel_argIT3_EE --------------------------
	.section	.nv.constant0._ZN3cub18CUB_300001_SM_10006detail9transform16transform_kernelINS2_10policy_hubILb0EN4cuda3std3__45tupleIJN6thrust24THRUST_300001_SM_1000_NS6detail15normal_iteratorINSA_10device_ptrIfEEEENSC_INSD_IiEEEEEEEE10policy1000ElNS7_7dividesIfEESF_JPfPiEEEvT0_iT1_T2_DpNS2_10kernel_argIT3_EE,"a",@progbits
	.sectionflags	@""
	.align	4
.nv.constant0._ZN3cub18CUB_300001_SM_10006detail9transform16transform_kernelINS2_10policy_hubILb0EN4cuda3std3__45tupleIJN6thrust24THRUST_300001_SM_1000_NS6detail15normal_iteratorINSA_10device_ptrIfEEEENSC_INSD_IiEEEEEEEE10policy1000ElNS7_7dividesIfEESF_JPfPiEEEvT0_iT1_T2_DpNS2_10kernel_argIT3_EE:
	.zero		952


//--------------------- .nv.constant0._ZN3cub18CUB_300001_SM_10006detail9transform16transform_kernelINS2_10policy_hubILb0EN4cuda3std3__45tupleIJN6thrust24THRUST_300001_SM_1000_NS6detail15normal_iteratorINSA_10device_ptrIfEEEENSC_INSD_IiEEEEEEEE10policy1000EiNS7_7dividesIfEESF_JPfPiEEEvT0_iT1_T2_DpNS2_10kernel_argIT3_EE --------------------------
	.section	.nv.constant0._ZN3cub18CUB_300001_SM_10006detail9transform16transform_kernelINS2_10policy_hubILb0EN4cuda3std3__45tupleIJN6thrust24THRUST_300001_SM_1000_NS6detail15normal_iteratorINSA_10device_ptrIfEEEENSC_INSD_IiEEEEEEEE10policy1000EiNS7_7dividesIfEESF_JPfPiEEEvT0_iT1_T2_DpNS2_10kernel_argIT3_EE,"a",@progbits
	.sectionflags	@""
	.align	4
.nv.constant0._ZN3cub18CUB_300001_SM_10006detail9transform16transform_kernelINS2_10policy_hubILb0EN4cuda3std3__45tupleIJN6thrust24THRUST_300001_SM_1000_NS6detail15normal_iteratorINSA_10device_ptrIfEEEENSC_INSD_IiEEEEEEEE10policy1000EiNS7_7dividesIfEESF_JPfPiEEEvT0_iT1_T2_DpNS2_10kernel_argIT3_EE:
	.zero		952


//--------------------- .nv.constant0._ZN3cub18CUB_300001_SM_10006detail9transform16transform_kernelINS2_10policy_hubILb0EN4cuda3std3__45tupleIJN6thrust24THRUST_300001_SM_1000_NS6detail15normal_iteratorINSA_10device_ptrIjEEEESF_EEEE10policy1000ElNS7_5minusIjEENSC_INSD_IiEEEEJPjSN_EEEvT0_iT1_T2_DpNS2_10kernel_argIT3_EE --------------------------
	.section	.nv.constant0._ZN3cub18CUB_300001_SM_10006detail9transform16transform_kernelINS2_10policy_hubILb0EN4cuda3std3__45tupleIJN6thrust24THRUST_300001_SM_1000_NS6detail15normal_iteratorINSA_10device_ptrIjEEEESF_EEEE10policy1000ElNS7_5minusIjEENSC_INSD_IiEEEEJPjSN_EEEvT0_iT1_T2_DpNS2_10kernel_argIT3_EE,"a",@progbits
	.sectionflags	@""
	.align	4
.nv.constant0._ZN3cub18CUB_300001_SM_10006detail9transform16transform_kernelINS2_10policy_hubILb0EN4cuda3std3__45tupleIJN6thrust24THRUST_300001_SM_1000_NS6detail15normal_iteratorINSA_10device_ptrIjEEEESF_EEEE10policy1000ElNS7_5minusIjEENSC_INSD_IiEEEEJPjSN_EEEvT0_iT1_T2_DpNS2_10kernel_argIT3_EE:
	.zero		952


//--------------------- .nv.constant0._ZN3cub18CUB_300001_SM_10006detail9transform16transform_kernelINS2_10policy_hubILb0EN4cuda3std3__45tupleIJN6thrust24THRUST_300001_SM_1000_NS6detail15normal_iteratorINSA_10device_ptrIjEEEESF_EEEE10policy1000EiNS7_5minusIjEENSC_INSD_IiEEEEJPjSN_EEEvT0_iT1_T2_DpNS2_10kernel_argIT3_EE --------------------------
	.section	.nv.constant0._ZN3cub18CUB_300001_SM_10006detail9transform16transform_kernelINS2_10policy_hubILb0EN4cuda3std3__45tupleIJN6thrust24THRUST_300001_SM_1000_NS6detail15normal_iteratorINSA_10device_ptrIjEEEESF_EEEE10policy1000EiNS7_5minusIjEENSC_INSD_IiEEEEJPjSN_EEEvT0_iT1_T2_DpNS2_10kernel_argIT3_EE,"a",@progbits
	.sectionflags	@""
	.align	4
.nv.constant0._ZN3cub18CUB_300001_SM_10006detail9transform16transform_kernelINS2_10policy_hubILb0EN4cuda3std3__45tupleIJN6thrust24THRUST_300001_SM_1000_NS6detail15normal_iteratorINSA_10device_ptrIjEEEESF_EEEE10policy1000EiNS7_5minusIjEENSC_INSD_IiEEEEJPjSN_EEEvT0_iT1_T2_DpNS2_10kernel_argIT3_EE:
	.zero		952


//--------------------- .nv.constant0._ZN3cub18CUB_300001_SM_10006detail8for_each13static_kernelINS2_12policy_hub_t12policy_500_tElNS2_12op_wrapper_tIlN6thrust24THRUST_300001_SM_1000_NS6system6detail7generic6detail21binary_search_functorINS8_6detail15normal_iteratorINS8_10device_ptrIiEEEENSC_18binary_search_lessENSC_3ubfEEENS8_12zip_iteratorIN4cuda3std3__45tupleIJNS8_17counting_iteratorIjNS8_11use_defaultESS_SS_EENSF_INSG_IjEEEEEEEEEEEEEvT0_T1_ --------------------------
	.section	.nv.constant0._ZN3cub18CUB_300001_SM_10006detail8for_each13static_kernelINS2_12policy_hub_t12policy_500_tElNS2_12op_wrapper_tIlN6thrust24THRUST_300001_SM_1000_NS6system6detail7generic6detail21binary_search_functorINS8_6detail15normal_iteratorINS8_10device_ptrIiEEEENSC_18binary_search_lessENSC_3ubfEEENS8_12zip_iteratorIN4cuda3std3__45tupleIJNS8_17counting_iteratorIjNS8_11use_defaultESS_SS_EENSF_INSG_IjEEEEEEEEEEEEEvT0_T1_,"a",@progbits
	.sectionflags	@""
	.align	4
.nv.constant0._ZN3cub18CUB_300001_SM_10006detail8for_each13static_kernelINS2_12policy_hub_t12policy_500_tElNS2_12op_wrapper_tIlN6thrust24THRUST_300001_SM_1000_NS6system6detail7generic6detail21binary_search_functorINS8_6detail15normal_iteratorINS8_10device_ptrIiEEEENSC_18binary_search_lessENSC_3ubfEEENS8_12zip_iteratorIN4cuda3std3__45tupleIJNS8_17counting_iteratorIjNS8_11use_defaultESS_SS_EENSF_INSG_IjEEEEEEEEEEEEEvT0_T1_:
	.zero		944


//--------------------- .nv.constant0._ZN3cub18CUB_300001_SM_10006detail8for_each13static_kernelINS2_12policy_hub_t12policy_500_tElNS2_12op_wrapper_tIlN6thrust24THRUST_300001_SM_1000_NS6system6detail7generic6detail21binary_search_functorINS8_6detail15normal_iteratorINS8_10device_ptrIiEEEENSC_18binary_search_lessENSC_3lbfEEENS8_12zip_iteratorIN4cuda3std3__45tupleIJNS8_17counting_iteratorIjNS8_11use_defaultESS_SS_EENSF_INSG_IjEEEEEEEEEEEEEvT0_T1_ --------------------------
	.section	.nv.constant0._ZN3cub18CUB_300001_SM_10006detail8for_each13static_kernelINS2_12policy_hub_t12policy_500_tElNS2_12op_wrapper_tIlN6thrust24THRUST_300001_SM_1000_NS6system6detail7generic6detail21binary_search_functorINS8_6detail15normal_iteratorINS8_10device_ptrIiEEEENSC_18binary_search_lessENSC_3lbfEEENS8_12zip_iteratorIN4cuda3std3__45tupleIJNS8_17counting_iteratorIjNS8_11use_defaultESS_SS_EENSF_INSG_IjEEEEEEEEEEEEEvT0_T1_,"a",@progbits
	.sectionflags	@""
	.align	4
.nv.constant0._ZN3cub18CUB_300001_SM_10006detail8for_each13static_kernelINS2_12policy_hub_t12policy_500_tElNS2_12op_wrapper_tIlN6thrust24THRUST_300001_SM_1000_NS6system6detail7generic6detail21binary_search_functorINS8_6detail15normal_iteratorINS8_10device_ptrIiEEEENSC_18binary_search_lessENSC_3lbfEEENS8_12zip_iteratorIN4cuda3std3__45tupleIJNS8_17counting_iteratorIjNS8_11use_defaultESS_SS_EENSF_INSG_IjEEEEEEEEEEEEEvT0_T1_:
	.zero		944


//--------------------- .nv.constant0._ZN3cub18CUB_300001_SM_10006detail8for_each13static_kernelINS2_12policy_hub_t12policy_500_tEmN6thrust24THRUST_300001_SM_1000_NS8cuda_cub20__uninitialized_fill7functorINS7_10device_ptrIjEEjEEEEvT0_T1_ --------------------------
	.section	.nv.constant0._ZN3cub18CUB_300001_SM_10006detail8for_each13static_kernelINS2_12policy_hub_t12policy_500_tEmN6thrust24THRUST_300001_SM_1000_NS8cuda_cub20__uninitialized_fill7functorINS7_10device_ptrIjEEjEEEEvT0_T1_,"a",@progbits
	.sectionflags	@""
	.align	4
.nv.constant0._ZN3cub18CUB_300001_SM_10006detail8for_each13static_kernelINS2_12policy_hub_t12policy_500_tEmN6thrust24THRUST_300001_SM_1000_NS8cuda_cub20__uninitialized_fill7functorINS7_10device_ptrIjEEjEEEEvT0_T1_:
	.zero		920


//--------------------- .nv.constant0._ZN3cub18CUB_300001_SM_10006detail8for_each13static_kernelINS2_12policy_hub_t12policy_500_tElN6thrust24THRUST_300001_SM_1000_NS8cuda_cub6__fill7functorINS7_6detail15normal_iteratorINS7_10device_ptrIfEEEEiEEEEvT0_T1_ --------------------------
	.section	.nv.constant0._ZN3cub18CUB_300001_SM_10006detail8for_each13static_kernelINS2_12policy_hub_t12policy_500_tElN6thrust24THRUST_300001_SM_1000_NS8cuda_cub6__fill7functorINS7_6detail15normal_iteratorINS7_10device_ptrIfEEEEiEEEEvT0_T1_,"a",@progbits
	.sectionflags	@""
	.align	4
.nv.constant0._ZN3cub18CUB_300001_SM_10006detail8for_each13static_kernelINS2_12policy_hub_t12policy_500_tElN6thrust24THRUST_300001_SM_1000_NS8cuda_cub6__fill7functorINS7_6detail15normal_iteratorINS7_10device_ptrIfEEEEiEEEEvT0_T1_:
	.zero		920


//--------------------- .nv.constant0._ZN3cub18CUB_300001_SM_10006detail8for_each13static_kernelINS2_12policy_hub_t12policy_500_tEmN6thrust24THRUST_300001_SM_1000_NS8cuda_cub20__uninitialized_fill7functorINS7_10device_ptrIfEEfEEEEvT0_T1_ --------------------------
	.section	.nv.constant0._ZN3cub18CUB_300001_SM_10006detail8for_each13static_kernelINS2_12policy_hub_t12policy_500_tEmN6thrust24THRUST_300001_SM_1000_NS8cuda_cub20__uninitialized_fill7functorINS7_10device_ptrIfEEfEEEEvT0_T1_,"a",@progbits
	.sectionflags	@""
	.align	4
.nv.constant0._ZN3cub18CUB_300001_SM_10006detail8for_each13static_kernelINS2_12policy_hub_t12policy_500_tEmN6thrust24THRUST_300001_SM_1000_NS8cuda_cub20__uninitialized_fill7functorINS7_10device_ptrIfEEfEEEEvT0_T1_:
	.zero		920


//--------------------- .nv.constant0._ZN3cub18CUB_300001_SM_10006detail8for_each13static_kernelINS2_12policy_hub_t12policy_500_tEmN6thrust24THRUST_300001_SM_1000_NS8cuda_cub20__uninitialized_fill7functorINS7_10device_ptrIiEEiEEEEvT0_T1_ --------------------------
	.section	.nv.constant0._ZN3cub18CUB_300001_SM_10006detail8for_each13static_kernelINS2_12policy_hub_t12policy_500_tEmN6thrust24THRUST_300001_SM_1000_NS8cuda_cub20__uninitialized_fill7functorINS7_10device_ptrIiEEiEEEEvT0_T1_,"a",@progbits
	.sectionflags	@""
	.align	4
.nv.constant0._ZN3cub18CUB_300001_SM_10006detail8for_each13static_kernelINS2_12policy_hub_t12policy_500_tEmN6thrust24THRUST_300001_SM_1000_NS8cuda_cub20__uninitialized_fill7functorINS7_10device_ptrIiEEiEEEEvT0_T1_:
	.zero		920


//--------------------- .nv.constant0._ZN3cub18CUB_300001_SM_10006detail6reduce28DeviceReduceSingleTileKernelINS2_10policy_hubIN4cuda3std3__45tupleIJblEEEyN6thrust24THRUST_300001_SM_1000_NS8cuda_cub9__find_if7functorIS9_EEE10Policy1000EPS9_SI_iSF_S9_S9_NS7_10__identityEEEvT0_T1_T2_T3_T4_T6_ --------------------------
	.section	.nv.constant0._ZN3cub18CUB_300001_SM_10006detail6reduce28DeviceReduceSingleTileKernelINS2_10policy_hubIN4cuda3std3__45tupleIJblEEEyN6thrust24THRUST_300001_SM_1000_NS8cuda_cub9__find_if7functorIS9_EEE10Policy1000EPS9_SI_iSF_S9_S9_NS7_10__identityEEEvT0_T1_T2_T3_T4_T6_,"a",@progbits
	.sectionflags	@""
	.align	4
.nv.constant0._ZN3cub18CUB_300001_SM_10006detail6reduce28DeviceReduceSingleTileKernelINS2_10policy_hubIN4cuda3std3__45tupleIJblEEEyN6thrust24THRUST_300001_SM_1000_NS8cuda_cub9__find_if7functorIS9_EEE10Policy1000EPS9_SI_iSF_S9_S9_NS7_10__identityEEEvT0_T1_T2_T3_T4_T6_:
	.zero		937


//--------------------- .nv.constant0._ZN3cub18CUB_300001_SM_10006detail6reduce18DeviceReduceKernelINS2_10policy_hubIN4cuda3std3__45tupleIJblEEEyN6thrust24THRUST_300001_SM_1000_NS8cuda_cub9__find_if7functorIS9_EEE10Policy1000ENSB_12zip_iteratorINS8_IJNSD_26transform_input_iterator_tIbNSC_6detail35transform_pair_of_input_iterators_tIbNSB_6detail15normal_iteratorINSB_10device_ptrIiEEEESQ_NS7_8equal_toIiEEEENS7_10__not_fn_tINS7_10__identityEEEEENSB_17counting_iteratorIlNSB_11use_defaultESZ_SZ_EEEEEEEySF_S9_SV_EEvT0_PT3_T1_NS0_13GridEvenShareIS16_EET2_T4_ --------------------------
	.section	.nv.constant0._ZN3cub18CUB_300001_SM_10006detail6reduce18DeviceReduceKernelINS2_10policy_hubIN4cuda3std3__45tupleIJblEEEyN6thrust24THRUST_300001_SM_1000_NS8cuda_cub9__find_if7functorIS9_EEE10Policy1000ENSB_12zip_iteratorINS8_IJNSD_26transform_input_iterator_tIbNSC_6detail35transform_pair_of_input_iterators_tIbNSB_6detail15normal_iteratorINSB_10device_ptrIiEEEESQ_NS7_8equal_toIiEEEENS7_10__not_fn_tINS7_10__identityEEEEENSB_17counting_iteratorIlNSB_11use_defaultESZ_SZ_EEEEEEEySF_S9_SV_EEvT0_PT3_T1_NS0_13GridEvenShareIS16_EET2_T4_,"a",@progbits
	.sectionflags	@""
	.align	4
.nv.constant0._ZN3cub18CUB_300001_SM_10006detail6reduce18DeviceReduceKernelINS2_10policy_hubIN4cuda3std3__45tupleIJblEEEyN6thrust24THRUST_300001_SM_1000_NS8cuda_cub9__find_if7functorIS9_EEE10Policy1000ENSB_12zip_iteratorINS8_IJNSD_26transform_input_iterator_tIbNSC_6detail35transform_pair_of_input_iterators_tIbNSB_6detail15normal_iteratorINSB_10device_ptrIiEEEESQ_NS7_8equal_toIiEEEENS7_10__not_fn_tINS7_10__identityEEEEENSB_17counting_iteratorIlNSB_11use_defaultESZ_SZ_EEEEEEEySF_S9_SV_EEvT0_PT3_T1_NS0_13GridEvenShareIS16_EET2_T4_:
	.zero		1026


//--------------------- .nv.constant0._ZN3cub18CUB_300001_SM_10006detail6reduce28DeviceReduceSingleTileKernelINS2_10policy_hubIN4cuda3std3__45tupleIJblEEEyN6thrust24THRUST_300001_SM_1000_NS8cuda_cub9__find_if7functorIS9_EEE10Policy1000ENSB_12zip_iteratorINS8_IJNSD_26transform_input_iterator_tIbNSC_6detail35transform_pair_of_input_iterators_tIbNSB_6detail15normal_iteratorINSB_10device_ptrIiEEEESQ_NS7_8equal_toIiEEEENS7_10__not_fn_tINS7_10__identityEEEEENSB_17counting_iteratorIlNSB_11use_defaultESZ_SZ_EEEEEEEPS9_ySF_S9_S9_SV_EEvT0_T1_T2_T3_T4_T6_ --------------------------
	.section	.nv.constant0._ZN3cub18CUB_300001_SM_10006detail6reduce28DeviceReduceSingleTileKernelINS2_10policy_hubIN4cuda3std3__45tupleIJblEEEyN6thrust24THRUST_300001_SM_1000_NS8cuda_cub9__find_if7functorIS9_EEE10Policy1000ENSB_12zip_iteratorINS8_IJNSD_26transform_input_iterator_tIbNSC_6detail35transform_pair_of_input_iterators_tIbNSB_6detail15normal_iteratorINSB_10device_ptrIiEEEESQ_NS7_8equal_toIiEEEENS7_10__not_fn_tINS7_10__identityEEEEENSB_17counting_iteratorIlNSB_11use_defaultESZ_SZ_EEEEEEEPS9_ySF_S9_S9_SV_EEvT0_T1_T2_T3_T4_T6_,"a",@progbits
	.sectionflags	@""
	.align	4
.nv.constant0._ZN3cub18CUB_300001_SM_10006detail6reduce28DeviceReduceSingleTileKernelINS2_10policy_hubIN4cuda3std3__45tupleIJblEEEyN6thrust24THRUST_300001_SM_1000_NS8cuda_cub9__find_if7functorIS9_EEE10Policy1000ENSB_12zip_iteratorINS8_IJNSD_26transform_input_iterator_tIbNSC_6detail35transform_pair_of_input_iterators_tIbNSB_6detail15normal_iteratorINSB_10device_ptrIiEEEESQ_NS7_8equal_toIiEEEENS7_10__not_fn_tINS7_10__identityEEEEENSB_17counting_iteratorIlNSB_11use_defaultESZ_SZ_EEEEEEEPS9_ySF_S9_S9_SV_EEvT0_T1_T2_T3_T4_T6_:
	.zero		977


//--------------------- .nv.constant0._ZN3cub18CUB_300001_SM_10006detail6reduce28DeviceReduceSingleTileKernelINS2_10policy_hubIN4cuda3std3__45tupleIJblEEEjN6thrust24THRUST_300001_SM_1000_NS8cuda_cub9__find_if7functorIS9_EEE10Policy1000EPS9_SI_iSF_S9_S9_NS7_10__identityEEEvT0_T1_T2_T3_T4_T6_ --------------------------
	.section	.nv.constant0._ZN3cub18CUB_300001_SM_10006detail6reduce28DeviceReduceSingleTileKernelINS2_10policy_hubIN4cuda3std3__45tupleIJblEEEjN6thrust24THRUST_300001_SM_1000_NS8cuda_cub9__find_if7functorIS9_EEE10Policy1000EPS9_SI_iSF_S9_S9_NS7_10__identityEEEvT0_T1_T2_T3_T4_T6_,"a",@progbits
	.sectionflags	@""
	.align	4
.nv.constant0._ZN3cub18CUB_300001_SM_10006detail6reduce28DeviceReduceSingleTileKernelINS2_10policy_hubIN4cuda3std3__45tupleIJblEEEjN6thrust24THRUST_300001_SM_1000_NS8cuda_cub9__find_if7functorIS9_EEE10Policy1000EPS9_SI_iSF_S9_S9_NS7_10__identityEEEvT0_T1_T2_T3_T4_T6_:
	.zero		937


//--------------------- .nv.constant0._ZN3cub18CUB_300001_SM_10006detail6reduce18DeviceReduceKernelINS2_10policy_hubIN4cuda3std3__45tupleIJblEEEjN6thrust24THRUST_300001_SM_1000_NS8cuda_cub9__find_if7functorIS9_EEE10Policy1000ENSB_12zip_iteratorINS8_IJNSD_26transform_input_iterator_tIbNSC_6detail35transform_pair_of_input_iterators_tIbNSB_6detail15normal_iteratorINSB_10device_ptrIiEEEESQ_NS7_8equal_toIiEEEENS7_10__not_fn_tINS7_10__identityEEEEENSB_17counting_iteratorIlNSB_11use_defaultESZ_SZ_EEEEEEEjSF_S9_SV_EEvT0_PT3_T1_NS0_13GridEvenShareIS16_EET2_T4_ --------------------------
	.section	.nv.constant0._ZN3cub18CUB_300001_SM_10006detail6reduce18DeviceReduceKernelINS2_10policy_hubIN4cuda3std3__45tupleIJblEEEjN6thrust24THRUST_300001_SM_1000_NS8cuda_cub9__find_if7functorIS9_EEE10Policy1000ENSB_12zip_iteratorINS8_IJNSD_26transform_input_iterator_tIbNSC_6detail35transform_pair_of_input_iterators_tIbNSB_6detail15normal_iteratorINSB_10device_ptrIiEEEESQ_NS7_8equal_toIiEEEENS7_10__not_fn_tINS7_10__identityEEEEENSB_17counting_iteratorIlNSB_11use_defaultESZ_SZ_EEEEEEEjSF_S9_SV_EEvT0_PT3_T1_NS0_13GridEvenShareIS16_EET2_T4_,"a",@progbits
	.sectionflags	@""
	.align	4
.nv.constant0._ZN3cub18CUB_300001_SM_10006detail6reduce18DeviceReduceKernelINS2_10policy_hubIN4cuda3std3__45tupleIJblEEEjN6thrust24THRUST_300001_SM_1000_NS8cuda_cub9__find_if7functorIS9_EEE10Policy1000ENSB_12zip_iteratorINS8_IJNSD_26transform_input_iterator_tIbNSC_6detail35transform_pair_of_input_iterators_tIbNSB_6detail15normal_iteratorINSB_10device_ptrIiEEEESQ_NS7_8equal_toIiEEEENS7_10__not_fn_tINS7_10__identityEEEEENSB_17counting_iteratorIlNSB_11use_defaultESZ_SZ_EEEEEEEjSF_S9_SV_EEvT0_PT3_T1_NS0_13GridEvenShareIS16_EET2_T4_:
	.zero		990


//--------------------- .nv.constant0._ZN3cub18CUB_300001_SM_10006detail6reduce28DeviceReduceSingleTileKernelINS2_10policy_hubIN4cuda3std3__45tupleIJblEEEjN6thrust24THRUST_300001_SM_1000_NS8cuda_cub9__find_if7functorIS9_EEE10Policy1000ENSB_12zip_iteratorINS8_IJNSD_26transform_input_iterator_tIbNSC_6detail35transform_pair_of_input_iterators_tIbNSB_6detail15normal_iteratorINSB_10device_ptrIiEEEESQ_NS7_8equal_toIiEEEENS7_10__not_fn_tINS7_10__identityEEEEENSB_17counting_iteratorIlNSB_11use_defaultESZ_SZ_EEEEEEEPS9_jSF_S9_S9_SV_EEvT0_T1_T2_T3_T4_T6_ --------------------------
	.section	.nv.constant0._ZN3cub18CUB_300001_SM_10006detail6reduce28DeviceReduceSingleTileKernelINS2_10policy_hubIN4cuda3std3__45tupleIJblEEEjN6thrust24THRUST_300001_SM_1000_NS8cuda_cub9__find_if7functorIS9_EEE10Policy1000ENSB_12zip_iteratorINS8_IJNSD_26transform_input_iterator_tIbNSC_6detail35transform_pair_of_input_iterators_tIbNSB_6detail15normal_iteratorINSB_10device_ptrIiEEEESQ_NS7_8equal_toIiEEEENS7_10__not_fn_tINS7_10__identityEEEEENSB_17counting_iteratorIlNSB_11use_defaultESZ_SZ_EEEEEEEPS9_jSF_S9_S9_SV_EEvT0_T1_T2_T3_T4_T6_,"a",@progbits
	.sectionflags	@""
	.align	4
.nv.constant0._ZN3cub18CUB_300001_SM_10006detail6reduce28DeviceReduceSingleTileKernelINS2_10policy_hubIN4cuda3std3__45tupleIJblEEEjN6thrust24THRUST_300001_SM_1000_NS8cuda_cub9__find_if7functorIS9_EEE10Policy1000ENSB_12zip_iteratorINS8_IJNSD_26transform_input_iterator_tIbNSC_6detail35transform_pair_of_input_iterators_tIbNSB_6detail15normal_iteratorINSB_10device_ptrIiEEEESQ_NS7_8equal_toIiEEEENS7_10__not_fn_tINS7_10__identityEEEEENSB_17counting_iteratorIlNSB_11use_defaultESZ_SZ_EEEEEEEPS9_jSF_S9_S9_SV_EEvT0_T1_T2_T3_T4_T6_:
	.zero		969


//--------------------- .nv.constant0._ZN3cub18CUB_300001_SM_10006detail11EmptyKernelIvEEvv --------------------------
	.section	.nv.constant0._ZN3cub18CUB_300001_SM_10006detail11EmptyKernelIvEEvv,"a",@progbits
	.sectionflags	@""
	.align	4
.nv.constant0._ZN3cub18CUB_300001_SM_10006detail11EmptyKernelIvEEvv:
	.zero		896


//--------------------- .nv.constant0._ZN6thrust24THRUST_300001_SM_1000_NS8cuda_cub4core6detail13_kernel_agentINS1_15__reduce_by_key16ReduceByKeyAgentINS0_6detail15normal_iteratorINS0_10device_ptrIiEEEENS8_INS9_IfEEEESB_SD_N4cuda3std3__48equal_toIiEENSG_4plusIfEEPllEEJSB_SD_SB_SD_SL_N3cub18CUB_300001_SM_100024ReduceByKeyScanTileStateIflLb1EEESI_SK_llEEEvDpT0_ --------------------------
	.section	.nv.constant0._ZN6thrust24THRUST_300001_SM_1000_NS8cuda_cub4core6detail13_kernel_agentINS1_15__reduce_by_key16ReduceByKeyAgentINS0_6detail15normal_iteratorINS0_10device_ptrIiEEEENS8_INS9_IfEEEESB_SD_N4cuda3std3__48equal_toIiEENSG_4plusIfEEPllEEJSB_SD_SB_SD_SL_N3cub18CUB_300001_SM_100024ReduceByKeyScanTileStateIflLb1EEESI_SK_llEEEvDpT0_,"a",@progbits
	.sectionflags	@""
	.align	4
.nv.constant0._ZN6thrust24THRUST_300001_SM_1000_NS8cuda_cub4core6detail13_kernel_agentINS1_15__reduce_by_key16ReduceByKeyAgentINS0_6detail15normal_iteratorINS0_10device_ptrIiEEEENS8_INS9_IfEEEESB_SD_N4cuda3std3__48equal_toIiEENSG_4plusIfEEPllEEJSB_SD_SB_SD_SL_N3cub18CUB_300001_SM_100024ReduceByKeyScanTileStateIflLb1EEESI_SK_llEEEvDpT0_:
	.zero		968


//--------------------- .nv.constant0._ZN6thrust24THRUST_300001_SM_1000_NS8cuda_cub4core6detail13_kernel_agentINS1_15__reduce_by_key9InitAgentIN3cub18CUB_300001_SM_100024ReduceByKeyScanTileStateIflLb1EEElPlEEJSA_lSB_EEEvDpT0_ --------------------------
	.section	.nv.constant0._ZN6thrust24THRUST_300001_SM_1000_NS8cuda_cub4core6detail13_kernel_agentINS1_15__reduce_by_key9InitAgentIN3cub18CUB_300001_SM_100024ReduceByKeyScanTileStateIflLb1EEElPlEEJSA_lSB_EEEvDpT0_,"a",@progbits
	.sectionflags	@""
	.align	4
.nv.constant0._ZN6thrust24THRUST_300001_SM_1000_NS8cuda_cub4core6detail13_kernel_agentINS1_15__reduce_by_key9InitAgentIN3cub18CUB_300001_SM_100024ReduceByKeyScanTileStateIflLb1EEElPlEEJSA_lSB_EEEvDpT0_:
	.zero		920


//--------------------- .nv.constant0._ZN6thrust24THRUST_300001_SM_1000_NS8cuda_cub4core6detail13_kernel_agentINS1_15__reduce_by_key16ReduceByKeyAgentINS0_6detail15normal_iteratorINS0_10device_ptrIiEEEENS8_INS9_IfEEEESB_SD_N4cuda3std3__48equal_toIiEENSG_4plusIfEEPiiEEJSB_SD_SB_SD_SL_N3cub18CUB_300001_SM_100024ReduceByKeyScanTileStateIfiLb1EEESI_SK_iiEEEvDpT0_ --------------------------
	.section	.nv.constant0._ZN6thrust24THRUST_300001_SM_1000_NS8cuda_cub4core6detail13_kernel_agentINS1_15__reduce_by_key16ReduceByKeyAgentINS0_6detail15normal_iteratorINS0_10device_ptrIiEEEENS8_INS9_IfEEEESB_SD_N4cuda3std3__48equal_toIiEENSG_4plusIfEEPiiEEJSB_SD_SB_SD_SL_N3cub18CUB_300001_SM_100024ReduceByKeyScanTileStateIfiLb1EEESI_SK_iiEEEvDpT0_,"a",@progbits
	.sectionflags	@""
	.align	4
.nv.constant0._ZN6thrust24THRUST_300001_SM_1000_NS8cuda_cub4core6detail13_kernel_agentINS1_15__reduce_by_key16ReduceByKeyAgentINS0_6detail15normal_iteratorINS0_10device_ptrIiEEEENS8_INS9_IfEEEESB_SD_N4cuda3std3__48equal_toIiEENSG_4plusIfEEPiiEEJSB_SD_SB_SD_SL_N3cub18CUB_300001_SM_100024ReduceByKeyScanTileStateIfiLb1EEESI_SK_iiEEEvDpT0_:
	.zero		956


//--------------------- .nv.constant0._ZN6thrust24THRUST_300001_SM_1000_NS8cuda_cub4core6detail13_kernel_agentINS1_15__reduce_by_key9InitAgentIN3cub18CUB_300001_SM_100024ReduceByKeyScanTileStateIfiLb1EEEiPiEEJSA_iSB_EEEvDpT0_ --------------------------
	.section	.nv.constant0._ZN6thrust24THRUST_300001_SM_1000_NS8cuda_cub4core6detail13_kernel_agentINS1_15__reduce_by_key9InitAgentIN3cub18CUB_300001_SM_100024ReduceByKeyScanTileStateIfiLb1EEEiPiEEJSA_iSB_EEEvDpT0_,"a",@progbits
	.sectionflags	@""
	.align	4
.nv.constant0._ZN6thrust24THRUST_300001_SM_1000_NS8cuda_cub4core6detail13_kernel_agentINS1_15__reduce_by_key9InitAgentIN3cub18CUB_300001_SM_100024ReduceByKeyScanTileStateIfiLb1EEEiPiEEJSA_iSB_EEEvDpT0_:
	.zero		920


//--------------------- .nv.constant0._Z11mapFunctionPiPfS0_S0_S0_ --------------------------
	.section	.nv.constant0._Z11mapFunctionPiPfS0_S0_S0_,"a",@progbits
	.sectionflags	@""
	.align	4
.nv.constant0._Z11mapFunctionPiPfS0_S0_S0_:
	.zero		936


//--------------------- .nv.constant0._Z22generate_normal_kernelP17curandStateXORWOWPfS1_ --------------------------
	.section	.nv.constant0._Z22generate_normal_kernelP17curandStateXORWOWPfS1_,"a",@progbits
	.sectionflags	@""
	.align	4
.nv.constant0._Z22generate_normal_kernelP17curandStateXORWOWPfS1_:
	.zero		920


//--------------------- .nv.constant0._Z12setup_kernelP17curandStateXORWOW --------------------------
	.section	.nv.constant0._Z12setup_kernelP17curandStateXORWOW,"a",@progbits
	.sectionflags	@""
	.align	4
.nv.constant0._Z12setup_kernelP17curandStateXORWOW:
	.zero		904


//--------------------- SYMBOLS --------------------------

	.type		.nv.reservedSmem.offset0,@object
	.size		.nv.reservedSmem.offset0,0x4
	.type		.nv.reservedSmem.cap,@object
	.size		.nv.reservedSmem.cap,0x4
